//
// Generated by NVIDIA NVVM Compiler
//
// Compiler Build ID: CL-36424714
// Cuda compilation tools, release 13.0, V13.0.88
// Based on NVVM 20.0.0
//

.version 9.0
.target sm_100
.address_size 64

	// .globl	_Z16compute_distancePfiS_S_i
.global .align 1 .b8 _ZN34_INTERNAL_6e22d316_4_k_cu_7fbbe9354cuda3std3__45__cpo5beginE[1];
.global .align 1 .b8 _ZN34_INTERNAL_6e22d316_4_k_cu_7fbbe9354cuda3std3__45__cpo3endE[1];
.global .align 1 .b8 _ZN34_INTERNAL_6e22d316_4_k_cu_7fbbe9354cuda3std3__45__cpo6cbeginE[1];
.global .align 1 .b8 _ZN34_INTERNAL_6e22d316_4_k_cu_7fbbe9354cuda3std3__45__cpo4cendE[1];
.global .align 1 .b8 _ZN34_INTERNAL_6e22d316_4_k_cu_7fbbe9354cuda3std3__45__cpo6rbeginE[1];
.global .align 1 .b8 _ZN34_INTERNAL_6e22d316_4_k_cu_7fbbe9354cuda3std3__45__cpo4rendE[1];
.global .align 1 .b8 _ZN34_INTERNAL_6e22d316_4_k_cu_7fbbe9354cuda3std3__45__cpo7crbeginE[1];
.global .align 1 .b8 _ZN34_INTERNAL_6e22d316_4_k_cu_7fbbe9354cuda3std3__45__cpo5crendE[1];
.global .align 1 .b8 _ZN34_INTERNAL_6e22d316_4_k_cu_7fbbe9354cuda3std3__436_GLOBAL__N__6e22d316_4_k_cu_7fbbe9356ignoreE[1];
.global .align 1 .b8 _ZN34_INTERNAL_6e22d316_4_k_cu_7fbbe9354cuda3std3__419piecewise_constructE[1];
.global .align 1 .b8 _ZN34_INTERNAL_6e22d316_4_k_cu_7fbbe9354cuda3std3__48in_placeE[1];
.global .align 1 .b8 _ZN34_INTERNAL_6e22d316_4_k_cu_7fbbe9354cuda3std3__420unreachable_sentinelE[1];
.global .align 1 .b8 _ZN34_INTERNAL_6e22d316_4_k_cu_7fbbe9354cuda3std3__47nulloptE[1];
.global .align 1 .b8 _ZN34_INTERNAL_6e22d316_4_k_cu_7fbbe9354cuda3std3__48unexpectE[1];
.global .align 1 .b8 _ZN34_INTERNAL_6e22d316_4_k_cu_7fbbe9354cuda3std6ranges3__45__cpo4swapE[1];
.global .align 1 .b8 _ZN34_INTERNAL_6e22d316_4_k_cu_7fbbe9354cuda3std6ranges3__45__cpo9iter_moveE[1];
.global .align 1 .b8 _ZN34_INTERNAL_6e22d316_4_k_cu_7fbbe9354cuda3std6ranges3__45__cpo5beginE[1];
.global .align 1 .b8 _ZN34_INTERNAL_6e22d316_4_k_cu_7fbbe9354cuda3std6ranges3__45__cpo3endE[1];
.global .align 1 .b8 _ZN34_INTERNAL_6e22d316_4_k_cu_7fbbe9354cuda3std6ranges3__45__cpo6cbeginE[1];
.global .align 1 .b8 _ZN34_INTERNAL_6e22d316_4_k_cu_7fbbe9354cuda3std6ranges3__45__cpo4cendE[1];
.global .align 1 .b8 _ZN34_INTERNAL_6e22d316_4_k_cu_7fbbe9354cuda3std6ranges3__45__cpo7advanceE[1];
.global .align 1 .b8 _ZN34_INTERNAL_6e22d316_4_k_cu_7fbbe9354cuda3std6ranges3__45__cpo9iter_swapE[1];
.global .align 1 .b8 _ZN34_INTERNAL_6e22d316_4_k_cu_7fbbe9354cuda3std6ranges3__45__cpo4nextE[1];
.global .align 1 .b8 _ZN34_INTERNAL_6e22d316_4_k_cu_7fbbe9354cuda3std6ranges3__45__cpo4prevE[1];
.global .align 1 .b8 _ZN34_INTERNAL_6e22d316_4_k_cu_7fbbe9354cuda3std6ranges3__45__cpo4dataE[1];
.global .align 1 .b8 _ZN34_INTERNAL_6e22d316_4_k_cu_7fbbe9354cuda3std6ranges3__45__cpo5cdataE[1];
.global .align 1 .b8 _ZN34_INTERNAL_6e22d316_4_k_cu_7fbbe9354cuda3std6ranges3__45__cpo4sizeE[1];
.global .align 1 .b8 _ZN34_INTERNAL_6e22d316_4_k_cu_7fbbe9354cuda3std6ranges3__45__cpo5ssizeE[1];
.global .align 1 .b8 _ZN34_INTERNAL_6e22d316_4_k_cu_7fbbe9354cuda3std6ranges3__45__cpo8distanceE[1];
.global .align 1 .b8 _ZN34_INTERNAL_6e22d316_4_k_cu_7fbbe9356thrust24THRUST_300001_SM_1000_NS8cuda_cub3parE[1];
.global .align 1 .b8 _ZN34_INTERNAL_6e22d316_4_k_cu_7fbbe9356thrust24THRUST_300001_SM_1000_NS8cuda_cub10par_nosyncE[1];
.global .align 1 .b8 _ZN34_INTERNAL_6e22d316_4_k_cu_7fbbe9356thrust24THRUST_300001_SM_1000_NS6system6detail10sequential3seqE[1];
.global .align 1 .b8 _ZN34_INTERNAL_6e22d316_4_k_cu_7fbbe9356thrust24THRUST_300001_SM_1000_NS6system3cpp3parE[1];
.global .align 1 .b8 _ZN34_INTERNAL_6e22d316_4_k_cu_7fbbe9356thrust24THRUST_300001_SM_1000_NS12placeholders2_1E[1];
.global .align 1 .b8 _ZN34_INTERNAL_6e22d316_4_k_cu_7fbbe9356thrust24THRUST_300001_SM_1000_NS12placeholders2_2E[1];
.global .align 1 .b8 _ZN34_INTERNAL_6e22d316_4_k_cu_7fbbe9356thrust24THRUST_300001_SM_1000_NS12placeholders2_3E[1];
.global .align 1 .b8 _ZN34_INTERNAL_6e22d316_4_k_cu_7fbbe9356thrust24THRUST_300001_SM_1000_NS12placeholders2_4E[1];
.global .align 1 .b8 _ZN34_INTERNAL_6e22d316_4_k_cu_7fbbe9356thrust24THRUST_300001_SM_1000_NS12placeholders2_5E[1];
.global .align 1 .b8 _ZN34_INTERNAL_6e22d316_4_k_cu_7fbbe9356thrust24THRUST_300001_SM_1000_NS12placeholders2_6E[1];
.global .align 1 .b8 _ZN34_INTERNAL_6e22d316_4_k_cu_7fbbe9356thrust24THRUST_300001_SM_1000_NS12placeholders2_7E[1];
.global .align 1 .b8 _ZN34_INTERNAL_6e22d316_4_k_cu_7fbbe9356thrust24THRUST_300001_SM_1000_NS12placeholders2_8E[1];
.global .align 1 .b8 _ZN34_INTERNAL_6e22d316_4_k_cu_7fbbe9356thrust24THRUST_300001_SM_1000_NS12placeholders2_9E[1];
.global .align 1 .b8 _ZN34_INTERNAL_6e22d316_4_k_cu_7fbbe9356thrust24THRUST_300001_SM_1000_NS12placeholders3_10E[1];
.global .align 1 .b8 _ZN34_INTERNAL_6e22d316_4_k_cu_7fbbe9356thrust24THRUST_300001_SM_1000_NS3seqE[1];
.global .align 1 .b8 _ZN34_INTERNAL_6e22d316_4_k_cu_7fbbe9356thrust24THRUST_300001_SM_1000_NS6deviceE[1];
.extern .shared .align 16 .b8 _ZN6thrust24THRUST_300001_SM_1000_NS8cuda_cub4core6detail5shmemE[];

.visible .entry _Z16compute_distancePfiS_S_i(
	.param .u64 .ptr .align 1 _Z16compute_distancePfiS_S_i_param_0,
	.param .u32 _Z16compute_distancePfiS_S_i_param_1,
	.param .u64 .ptr .align 1 _Z16compute_distancePfiS_S_i_param_2,
	.param .u64 .ptr .align 1 _Z16compute_distancePfiS_S_i_param_3,
	.param .u32 _Z16compute_distancePfiS_S_i_param_4
)
{
	.reg .pred 	%p<11>;
	.reg .b32 	%r<38>;
	.reg .b32 	%f<172>;
	.reg .b64 	%rd<31>;

	ld.param.u64 	%rd11, [_Z16compute_distancePfiS_S_i_param_0];
	ld.param.u32 	%r24, [_Z16compute_distancePfiS_S_i_param_1];
	ld.param.u64 	%rd12, [_Z16compute_distancePfiS_S_i_param_2];
	ld.param.u64 	%rd10, [_Z16compute_distancePfiS_S_i_param_3];
	ld.param.u32 	%r23, [_Z16compute_distancePfiS_S_i_param_4];
	cvta.to.global.u64 	%rd1, %rd12;
	cvta.to.global.u64 	%rd2, %rd11;
	mov.u32 	%r25, %tid.x;
	mov.u32 	%r26, %ctaid.x;
	mov.u32 	%r27, %ntid.x;
	mad.lo.s32 	%r1, %r26, %r27, %r25;
	setp.ge.s32 	%p1, %r1, %r24;
	@%p1 bra 	$L__BB0_15;
	mul.lo.s32 	%r2, %r1, 14;
	setp.lt.s32 	%p2, %r23, 1;
	mov.f32 	%f171, 0f00000000;
	@%p2 bra 	$L__BB0_14;
	and.b32  	%r3, %r23, 15;
	setp.lt.u32 	%p3, %r23, 16;
	mov.f32 	%f171, 0f00000000;
	mov.b32 	%r34, 0;
	@%p3 bra 	$L__BB0_5;
	and.b32  	%r34, %r23, 2147483632;
	neg.s32 	%r32, %r34;
	add.s64 	%rd3, %rd2, 32;
	add.s64 	%rd29, %rd1, 32;
	mov.f32 	%f171, 0f00000000;
	mov.u32 	%r31, %r2;
$L__BB0_4:
	.pragma "nounroll";
	mul.wide.s32 	%rd13, %r31, 4;
	add.s64 	%rd14, %rd3, %rd13;
	ld.global.f32 	%f18, [%rd14+-32];
	ld.global.f32 	%f19, [%rd29+-32];
	sub.f32 	%f20, %f18, %f19;
	abs.f32 	%f21, %f20;
	add.f32 	%f22, %f171, %f21;
	ld.global.f32 	%f23, [%rd14+-28];
	ld.global.f32 	%f24, [%rd29+-28];
	sub.f32 	%f25, %f23, %f24;
	abs.f32 	%f26, %f25;
	add.f32 	%f27, %f22, %f26;
	ld.global.f32 	%f28, [%rd14+-24];
	ld.global.f32 	%f29, [%rd29+-24];
	sub.f32 	%f30, %f28, %f29;
	abs.f32 	%f31, %f30;
	add.f32 	%f32, %f27, %f31;
	ld.global.f32 	%f33, [%rd14+-20];
	ld.global.f32 	%f34, [%rd29+-20];
	sub.f32 	%f35, %f33, %f34;
	abs.f32 	%f36, %f35;
	add.f32 	%f37, %f32, %f36;
	ld.global.f32 	%f38, [%rd14+-16];
	ld.global.f32 	%f39, [%rd29+-16];
	sub.f32 	%f40, %f38, %f39;
	abs.f32 	%f41, %f40;
	add.f32 	%f42, %f37, %f41;
	ld.global.f32 	%f43, [%rd14+-12];
	ld.global.f32 	%f44, [%rd29+-12];
	sub.f32 	%f45, %f43, %f44;
	abs.f32 	%f46, %f45;
	add.f32 	%f47, %f42, %f46;
	ld.global.f32 	%f48, [%rd14+-8];
	ld.global.f32 	%f49, [%rd29+-8];
	sub.f32 	%f50, %f48, %f49;
	abs.f32 	%f51, %f50;
	add.f32 	%f52, %f47, %f51;
	ld.global.f32 	%f53, [%rd14+-4];
	ld.global.f32 	%f54, [%rd29+-4];
	sub.f32 	%f55, %f53, %f54;
	abs.f32 	%f56, %f55;
	add.f32 	%f57, %f52, %f56;
	ld.global.f32 	%f58, [%rd14];
	ld.global.f32 	%f59, [%rd29];
	sub.f32 	%f60, %f58, %f59;
	abs.f32 	%f61, %f60;
	add.f32 	%f62, %f57, %f61;
	ld.global.f32 	%f63, [%rd14+4];
	ld.global.f32 	%f64, [%rd29+4];
	sub.f32 	%f65, %f63, %f64;
	abs.f32 	%f66, %f65;
	add.f32 	%f67, %f62, %f66;
	ld.global.f32 	%f68, [%rd14+8];
	ld.global.f32 	%f69, [%rd29+8];
	sub.f32 	%f70, %f68, %f69;
	abs.f32 	%f71, %f70;
	add.f32 	%f72, %f67, %f71;
	ld.global.f32 	%f73, [%rd14+12];
	ld.global.f32 	%f74, [%rd29+12];
	sub.f32 	%f75, %f73, %f74;
	abs.f32 	%f76, %f75;
	add.f32 	%f77, %f72, %f76;
	ld.global.f32 	%f78, [%rd14+16];
	ld.global.f32 	%f79, [%rd29+16];
	sub.f32 	%f80, %f78, %f79;
	abs.f32 	%f81, %f80;
	add.f32 	%f82, %f77, %f81;
	ld.global.f32 	%f83, [%rd14+20];
	ld.global.f32 	%f84, [%rd29+20];
	sub.f32 	%f85, %f83, %f84;
	abs.f32 	%f86, %f85;
	add.f32 	%f87, %f82, %f86;
	ld.global.f32 	%f88, [%rd14+24];
	ld.global.f32 	%f89, [%rd29+24];
	sub.f32 	%f90, %f88, %f89;
	abs.f32 	%f91, %f90;
	add.f32 	%f92, %f87, %f91;
	ld.global.f32 	%f93, [%rd14+28];
	ld.global.f32 	%f94, [%rd29+28];
	sub.f32 	%f95, %f93, %f94;
	abs.f32 	%f96, %f95;
	add.f32 	%f171, %f92, %f96;
	add.s32 	%r32, %r32, 16;
	add.s32 	%r31, %r31, 16;
	add.s64 	%rd29, %rd29, 64;
	setp.ne.s32 	%p4, %r32, 0;
	@%p4 bra 	$L__BB0_4;
$L__BB0_5:
	setp.eq.s32 	%p5, %r3, 0;
	@%p5 bra 	$L__BB0_14;
	and.b32  	%r11, %r23, 7;
	setp.lt.u32 	%p6, %r3, 8;
	@%p6 bra 	$L__BB0_8;
	add.s32 	%r29, %r34, %r2;
	mul.wide.s32 	%rd15, %r29, 4;
	add.s64 	%rd16, %rd2, %rd15;
	ld.global.f32 	%f98, [%rd16];
	mul.wide.u32 	%rd17, %r34, 4;
	add.s64 	%rd18, %rd1, %rd17;
	ld.global.f32 	%f99, [%rd18];
	sub.f32 	%f100, %f98, %f99;
	abs.f32 	%f101, %f100;
	add.f32 	%f102, %f171, %f101;
	ld.global.f32 	%f103, [%rd16+4];
	ld.global.f32 	%f104, [%rd18+4];
	sub.f32 	%f105, %f103, %f104;
	abs.f32 	%f106, %f105;
	add.f32 	%f107, %f102, %f106;
	ld.global.f32 	%f108, [%rd16+8];
	ld.global.f32 	%f109, [%rd18+8];
	sub.f32 	%f110, %f108, %f109;
	abs.f32 	%f111, %f110;
	add.f32 	%f112, %f107, %f111;
	ld.global.f32 	%f113, [%rd16+12];
	ld.global.f32 	%f114, [%rd18+12];
	sub.f32 	%f115, %f113, %f114;
	abs.f32 	%f116, %f115;
	add.f32 	%f117, %f112, %f116;
	ld.global.f32 	%f118, [%rd16+16];
	ld.global.f32 	%f119, [%rd18+16];
	sub.f32 	%f120, %f118, %f119;
	abs.f32 	%f121, %f120;
	add.f32 	%f122, %f117, %f121;
	ld.global.f32 	%f123, [%rd16+20];
	ld.global.f32 	%f124, [%rd18+20];
	sub.f32 	%f125, %f123, %f124;
	abs.f32 	%f126, %f125;
	add.f32 	%f127, %f122, %f126;
	ld.global.f32 	%f128, [%rd16+24];
	ld.global.f32 	%f129, [%rd18+24];
	sub.f32 	%f130, %f128, %f129;
	abs.f32 	%f131, %f130;
	add.f32 	%f132, %f127, %f131;
	ld.global.f32 	%f133, [%rd16+28];
	ld.global.f32 	%f134, [%rd18+28];
	sub.f32 	%f135, %f133, %f134;
	abs.f32 	%f136, %f135;
	add.f32 	%f171, %f132, %f136;
	add.s32 	%r34, %r34, 8;
$L__BB0_8:
	setp.eq.s32 	%p7, %r11, 0;
	@%p7 bra 	$L__BB0_14;
	and.b32  	%r14, %r23, 3;
	setp.lt.u32 	%p8, %r11, 4;
	@%p8 bra 	$L__BB0_11;
	add.s32 	%r30, %r34, %r2;
	mul.wide.s32 	%rd19, %r30, 4;
	add.s64 	%rd20, %rd2, %rd19;
	ld.global.f32 	%f138, [%rd20];
	mul.wide.u32 	%rd21, %r34, 4;
	add.s64 	%rd22, %rd1, %rd21;
	ld.global.f32 	%f139, [%rd22];
	sub.f32 	%f140, %f138, %f139;
	abs.f32 	%f141, %f140;
	add.f32 	%f142, %f171, %f141;
	ld.global.f32 	%f143, [%rd20+4];
	ld.global.f32 	%f144, [%rd22+4];
	sub.f32 	%f145, %f143, %f144;
	abs.f32 	%f146, %f145;
	add.f32 	%f147, %f142, %f146;
	ld.global.f32 	%f148, [%rd20+8];
	ld.global.f32 	%f149, [%rd22+8];
	sub.f32 	%f150, %f148, %f149;
	abs.f32 	%f151, %f150;
	add.f32 	%f152, %f147, %f151;
	ld.global.f32 	%f153, [%rd20+12];
	ld.global.f32 	%f154, [%rd22+12];
	sub.f32 	%f155, %f153, %f154;
	abs.f32 	%f156, %f155;
	add.f32 	%f171, %f152, %f156;
	add.s32 	%r34, %r34, 4;
$L__BB0_11:
	setp.eq.s32 	%p9, %r14, 0;
	@%p9 bra 	$L__BB0_14;
	mul.wide.u32 	%rd23, %r34, 4;
	add.s64 	%rd30, %rd1, %rd23;
	add.s32 	%r37, %r34, %r2;
	neg.s32 	%r36, %r14;
$L__BB0_13:
	.pragma "nounroll";
	mul.wide.s32 	%rd24, %r37, 4;
	add.s64 	%rd25, %rd2, %rd24;
	ld.global.f32 	%f157, [%rd25];
	ld.global.f32 	%f158, [%rd30];
	sub.f32 	%f159, %f157, %f158;
	abs.f32 	%f160, %f159;
	add.f32 	%f171, %f171, %f160;
	add.s64 	%rd30, %rd30, 4;
	add.s32 	%r37, %r37, 1;
	add.s32 	%r36, %r36, 1;
	setp.ne.s32 	%p10, %r36, 0;
	@%p10 bra 	$L__BB0_13;
$L__BB0_14:
	cvta.to.global.u64 	%rd26, %rd10;
	mul.wide.s32 	%rd27, %r1, 4;
	add.s64 	%rd28, %rd26, %rd27;
	ld.global.f32 	%f161, [%rd28];
	add.f32 	%f162, %f171, %f161;
	st.global.f32 	[%rd28], %f162;
$L__BB0_15:
	ret;

}
	// .globl	_ZN6thrust24THRUST_300001_SM_1000_NS8cuda_cub4core6detail13_kernel_agentINS1_8__reduce11ReduceAgentINS0_12zip_iteratorIN4cuda3std3__45tupleIJNS0_6detail15normal_iteratorINS0_10device_ptrIfEEEENS0_17counting_iteratorIlNS0_11use_defaultESI_SI_EEEEEEEPNSB_IJflEEESM_iNS1_9__extrema9arg_min_fIflNSA_4lessIfEEEEEEJSL_SN_iSS_EEEvDpT0_
.visible .entry _ZN6thrust24THRUST_300001_SM_1000_NS8cuda_cub4core6detail13_kernel_agentINS1_8__reduce11ReduceAgentINS0_12zip_iteratorIN4cuda3std3__45tupleIJNS0_6detail15normal_iteratorINS0_10device_ptrIfEEEENS0_17counting_iteratorIlNS0_11use_defaultESI_SI_EEEEEEEPNSB_IJflEEESM_iNS1_9__extrema9arg_min_fIflNSA_4lessIfEEEEEEJSL_SN_iSS_EEEvDpT0_(
	.param .align 8 .b8 _ZN6thrust24THRUST_300001_SM_1000_NS8cuda_cub4core6detail13_kernel_agentINS1_8__reduce11ReduceAgentINS0_12zip_iteratorIN4cuda3std3__45tupleIJNS0_6detail15normal_iteratorINS0_10device_ptrIfEEEENS0_17counting_iteratorIlNS0_11use_defaultESI_SI_EEEEEEEPNSB_IJflEEESM_iNS1_9__extrema9arg_min_fIflNSA_4lessIfEEEEEEJSL_SN_iSS_EEEvDpT0__param_0[16],
	.param .u64 .ptr .align 1 _ZN6thrust24THRUST_300001_SM_1000_NS8cuda_cub4core6detail13_kernel_agentINS1_8__reduce11ReduceAgentINS0_12zip_iteratorIN4cuda3std3__45tupleIJNS0_6detail15normal_iteratorINS0_10device_ptrIfEEEENS0_17counting_iteratorIlNS0_11use_defaultESI_SI_EEEEEEEPNSB_IJflEEESM_iNS1_9__extrema9arg_min_fIflNSA_4lessIfEEEEEEJSL_SN_iSS_EEEvDpT0__param_1,
	.param .u32 _ZN6thrust24THRUST_300001_SM_1000_NS8cuda_cub4core6detail13_kernel_agentINS1_8__reduce11ReduceAgentINS0_12zip_iteratorIN4cuda3std3__45tupleIJNS0_6detail15normal_iteratorINS0_10device_ptrIfEEEENS0_17counting_iteratorIlNS0_11use_defaultESI_SI_EEEEEEEPNSB_IJflEEESM_iNS1_9__extrema9arg_min_fIflNSA_4lessIfEEEEEEJSL_SN_iSS_EEEvDpT0__param_2,
	.param .align 1 .b8 _ZN6thrust24THRUST_300001_SM_1000_NS8cuda_cub4core6detail13_kernel_agentINS1_8__reduce11ReduceAgentINS0_12zip_iteratorIN4cuda3std3__45tupleIJNS0_6detail15normal_iteratorINS0_10device_ptrIfEEEENS0_17counting_iteratorIlNS0_11use_defaultESI_SI_EEEEEEEPNSB_IJflEEESM_iNS1_9__extrema9arg_min_fIflNSA_4lessIfEEEEEEJSL_SN_iSS_EEEvDpT0__param_3[1]
)
.maxntid 256
{
	.reg .pred 	%p<223>;
	.reg .b32 	%r<400>;
	.reg .b32 	%f<243>;
	.reg .b64 	%rd<306>;

	ld.param.u64 	%rd198, [_ZN6thrust24THRUST_300001_SM_1000_NS8cuda_cub4core6detail13_kernel_agentINS1_8__reduce11ReduceAgentINS0_12zip_iteratorIN4cuda3std3__45tupleIJNS0_6detail15normal_iteratorINS0_10device_ptrIfEEEENS0_17counting_iteratorIlNS0_11use_defaultESI_SI_EEEEEEEPNSB_IJflEEESM_iNS1_9__extrema9arg_min_fIflNSA_4lessIfEEEEEEJSL_SN_iSS_EEEvDpT0__param_0+8];
	ld.param.u64 	%rd197, [_ZN6thrust24THRUST_300001_SM_1000_NS8cuda_cub4core6detail13_kernel_agentINS1_8__reduce11ReduceAgentINS0_12zip_iteratorIN4cuda3std3__45tupleIJNS0_6detail15normal_iteratorINS0_10device_ptrIfEEEENS0_17counting_iteratorIlNS0_11use_defaultESI_SI_EEEEEEEPNSB_IJflEEESM_iNS1_9__extrema9arg_min_fIflNSA_4lessIfEEEEEEJSL_SN_iSS_EEEvDpT0__param_0];
	ld.param.u32 	%r36, [_ZN6thrust24THRUST_300001_SM_1000_NS8cuda_cub4core6detail13_kernel_agentINS1_8__reduce11ReduceAgentINS0_12zip_iteratorIN4cuda3std3__45tupleIJNS0_6detail15normal_iteratorINS0_10device_ptrIfEEEENS0_17counting_iteratorIlNS0_11use_defaultESI_SI_EEEEEEEPNSB_IJflEEESM_iNS1_9__extrema9arg_min_fIflNSA_4lessIfEEEEEEJSL_SN_iSS_EEEvDpT0__param_2];
	setp.eq.s32 	%p1, %r36, 0;
	@%p1 bra 	$L__BB1_200;
	cvta.to.global.u64 	%rd1, %rd197;
	setp.gt.s32 	%p2, %r36, 1279;
	@%p2 bra 	$L__BB1_112;
	mov.u32 	%r1, %tid.x;
	setp.ge.s32 	%p96, %r1, %r36;
	mov.f32 	%f188, 0f00000000;
	mov.b64 	%rd246, 0;
	mov.u32 	%r391, %r1;
	@%p96 bra 	$L__BB1_4;
	cvt.u64.u32 	%rd222, %r1;
	mul.wide.u32 	%rd223, %r1, 4;
	add.s64 	%rd224, %rd1, %rd223;
	add.s64 	%rd246, %rd198, %rd222;
	ld.global.f32 	%f188, [%rd224];
	add.s32 	%r391, %r1, 256;
$L__BB1_4:
	setp.ge.s32 	%p97, %r391, %r36;
	@%p97 bra 	$L__BB1_26;
	not.b32 	%r160, %r391;
	add.s32 	%r4, %r36, %r160;
	and.b32  	%r161, %r4, 768;
	setp.eq.s32 	%p98, %r161, 768;
	@%p98 bra 	$L__BB1_11;
	cvt.u64.u32 	%rd226, %r391;
	add.s64 	%rd237, %rd198, %rd226;
	mul.wide.u32 	%rd227, %r391, 4;
	add.s64 	%rd236, %rd1, %rd227;
	shr.u32 	%r162, %r4, 8;
	add.s32 	%r163, %r162, 1;
	and.b32  	%r164, %r163, 3;
	neg.s32 	%r389, %r164;
$L__BB1_7:
	.pragma "nounroll";
	mov.u64 	%rd9, %rd246;
	mov.f32 	%f3, %f188;
	ld.global.f32 	%f4, [%rd236];
	setp.lt.f32 	%p99, %f3, %f4;
	@%p99 bra 	$L__BB1_10;
	setp.lt.f32 	%p100, %f4, %f3;
	mov.u64 	%rd246, %rd237;
	mov.f32 	%f188, %f4;
	@%p100 bra 	$L__BB1_10;
	setp.lt.s64 	%p101, %rd9, %rd237;
	min.s64 	%rd246, %rd9, %rd237;
	selp.f32 	%f188, %f3, %f4, %p101;
$L__BB1_10:
	add.s32 	%r391, %r391, 256;
	add.s64 	%rd237, %rd237, 256;
	add.s64 	%rd236, %rd236, 1024;
	add.s32 	%r389, %r389, 1;
	setp.ne.s32 	%p102, %r389, 0;
	@%p102 bra 	$L__BB1_7;
$L__BB1_11:
	setp.lt.u32 	%p103, %r4, 768;
	@%p103 bra 	$L__BB1_26;
	add.s32 	%r392, %r391, 512;
$L__BB1_13:
	mov.u32 	%r12, %r392;
	add.s32 	%r165, %r12, -512;
	cvt.s64.s32 	%rd228, %r165;
	mul.wide.s32 	%rd229, %r165, 4;
	add.s64 	%rd17, %rd1, %rd229;
	add.s64 	%rd18, %rd198, %rd228;
	ld.global.f32 	%f10, [%rd17];
	setp.lt.f32 	%p104, %f188, %f10;
	mov.u64 	%rd243, %rd246;
	mov.f32 	%f185, %f188;
	@%p104 bra 	$L__BB1_16;
	setp.lt.f32 	%p105, %f10, %f188;
	mov.u64 	%rd243, %rd18;
	mov.f32 	%f185, %f10;
	@%p105 bra 	$L__BB1_16;
	setp.lt.s64 	%p106, %rd246, %rd18;
	min.s64 	%rd243, %rd246, %rd18;
	selp.f32 	%f185, %f188, %f10, %p106;
$L__BB1_16:
	add.s32 	%r166, %r12, -256;
	cvt.s64.s32 	%rd230, %r166;
	add.s64 	%rd21, %rd198, %rd230;
	ld.global.f32 	%f13, [%rd17+1024];
	setp.lt.f32 	%p107, %f185, %f13;
	mov.u64 	%rd244, %rd243;
	mov.f32 	%f186, %f185;
	@%p107 bra 	$L__BB1_19;
	setp.lt.f32 	%p108, %f13, %f185;
	mov.u64 	%rd244, %rd21;
	mov.f32 	%f186, %f13;
	@%p108 bra 	$L__BB1_19;
	setp.lt.s64 	%p109, %rd243, %rd21;
	min.s64 	%rd244, %rd243, %rd21;
	selp.f32 	%f186, %f185, %f13, %p109;
$L__BB1_19:
	cvt.s64.s32 	%rd231, %r12;
	add.s64 	%rd24, %rd198, %rd231;
	ld.global.f32 	%f16, [%rd17+2048];
	setp.lt.f32 	%p110, %f186, %f16;
	mov.u64 	%rd245, %rd244;
	mov.f32 	%f187, %f186;
	@%p110 bra 	$L__BB1_22;
	setp.lt.f32 	%p111, %f16, %f186;
	mov.u64 	%rd245, %rd24;
	mov.f32 	%f187, %f16;
	@%p111 bra 	$L__BB1_22;
	setp.lt.s64 	%p112, %rd244, %rd24;
	min.s64 	%rd245, %rd244, %rd24;
	selp.f32 	%f187, %f186, %f16, %p112;
$L__BB1_22:
	add.s32 	%r167, %r12, 256;
	cvt.s64.s32 	%rd232, %r167;
	add.s64 	%rd27, %rd198, %rd232;
	ld.global.f32 	%f19, [%rd17+3072];
	setp.lt.f32 	%p113, %f187, %f19;
	mov.u64 	%rd246, %rd245;
	mov.f32 	%f188, %f187;
	@%p113 bra 	$L__BB1_25;
	setp.lt.f32 	%p114, %f19, %f187;
	mov.u64 	%rd246, %rd27;
	mov.f32 	%f188, %f19;
	@%p114 bra 	$L__BB1_25;
	setp.lt.s64 	%p115, %rd245, %rd27;
	min.s64 	%rd246, %rd245, %rd27;
	selp.f32 	%f188, %f187, %f19, %p115;
$L__BB1_25:
	add.s32 	%r392, %r12, 1024;
	add.s32 	%r168, %r12, 512;
	setp.lt.s32 	%p116, %r168, %r36;
	@%p116 bra 	$L__BB1_13;
$L__BB1_26:
	setp.lt.s32 	%p117, %r36, 256;
	@%p117 bra 	$L__BB1_66;
	// begin inline asm
	mov.u32 %r282, %laneid;
	// end inline asm
	mov.b32 	%r284, %f188;
	mov.b32 	%r300, 1;
	mov.b32 	%r301, 31;
	mov.b32 	%r302, -1;
	// begin inline asm
	shfl.sync.down.b32 %r283, %r284, %r300, %r301, %r302;
	// end inline asm
	mov.b32 	%f23, %r283;
	// begin inline asm
	shfl.sync.down.b32 %r288, %r289, %r300, %r301, %r302;
	// end inline asm
	mov.b64 	{%r294, %r299}, %rd246;
	// begin inline asm
	shfl.sync.down.b32 %r293, %r294, %r300, %r301, %r302;
	// end inline asm
	// begin inline asm
	shfl.sync.down.b32 %r298, %r299, %r300, %r301, %r302;
	// end inline asm
	mov.b64 	%rd31, {%r293, %r298};
	setp.gt.s32 	%p174, %r282, 30;
	setp.lt.f32 	%p175, %f188, %f23;
	or.pred  	%p176, %p174, %p175;
	mov.u64 	%rd248, %rd246;
	mov.f32 	%f190, %f188;
	@%p176 bra 	$L__BB1_30;
	setp.gt.f32 	%p177, %f188, %f23;
	mov.u64 	%rd248, %rd31;
	mov.f32 	%f190, %f23;
	@%p177 bra 	$L__BB1_30;
	setp.lt.s64 	%p178, %rd246, %rd31;
	min.s64 	%rd248, %rd246, %rd31;
	selp.f32 	%f190, %f188, %f23, %p178;
$L__BB1_30:
	mov.b32 	%r304, %f190;
	mov.b32 	%r320, 2;
	mov.b32 	%r321, 31;
	mov.b32 	%r322, -1;
	// begin inline asm
	shfl.sync.down.b32 %r303, %r304, %r320, %r321, %r322;
	// end inline asm
	mov.b32 	%f26, %r303;
	// begin inline asm
	shfl.sync.down.b32 %r308, %r309, %r320, %r321, %r322;
	// end inline asm
	mov.b64 	{%r314, %r319}, %rd248;
	// begin inline asm
	shfl.sync.down.b32 %r313, %r314, %r320, %r321, %r322;
	// end inline asm
	// begin inline asm
	shfl.sync.down.b32 %r318, %r319, %r320, %r321, %r322;
	// end inline asm
	mov.b64 	%rd34, {%r313, %r318};
	setp.gt.s32 	%p179, %r282, 29;
	setp.lt.f32 	%p180, %f190, %f26;
	or.pred  	%p181, %p179, %p180;
	mov.u64 	%rd249, %rd248;
	mov.f32 	%f191, %f190;
	@%p181 bra 	$L__BB1_33;
	setp.gt.f32 	%p182, %f190, %f26;
	mov.u64 	%rd249, %rd34;
	mov.f32 	%f191, %f26;
	@%p182 bra 	$L__BB1_33;
	setp.lt.s64 	%p183, %rd248, %rd34;
	min.s64 	%rd249, %rd248, %rd34;
	selp.f32 	%f191, %f190, %f26, %p183;
$L__BB1_33:
	mov.b32 	%r324, %f191;
	mov.b32 	%r340, 4;
	mov.b32 	%r341, 31;
	mov.b32 	%r342, -1;
	// begin inline asm
	shfl.sync.down.b32 %r323, %r324, %r340, %r341, %r342;
	// end inline asm
	mov.b32 	%f29, %r323;
	// begin inline asm
	shfl.sync.down.b32 %r328, %r329, %r340, %r341, %r342;
	// end inline asm
	mov.b64 	{%r334, %r339}, %rd249;
	// begin inline asm
	shfl.sync.down.b32 %r333, %r334, %r340, %r341, %r342;
	// end inline asm
	// begin inline asm
	shfl.sync.down.b32 %r338, %r339, %r340, %r341, %r342;
	// end inline asm
	mov.b64 	%rd37, {%r333, %r338};
	setp.gt.s32 	%p184, %r282, 27;
	setp.lt.f32 	%p185, %f191, %f29;
	or.pred  	%p186, %p184, %p185;
	mov.u64 	%rd250, %rd249;
	mov.f32 	%f192, %f191;
	@%p186 bra 	$L__BB1_36;
	setp.gt.f32 	%p187, %f191, %f29;
	mov.u64 	%rd250, %rd37;
	mov.f32 	%f192, %f29;
	@%p187 bra 	$L__BB1_36;
	setp.lt.s64 	%p188, %rd249, %rd37;
	min.s64 	%rd250, %rd249, %rd37;
	selp.f32 	%f192, %f191, %f29, %p188;
$L__BB1_36:
	mov.b32 	%r344, %f192;
	mov.b32 	%r360, 8;
	mov.b32 	%r361, 31;
	mov.b32 	%r362, -1;
	// begin inline asm
	shfl.sync.down.b32 %r343, %r344, %r360, %r361, %r362;
	// end inline asm
	mov.b32 	%f32, %r343;
	// begin inline asm
	shfl.sync.down.b32 %r348, %r349, %r360, %r361, %r362;
	// end inline asm
	mov.b64 	{%r354, %r359}, %rd250;
	// begin inline asm
	shfl.sync.down.b32 %r353, %r354, %r360, %r361, %r362;
	// end inline asm
	// begin inline asm
	shfl.sync.down.b32 %r358, %r359, %r360, %r361, %r362;
	// end inline asm
	mov.b64 	%rd40, {%r353, %r358};
	setp.gt.s32 	%p189, %r282, 23;
	setp.lt.f32 	%p190, %f192, %f32;
	or.pred  	%p191, %p189, %p190;
	mov.u64 	%rd251, %rd250;
	mov.f32 	%f193, %f192;
	@%p191 bra 	$L__BB1_39;
	setp.gt.f32 	%p192, %f192, %f32;
	mov.u64 	%rd251, %rd40;
	mov.f32 	%f193, %f32;
	@%p192 bra 	$L__BB1_39;
	setp.lt.s64 	%p193, %rd250, %rd40;
	min.s64 	%rd251, %rd250, %rd40;
	selp.f32 	%f193, %f192, %f32, %p193;
$L__BB1_39:
	mov.b32 	%r364, %f193;
	mov.b32 	%r380, 16;
	mov.b32 	%r381, 31;
	mov.b32 	%r382, -1;
	// begin inline asm
	shfl.sync.down.b32 %r363, %r364, %r380, %r381, %r382;
	// end inline asm
	mov.b32 	%f35, %r363;
	// begin inline asm
	shfl.sync.down.b32 %r368, %r369, %r380, %r381, %r382;
	// end inline asm
	mov.b64 	{%r374, %r379}, %rd251;
	// begin inline asm
	shfl.sync.down.b32 %r373, %r374, %r380, %r381, %r382;
	// end inline asm
	// begin inline asm
	shfl.sync.down.b32 %r378, %r379, %r380, %r381, %r382;
	// end inline asm
	mov.b64 	%rd43, {%r373, %r378};
	setp.gt.s32 	%p194, %r282, 15;
	setp.lt.f32 	%p195, %f193, %f35;
	or.pred  	%p196, %p194, %p195;
	mov.u64 	%rd305, %rd251;
	mov.f32 	%f242, %f193;
	@%p196 bra 	$L__BB1_42;
	setp.gt.f32 	%p197, %f193, %f35;
	mov.u64 	%rd305, %rd43;
	mov.f32 	%f242, %f35;
	@%p197 bra 	$L__BB1_42;
	setp.lt.s64 	%p198, %rd251, %rd43;
	min.s64 	%rd305, %rd251, %rd43;
	selp.f32 	%f242, %f193, %f35, %p198;
$L__BB1_42:
	setp.ne.s32 	%p199, %r282, 0;
	@%p199 bra 	$L__BB1_44;
	shr.u32 	%r383, %r1, 1;
	and.b32  	%r384, %r383, 496;
	mov.u32 	%r385, _ZN6thrust24THRUST_300001_SM_1000_NS8cuda_cub4core6detail5shmemE;
	add.s32 	%r386, %r385, %r384;
	st.shared.f32 	[%r386+8], %f242;
	st.shared.u64 	[%r386+16], %rd305;
$L__BB1_44:
	bar.sync 	0;
	setp.ne.s32 	%p200, %r1, 0;
	@%p200 bra 	$L__BB1_198;
	ld.shared.f32 	%f38, [_ZN6thrust24THRUST_300001_SM_1000_NS8cuda_cub4core6detail5shmemE+24];
	ld.shared.u64 	%rd46, [_ZN6thrust24THRUST_300001_SM_1000_NS8cuda_cub4core6detail5shmemE+32];
	setp.lt.f32 	%p201, %f242, %f38;
	mov.u64 	%rd253, %rd305;
	mov.f32 	%f195, %f242;
	@%p201 bra 	$L__BB1_48;
	setp.lt.f32 	%p202, %f38, %f242;
	mov.u64 	%rd253, %rd46;
	mov.f32 	%f195, %f38;
	@%p202 bra 	$L__BB1_48;
	setp.lt.s64 	%p203, %rd305, %rd46;
	min.s64 	%rd253, %rd305, %rd46;
	selp.f32 	%f195, %f242, %f38, %p203;
$L__BB1_48:
	ld.shared.f32 	%f41, [_ZN6thrust24THRUST_300001_SM_1000_NS8cuda_cub4core6detail5shmemE+40];
	ld.shared.u64 	%rd49, [_ZN6thrust24THRUST_300001_SM_1000_NS8cuda_cub4core6detail5shmemE+48];
	setp.lt.f32 	%p204, %f195, %f41;
	mov.u64 	%rd254, %rd253;
	mov.f32 	%f196, %f195;
	@%p204 bra 	$L__BB1_51;
	setp.lt.f32 	%p205, %f41, %f195;
	mov.u64 	%rd254, %rd49;
	mov.f32 	%f196, %f41;
	@%p205 bra 	$L__BB1_51;
	setp.lt.s64 	%p206, %rd253, %rd49;
	min.s64 	%rd254, %rd253, %rd49;
	selp.f32 	%f196, %f195, %f41, %p206;
$L__BB1_51:
	ld.shared.f32 	%f44, [_ZN6thrust24THRUST_300001_SM_1000_NS8cuda_cub4core6detail5shmemE+56];
	ld.shared.u64 	%rd52, [_ZN6thrust24THRUST_300001_SM_1000_NS8cuda_cub4core6detail5shmemE+64];
	setp.lt.f32 	%p207, %f196, %f44;
	mov.u64 	%rd255, %rd254;
	mov.f32 	%f197, %f196;
	@%p207 bra 	$L__BB1_54;
	setp.lt.f32 	%p208, %f44, %f196;
	mov.u64 	%rd255, %rd52;
	mov.f32 	%f197, %f44;
	@%p208 bra 	$L__BB1_54;
	setp.lt.s64 	%p209, %rd254, %rd52;
	min.s64 	%rd255, %rd254, %rd52;
	selp.f32 	%f197, %f196, %f44, %p209;
$L__BB1_54:
	ld.shared.f32 	%f47, [_ZN6thrust24THRUST_300001_SM_1000_NS8cuda_cub4core6detail5shmemE+72];
	ld.shared.u64 	%rd55, [_ZN6thrust24THRUST_300001_SM_1000_NS8cuda_cub4core6detail5shmemE+80];
	setp.lt.f32 	%p210, %f197, %f47;
	mov.u64 	%rd256, %rd255;
	mov.f32 	%f198, %f197;
	@%p210 bra 	$L__BB1_57;
	setp.lt.f32 	%p211, %f47, %f197;
	mov.u64 	%rd256, %rd55;
	mov.f32 	%f198, %f47;
	@%p211 bra 	$L__BB1_57;
	setp.lt.s64 	%p212, %rd255, %rd55;
	min.s64 	%rd256, %rd255, %rd55;
	selp.f32 	%f198, %f197, %f47, %p212;
$L__BB1_57:
	ld.shared.f32 	%f50, [_ZN6thrust24THRUST_300001_SM_1000_NS8cuda_cub4core6detail5shmemE+88];
	ld.shared.u64 	%rd58, [_ZN6thrust24THRUST_300001_SM_1000_NS8cuda_cub4core6detail5shmemE+96];
	setp.lt.f32 	%p213, %f198, %f50;
	mov.u64 	%rd257, %rd256;
	mov.f32 	%f199, %f198;
	@%p213 bra 	$L__BB1_60;
	setp.lt.f32 	%p214, %f50, %f198;
	mov.u64 	%rd257, %rd58;
	mov.f32 	%f199, %f50;
	@%p214 bra 	$L__BB1_60;
	setp.lt.s64 	%p215, %rd256, %rd58;
	min.s64 	%rd257, %rd256, %rd58;
	selp.f32 	%f199, %f198, %f50, %p215;
$L__BB1_60:
	ld.shared.f32 	%f53, [_ZN6thrust24THRUST_300001_SM_1000_NS8cuda_cub4core6detail5shmemE+104];
	ld.shared.u64 	%rd61, [_ZN6thrust24THRUST_300001_SM_1000_NS8cuda_cub4core6detail5shmemE+112];
	setp.lt.f32 	%p216, %f199, %f53;
	mov.u64 	%rd258, %rd257;
	mov.f32 	%f200, %f199;
	@%p216 bra 	$L__BB1_63;
	setp.lt.f32 	%p217, %f53, %f199;
	mov.u64 	%rd258, %rd61;
	mov.f32 	%f200, %f53;
	@%p217 bra 	$L__BB1_63;
	setp.lt.s64 	%p218, %rd257, %rd61;
	min.s64 	%rd258, %rd257, %rd61;
	selp.f32 	%f200, %f199, %f53, %p218;
$L__BB1_63:
	ld.shared.f32 	%f56, [_ZN6thrust24THRUST_300001_SM_1000_NS8cuda_cub4core6detail5shmemE+120];
	ld.shared.u64 	%rd64, [_ZN6thrust24THRUST_300001_SM_1000_NS8cuda_cub4core6detail5shmemE+128];
	setp.lt.f32 	%p219, %f200, %f56;
	mov.f32 	%f242, %f200;
	mov.u64 	%rd305, %rd258;
	@%p219 bra 	$L__BB1_198;
	setp.lt.f32 	%p220, %f56, %f200;
	mov.f32 	%f242, %f56;
	mov.u64 	%rd305, %rd64;
	@%p220 bra 	$L__BB1_198;
	setp.lt.s64 	%p221, %rd258, %rd64;
	min.s64 	%rd305, %rd258, %rd64;
	selp.f32 	%f242, %f200, %f56, %p221;
	bra.uni 	$L__BB1_198;
$L__BB1_66:
	// begin inline asm
	mov.u32 %r169, %laneid;
	// end inline asm
	and.b32  	%r190, %r1, 992;
	add.s32 	%r191, %r190, 32;
	setp.gt.s32 	%p118, %r191, %r36;
	not.b32 	%r192, %r190;
	add.s32 	%r193, %r36, %r192;
	selp.b32 	%r188, %r193, 31, %p118;
	mov.b32 	%r171, %f188;
	mov.b32 	%r187, 1;
	mov.b32 	%r189, -1;
	// begin inline asm
	shfl.sync.down.b32 %r170, %r171, %r187, %r188, %r189;
	// end inline asm
	mov.b32 	%f58, %r170;
	// begin inline asm
	shfl.sync.down.b32 %r175, %r176, %r187, %r188, %r189;
	// end inline asm
	mov.b64 	{%r181, %r186}, %rd246;
	// begin inline asm
	shfl.sync.down.b32 %r180, %r181, %r187, %r188, %r189;
	// end inline asm
	// begin inline asm
	shfl.sync.down.b32 %r185, %r186, %r187, %r188, %r189;
	// end inline asm
	mov.b64 	%rd66, {%r180, %r185};
	setp.ge.s32 	%p119, %r169, %r188;
	setp.lt.f32 	%p120, %f188, %f58;
	or.pred  	%p121, %p119, %p120;
	mov.f32 	%f201, %f188;
	mov.u64 	%rd259, %rd246;
	@%p121 bra 	$L__BB1_69;
	setp.gt.f32 	%p122, %f188, %f58;
	mov.f32 	%f201, %f58;
	mov.u64 	%rd259, %rd66;
	@%p122 bra 	$L__BB1_69;
	setp.lt.s64 	%p123, %rd246, %rd66;
	selp.f32 	%f201, %f188, %f58, %p123;
	min.s64 	%rd259, %rd246, %rd66;
$L__BB1_69:
	mov.b32 	%r195, %f201;
	mov.b32 	%r211, 2;
	mov.b32 	%r213, -1;
	// begin inline asm
	shfl.sync.down.b32 %r194, %r195, %r211, %r188, %r213;
	// end inline asm
	mov.b32 	%f61, %r194;
	// begin inline asm
	shfl.sync.down.b32 %r199, %r200, %r211, %r188, %r213;
	// end inline asm
	mov.b64 	{%r205, %r210}, %rd259;
	// begin inline asm
	shfl.sync.down.b32 %r204, %r205, %r211, %r188, %r213;
	// end inline asm
	// begin inline asm
	shfl.sync.down.b32 %r209, %r210, %r211, %r188, %r213;
	// end inline asm
	mov.b64 	%rd69, {%r204, %r209};
	add.s32 	%r214, %r169, 2;
	setp.gt.s32 	%p124, %r214, %r188;
	setp.lt.f32 	%p125, %f201, %f61;
	or.pred  	%p126, %p124, %p125;
	mov.f32 	%f202, %f201;
	mov.u64 	%rd260, %rd259;
	@%p126 bra 	$L__BB1_72;
	setp.gt.f32 	%p127, %f201, %f61;
	mov.f32 	%f202, %f61;
	mov.u64 	%rd260, %rd69;
	@%p127 bra 	$L__BB1_72;
	setp.lt.s64 	%p128, %rd259, %rd69;
	selp.f32 	%f202, %f201, %f61, %p128;
	min.s64 	%rd260, %rd259, %rd69;
$L__BB1_72:
	mov.b32 	%r216, %f202;
	mov.b32 	%r232, 4;
	mov.b32 	%r234, -1;
	// begin inline asm
	shfl.sync.down.b32 %r215, %r216, %r232, %r188, %r234;
	// end inline asm
	mov.b32 	%f64, %r215;
	// begin inline asm
	shfl.sync.down.b32 %r220, %r221, %r232, %r188, %r234;
	// end inline asm
	mov.b64 	{%r226, %r231}, %rd260;
	// begin inline asm
	shfl.sync.down.b32 %r225, %r226, %r232, %r188, %r234;
	// end inline asm
	// begin inline asm
	shfl.sync.down.b32 %r230, %r231, %r232, %r188, %r234;
	// end inline asm
	mov.b64 	%rd72, {%r225, %r230};
	add.s32 	%r235, %r169, 4;
	setp.gt.s32 	%p129, %r235, %r188;
	setp.lt.f32 	%p130, %f202, %f64;
	or.pred  	%p131, %p129, %p130;
	mov.f32 	%f203, %f202;
	mov.u64 	%rd261, %rd260;
	@%p131 bra 	$L__BB1_75;
	setp.gt.f32 	%p132, %f202, %f64;
	mov.f32 	%f203, %f64;
	mov.u64 	%rd261, %rd72;
	@%p132 bra 	$L__BB1_75;
	setp.lt.s64 	%p133, %rd260, %rd72;
	selp.f32 	%f203, %f202, %f64, %p133;
	min.s64 	%rd261, %rd260, %rd72;
$L__BB1_75:
	mov.b32 	%r237, %f203;
	mov.b32 	%r253, 8;
	mov.b32 	%r255, -1;
	// begin inline asm
	shfl.sync.down.b32 %r236, %r237, %r253, %r188, %r255;
	// end inline asm
	mov.b32 	%f67, %r236;
	// begin inline asm
	shfl.sync.down.b32 %r241, %r242, %r253, %r188, %r255;
	// end inline asm
	mov.b64 	{%r247, %r252}, %rd261;
	// begin inline asm
	shfl.sync.down.b32 %r246, %r247, %r253, %r188, %r255;
	// end inline asm
	// begin inline asm
	shfl.sync.down.b32 %r251, %r252, %r253, %r188, %r255;
	// end inline asm
	mov.b64 	%rd75, {%r246, %r251};
	add.s32 	%r256, %r169, 8;
	setp.gt.s32 	%p134, %r256, %r188;
	setp.lt.f32 	%p135, %f203, %f67;
	or.pred  	%p136, %p134, %p135;
	mov.f32 	%f204, %f203;
	mov.u64 	%rd262, %rd261;
	@%p136 bra 	$L__BB1_78;
	setp.gt.f32 	%p137, %f203, %f67;
	mov.f32 	%f204, %f67;
	mov.u64 	%rd262, %rd75;
	@%p137 bra 	$L__BB1_78;
	setp.lt.s64 	%p138, %rd261, %rd75;
	selp.f32 	%f204, %f203, %f67, %p138;
	min.s64 	%rd262, %rd261, %rd75;
$L__BB1_78:
	mov.b32 	%r258, %f204;
	mov.b32 	%r274, 16;
	mov.b32 	%r276, -1;
	// begin inline asm
	shfl.sync.down.b32 %r257, %r258, %r274, %r188, %r276;
	// end inline asm
	mov.b32 	%f70, %r257;
	// begin inline asm
	shfl.sync.down.b32 %r262, %r263, %r274, %r188, %r276;
	// end inline asm
	mov.b64 	{%r268, %r273}, %rd262;
	// begin inline asm
	shfl.sync.down.b32 %r267, %r268, %r274, %r188, %r276;
	// end inline asm
	// begin inline asm
	shfl.sync.down.b32 %r272, %r273, %r274, %r188, %r276;
	// end inline asm
	mov.b64 	%rd78, {%r267, %r272};
	add.s32 	%r277, %r169, 16;
	setp.gt.s32 	%p139, %r277, %r188;
	setp.lt.f32 	%p140, %f204, %f70;
	or.pred  	%p141, %p139, %p140;
	mov.f32 	%f242, %f204;
	mov.u64 	%rd305, %rd262;
	@%p141 bra 	$L__BB1_81;
	setp.gt.f32 	%p142, %f204, %f70;
	mov.f32 	%f242, %f70;
	mov.u64 	%rd305, %rd78;
	@%p142 bra 	$L__BB1_81;
	setp.lt.s64 	%p143, %rd262, %rd78;
	selp.f32 	%f242, %f204, %f70, %p143;
	min.s64 	%rd305, %rd262, %rd78;
$L__BB1_81:
	setp.ne.s32 	%p144, %r169, 0;
	@%p144 bra 	$L__BB1_83;
	shr.u32 	%r278, %r1, 1;
	and.b32  	%r279, %r278, 496;
	mov.u32 	%r280, _ZN6thrust24THRUST_300001_SM_1000_NS8cuda_cub4core6detail5shmemE;
	add.s32 	%r281, %r280, %r279;
	st.shared.f32 	[%r281+8], %f242;
	st.shared.u64 	[%r281+16], %rd305;
$L__BB1_83:
	bar.sync 	0;
	setp.ne.s32 	%p145, %r1, 0;
	@%p145 bra 	$L__BB1_198;
	setp.lt.s32 	%p146, %r36, 33;
	mov.f32 	%f206, %f242;
	mov.u64 	%rd264, %rd305;
	@%p146 bra 	$L__BB1_88;
	ld.shared.f32 	%f73, [_ZN6thrust24THRUST_300001_SM_1000_NS8cuda_cub4core6detail5shmemE+24];
	ld.shared.u64 	%rd81, [_ZN6thrust24THRUST_300001_SM_1000_NS8cuda_cub4core6detail5shmemE+32];
	setp.lt.f32 	%p147, %f242, %f73;
	mov.f32 	%f206, %f242;
	mov.u64 	%rd264, %rd305;
	@%p147 bra 	$L__BB1_88;
	setp.lt.f32 	%p148, %f73, %f242;
	mov.f32 	%f206, %f73;
	mov.u64 	%rd264, %rd81;
	@%p148 bra 	$L__BB1_88;
	setp.lt.s64 	%p149, %rd305, %rd81;
	selp.f32 	%f206, %f242, %f73, %p149;
	min.s64 	%rd264, %rd305, %rd81;
$L__BB1_88:
	setp.lt.s32 	%p150, %r36, 65;
	mov.f32 	%f207, %f206;
	mov.u64 	%rd265, %rd264;
	@%p150 bra 	$L__BB1_92;
	ld.shared.f32 	%f76, [_ZN6thrust24THRUST_300001_SM_1000_NS8cuda_cub4core6detail5shmemE+40];
	ld.shared.u64 	%rd84, [_ZN6thrust24THRUST_300001_SM_1000_NS8cuda_cub4core6detail5shmemE+48];
	setp.lt.f32 	%p151, %f206, %f76;
	mov.f32 	%f207, %f206;
	mov.u64 	%rd265, %rd264;
	@%p151 bra 	$L__BB1_92;
	setp.lt.f32 	%p152, %f76, %f206;
	mov.f32 	%f207, %f76;
	mov.u64 	%rd265, %rd84;
	@%p152 bra 	$L__BB1_92;
	setp.lt.s64 	%p153, %rd264, %rd84;
	selp.f32 	%f207, %f206, %f76, %p153;
	min.s64 	%rd265, %rd264, %rd84;
$L__BB1_92:
	setp.lt.s32 	%p154, %r36, 97;
	mov.f32 	%f208, %f207;
	mov.u64 	%rd266, %rd265;
	@%p154 bra 	$L__BB1_96;
	ld.shared.f32 	%f79, [_ZN6thrust24THRUST_300001_SM_1000_NS8cuda_cub4core6detail5shmemE+56];
	ld.shared.u64 	%rd87, [_ZN6thrust24THRUST_300001_SM_1000_NS8cuda_cub4core6detail5shmemE+64];
	setp.lt.f32 	%p155, %f207, %f79;
	mov.f32 	%f208, %f207;
	mov.u64 	%rd266, %rd265;
	@%p155 bra 	$L__BB1_96;
	setp.lt.f32 	%p156, %f79, %f207;
	mov.f32 	%f208, %f79;
	mov.u64 	%rd266, %rd87;
	@%p156 bra 	$L__BB1_96;
	setp.lt.s64 	%p157, %rd265, %rd87;
	selp.f32 	%f208, %f207, %f79, %p157;
	min.s64 	%rd266, %rd265, %rd87;
$L__BB1_96:
	setp.lt.s32 	%p158, %r36, 129;
	mov.f32 	%f209, %f208;
	mov.u64 	%rd267, %rd266;
	@%p158 bra 	$L__BB1_100;
	ld.shared.f32 	%f82, [_ZN6thrust24THRUST_300001_SM_1000_NS8cuda_cub4core6detail5shmemE+72];
	ld.shared.u64 	%rd90, [_ZN6thrust24THRUST_300001_SM_1000_NS8cuda_cub4core6detail5shmemE+80];
	setp.lt.f32 	%p159, %f208, %f82;
	mov.f32 	%f209, %f208;
	mov.u64 	%rd267, %rd266;
	@%p159 bra 	$L__BB1_100;
	setp.lt.f32 	%p160, %f82, %f208;
	mov.f32 	%f209, %f82;
	mov.u64 	%rd267, %rd90;
	@%p160 bra 	$L__BB1_100;
	setp.lt.s64 	%p161, %rd266, %rd90;
	selp.f32 	%f209, %f208, %f82, %p161;
	min.s64 	%rd267, %rd266, %rd90;
$L__BB1_100:
	setp.lt.s32 	%p162, %r36, 161;
	mov.f32 	%f210, %f209;
	mov.u64 	%rd268, %rd267;
	@%p162 bra 	$L__BB1_104;
	ld.shared.f32 	%f85, [_ZN6thrust24THRUST_300001_SM_1000_NS8cuda_cub4core6detail5shmemE+88];
	ld.shared.u64 	%rd93, [_ZN6thrust24THRUST_300001_SM_1000_NS8cuda_cub4core6detail5shmemE+96];
	setp.lt.f32 	%p163, %f209, %f85;
	mov.f32 	%f210, %f209;
	mov.u64 	%rd268, %rd267;
	@%p163 bra 	$L__BB1_104;
	setp.lt.f32 	%p164, %f85, %f209;
	mov.f32 	%f210, %f85;
	mov.u64 	%rd268, %rd93;
	@%p164 bra 	$L__BB1_104;
	setp.lt.s64 	%p165, %rd267, %rd93;
	selp.f32 	%f210, %f209, %f85, %p165;
	min.s64 	%rd268, %rd267, %rd93;
$L__BB1_104:
	setp.lt.s32 	%p166, %r36, 193;
	mov.f32 	%f211, %f210;
	mov.u64 	%rd269, %rd268;
	@%p166 bra 	$L__BB1_108;
	ld.shared.f32 	%f88, [_ZN6thrust24THRUST_300001_SM_1000_NS8cuda_cub4core6detail5shmemE+104];
	ld.shared.u64 	%rd96, [_ZN6thrust24THRUST_300001_SM_1000_NS8cuda_cub4core6detail5shmemE+112];
	setp.lt.f32 	%p167, %f210, %f88;
	mov.f32 	%f211, %f210;
	mov.u64 	%rd269, %rd268;
	@%p167 bra 	$L__BB1_108;
	setp.lt.f32 	%p168, %f88, %f210;
	mov.f32 	%f211, %f88;
	mov.u64 	%rd269, %rd96;
	@%p168 bra 	$L__BB1_108;
	setp.lt.s64 	%p169, %rd268, %rd96;
	selp.f32 	%f211, %f210, %f88, %p169;
	min.s64 	%rd269, %rd268, %rd96;
$L__BB1_108:
	setp.lt.s32 	%p170, %r36, 225;
	mov.f32 	%f242, %f211;
	mov.u64 	%rd305, %rd269;
	@%p170 bra 	$L__BB1_198;
	ld.shared.f32 	%f91, [_ZN6thrust24THRUST_300001_SM_1000_NS8cuda_cub4core6detail5shmemE+120];
	ld.shared.u64 	%rd99, [_ZN6thrust24THRUST_300001_SM_1000_NS8cuda_cub4core6detail5shmemE+128];
	setp.lt.f32 	%p171, %f211, %f91;
	mov.f32 	%f242, %f211;
	mov.u64 	%rd305, %rd269;
	@%p171 bra 	$L__BB1_198;
	setp.lt.f32 	%p172, %f91, %f211;
	mov.f32 	%f242, %f91;
	mov.u64 	%rd305, %rd99;
	@%p172 bra 	$L__BB1_198;
	setp.lt.s64 	%p173, %rd269, %rd99;
	selp.f32 	%f242, %f211, %f91, %p173;
	min.s64 	%rd305, %rd269, %rd99;
	bra.uni 	$L__BB1_198;
$L__BB1_112:
	mov.u32 	%r17, %tid.x;
	cvt.u64.u32 	%rd101, %r17;
	mul.wide.u32 	%rd200, %r17, 4;
	add.s64 	%rd102, %rd1, %rd200;
	ld.global.f32 	%f172, [%rd102];
	add.s32 	%r37, %r17, 256;
	cvt.u64.u32 	%rd201, %r37;
	ld.global.f32 	%f173, [%rd102+1024];
	add.s32 	%r38, %r17, 512;
	cvt.u64.u32 	%rd202, %r38;
	ld.global.f32 	%f174, [%rd102+2048];
	ld.global.f32 	%f93, [%rd102+3072];
	or.b32  	%r39, %r17, 1024;
	cvt.u64.u32 	%rd103, %r39;
	add.s64 	%rd104, %rd198, %rd103;
	ld.global.f32 	%f94, [%rd102+4096];
	setp.lt.f32 	%p3, %f173, %f172;
	selp.f32 	%f175, %f173, %f172, %p3;
	selp.b64 	%rd203, %rd201, %rd101, %p3;
	setp.lt.f32 	%p4, %f174, %f175;
	selp.f32 	%f95, %f174, %f175, %p4;
	selp.b64 	%rd105, %rd202, %rd203, %p4;
	setp.lt.f32 	%p5, %f95, %f93;
	mov.f32 	%f212, %f95;
	mov.u64 	%rd270, %rd105;
	@%p5 bra 	$L__BB1_115;
	add.s32 	%r40, %r17, 768;
	cvt.u64.u32 	%rd270, %r40;
	setp.lt.f32 	%p6, %f93, %f95;
	mov.f32 	%f212, %f93;
	@%p6 bra 	$L__BB1_115;
	mov.f32 	%f212, %f95;
	mov.u64 	%rd270, %rd105;
$L__BB1_115:
	add.s64 	%rd108, %rd198, %rd270;
	setp.lt.f32 	%p7, %f212, %f94;
	mov.f32 	%f229, %f212;
	mov.u64 	%rd292, %rd108;
	@%p7 bra 	$L__BB1_118;
	setp.lt.f32 	%p8, %f94, %f212;
	mov.f32 	%f229, %f94;
	mov.u64 	%rd292, %rd104;
	@%p8 bra 	$L__BB1_118;
	setp.lt.s64 	%p9, %rd270, %rd103;
	selp.f32 	%f229, %f212, %f94, %p9;
	selp.b64 	%rd292, %rd108, %rd104, %p9;
$L__BB1_118:
	setp.lt.u32 	%p10, %r36, 2560;
	mov.b32 	%r394, 1280;
	@%p10 bra 	$L__BB1_136;
	mov.b32 	%r394, 1280;
$L__BB1_120:
	mov.u32 	%r18, %r394;
	cvt.u64.u32 	%rd204, %r18;
	add.s64 	%rd205, %rd101, %rd204;
	mul.wide.u32 	%rd206, %r18, 4;
	add.s64 	%rd207, %rd102, %rd206;
	add.s64 	%rd112, %rd205, %rd198;
	ld.global.f32 	%f100, [%rd207];
	add.s64 	%rd113, %rd112, 256;
	ld.global.f32 	%f101, [%rd207+1024];
	add.s64 	%rd114, %rd112, 512;
	ld.global.f32 	%f102, [%rd207+2048];
	add.s64 	%rd115, %rd112, 768;
	ld.global.f32 	%f103, [%rd207+3072];
	add.s64 	%rd116, %rd112, 1024;
	ld.global.f32 	%f104, [%rd207+4096];
	setp.lt.f32 	%p11, %f229, %f100;
	mov.f32 	%f215, %f229;
	mov.u64 	%rd273, %rd292;
	@%p11 bra 	$L__BB1_123;
	setp.lt.f32 	%p12, %f100, %f229;
	mov.f32 	%f215, %f100;
	mov.u64 	%rd273, %rd112;
	@%p12 bra 	$L__BB1_123;
	setp.lt.s64 	%p13, %rd292, %rd112;
	selp.f32 	%f215, %f229, %f100, %p13;
	min.s64 	%rd273, %rd292, %rd112;
$L__BB1_123:
	setp.lt.f32 	%p14, %f215, %f101;
	mov.f32 	%f216, %f215;
	mov.u64 	%rd274, %rd273;
	@%p14 bra 	$L__BB1_126;
	setp.lt.f32 	%p15, %f101, %f215;
	mov.f32 	%f216, %f101;
	mov.u64 	%rd274, %rd113;
	@%p15 bra 	$L__BB1_126;
	setp.lt.s64 	%p16, %rd273, %rd113;
	selp.f32 	%f216, %f215, %f101, %p16;
	min.s64 	%rd274, %rd273, %rd113;
$L__BB1_126:
	setp.lt.f32 	%p17, %f216, %f102;
	mov.f32 	%f217, %f216;
	mov.u64 	%rd275, %rd274;
	@%p17 bra 	$L__BB1_129;
	setp.lt.f32 	%p18, %f102, %f216;
	mov.f32 	%f217, %f102;
	mov.u64 	%rd275, %rd114;
	@%p18 bra 	$L__BB1_129;
	setp.lt.s64 	%p19, %rd274, %rd114;
	selp.f32 	%f217, %f216, %f102, %p19;
	min.s64 	%rd275, %rd274, %rd114;
$L__BB1_129:
	setp.lt.f32 	%p20, %f217, %f103;
	mov.f32 	%f218, %f217;
	mov.u64 	%rd276, %rd275;
	@%p20 bra 	$L__BB1_132;
	setp.lt.f32 	%p21, %f103, %f217;
	mov.f32 	%f218, %f103;
	mov.u64 	%rd276, %rd115;
	@%p21 bra 	$L__BB1_132;
	setp.lt.s64 	%p22, %rd275, %rd115;
	selp.f32 	%f218, %f217, %f103, %p22;
	min.s64 	%rd276, %rd275, %rd115;
$L__BB1_132:
	setp.lt.f32 	%p23, %f218, %f104;
	mov.f32 	%f229, %f218;
	mov.u64 	%rd292, %rd276;
	@%p23 bra 	$L__BB1_135;
	setp.lt.f32 	%p24, %f104, %f218;
	mov.f32 	%f229, %f104;
	mov.u64 	%rd292, %rd116;
	@%p24 bra 	$L__BB1_135;
	setp.lt.s64 	%p25, %rd276, %rd116;
	selp.f32 	%f229, %f218, %f104, %p25;
	min.s64 	%rd292, %rd276, %rd116;
$L__BB1_135:
	add.s32 	%r394, %r18, 1280;
	add.s32 	%r43, %r18, 2560;
	setp.le.s32 	%p26, %r43, %r36;
	@%p26 bra 	$L__BB1_120;
$L__BB1_136:
	setp.le.s32 	%p27, %r36, %r394;
	@%p27 bra 	$L__BB1_159;
	sub.s32 	%r21, %r36, %r394;
	setp.ge.s32 	%p28, %r17, %r21;
	@%p28 bra 	$L__BB1_159;
	not.b32 	%r44, %r17;
	add.s32 	%r45, %r36, %r44;
	sub.s32 	%r22, %r45, %r394;
	and.b32  	%r46, %r22, 768;
	setp.eq.s32 	%p29, %r46, 768;
	mov.u32 	%r397, %r17;
	@%p29 bra 	$L__BB1_144;
	add.s32 	%r47, %r17, %r394;
	cvt.u64.u32 	%rd209, %r47;
	add.s64 	%rd280, %rd198, %rd209;
	mul.wide.u32 	%rd210, %r47, 4;
	add.s64 	%rd279, %rd1, %rd210;
	shr.u32 	%r48, %r22, 8;
	add.s32 	%r49, %r48, 1;
	and.b32  	%r50, %r49, 3;
	neg.s32 	%r395, %r50;
	mov.u32 	%r397, %r17;
$L__BB1_140:
	.pragma "nounroll";
	mov.u64 	%rd132, %rd292;
	mov.f32 	%f116, %f229;
	ld.global.f32 	%f117, [%rd279];
	setp.lt.f32 	%p30, %f116, %f117;
	@%p30 bra 	$L__BB1_143;
	setp.lt.f32 	%p31, %f117, %f116;
	mov.f32 	%f229, %f117;
	mov.u64 	%rd292, %rd280;
	@%p31 bra 	$L__BB1_143;
	setp.lt.s64 	%p32, %rd132, %rd280;
	selp.f32 	%f229, %f116, %f117, %p32;
	min.s64 	%rd292, %rd132, %rd280;
$L__BB1_143:
	add.s32 	%r397, %r397, 256;
	add.s64 	%rd280, %rd280, 256;
	add.s64 	%rd279, %rd279, 1024;
	add.s32 	%r395, %r395, 1;
	setp.ne.s32 	%p33, %r395, 0;
	@%p33 bra 	$L__BB1_140;
$L__BB1_144:
	setp.lt.u32 	%p34, %r22, 768;
	@%p34 bra 	$L__BB1_159;
	add.s32 	%r398, %r397, %r394;
	cvt.u64.u32 	%rd211, %r398;
	add.s64 	%rd287, %rd198, %rd211;
	cvt.u64.u32 	%rd212, %r397;
	cvt.u64.u32 	%rd213, %r394;
	add.s64 	%rd214, %rd212, %rd213;
	shl.b64 	%rd215, %rd214, 2;
	add.s64 	%rd216, %rd215, %rd1;
	add.s64 	%rd286, %rd216, 3072;
	mul.wide.u32 	%rd217, %r398, 4;
	add.s64 	%rd285, %rd1, %rd217;
	add.s32 	%r399, %r397, 512;
$L__BB1_146:
	mov.u32 	%r32, %r399;
	ld.global.f32 	%f123, [%rd285];
	setp.lt.f32 	%p35, %f229, %f123;
	mov.f32 	%f226, %f229;
	mov.u64 	%rd289, %rd292;
	@%p35 bra 	$L__BB1_149;
	setp.lt.f32 	%p36, %f123, %f229;
	mov.f32 	%f226, %f123;
	mov.u64 	%rd289, %rd287;
	@%p36 bra 	$L__BB1_149;
	setp.lt.s64 	%p37, %rd292, %rd287;
	selp.f32 	%f226, %f229, %f123, %p37;
	min.s64 	%rd289, %rd292, %rd287;
$L__BB1_149:
	add.s32 	%r51, %r398, 256;
	cvt.u64.u32 	%rd218, %r51;
	add.s64 	%rd148, %rd198, %rd218;
	ld.global.f32 	%f126, [%rd286+-2048];
	setp.lt.f32 	%p38, %f226, %f126;
	mov.f32 	%f227, %f226;
	mov.u64 	%rd290, %rd289;
	@%p38 bra 	$L__BB1_152;
	setp.lt.f32 	%p39, %f126, %f226;
	mov.f32 	%f227, %f126;
	mov.u64 	%rd290, %rd148;
	@%p39 bra 	$L__BB1_152;
	setp.lt.s64 	%p40, %rd289, %rd148;
	selp.f32 	%f227, %f226, %f126, %p40;
	min.s64 	%rd290, %rd289, %rd148;
$L__BB1_152:
	add.s32 	%r52, %r398, 512;
	cvt.u64.u32 	%rd219, %r52;
	add.s64 	%rd151, %rd198, %rd219;
	ld.global.f32 	%f129, [%rd286+-1024];
	setp.lt.f32 	%p41, %f227, %f129;
	mov.f32 	%f228, %f227;
	mov.u64 	%rd291, %rd290;
	@%p41 bra 	$L__BB1_155;
	setp.lt.f32 	%p42, %f129, %f227;
	mov.f32 	%f228, %f129;
	mov.u64 	%rd291, %rd151;
	@%p42 bra 	$L__BB1_155;
	setp.lt.s64 	%p43, %rd290, %rd151;
	selp.f32 	%f228, %f227, %f129, %p43;
	min.s64 	%rd291, %rd290, %rd151;
$L__BB1_155:
	add.s32 	%r53, %r398, 768;
	cvt.u64.u32 	%rd220, %r53;
	add.s64 	%rd154, %rd198, %rd220;
	ld.global.f32 	%f132, [%rd286];
	setp.lt.f32 	%p44, %f228, %f132;
	mov.f32 	%f229, %f228;
	mov.u64 	%rd292, %rd291;
	@%p44 bra 	$L__BB1_158;
	setp.lt.f32 	%p45, %f132, %f228;
	mov.f32 	%f229, %f132;
	mov.u64 	%rd292, %rd154;
	@%p45 bra 	$L__BB1_158;
	setp.lt.s64 	%p46, %rd291, %rd154;
	selp.f32 	%f229, %f228, %f132, %p46;
	min.s64 	%rd292, %rd291, %rd154;
$L__BB1_158:
	add.s64 	%rd287, %rd287, 1024;
	add.s64 	%rd286, %rd286, 4096;
	add.s64 	%rd285, %rd285, 4096;
	add.s32 	%r399, %r32, 1024;
	add.s32 	%r54, %r32, 512;
	add.s32 	%r398, %r398, 1024;
	setp.lt.s32 	%p47, %r54, %r21;
	@%p47 bra 	$L__BB1_146;
$L__BB1_159:
	// begin inline asm
	mov.u32 %r55, %laneid;
	// end inline asm
	mov.b32 	%r57, %f229;
	mov.b32 	%r73, 1;
	mov.b32 	%r74, 31;
	mov.b32 	%r75, -1;
	// begin inline asm
	shfl.sync.down.b32 %r56, %r57, %r73, %r74, %r75;
	// end inline asm
	mov.b32 	%f136, %r56;
	// begin inline asm
	shfl.sync.down.b32 %r61, %r62, %r73, %r74, %r75;
	// end inline asm
	mov.b64 	{%r67, %r72}, %rd292;
	// begin inline asm
	shfl.sync.down.b32 %r66, %r67, %r73, %r74, %r75;
	// end inline asm
	// begin inline asm
	shfl.sync.down.b32 %r71, %r72, %r73, %r74, %r75;
	// end inline asm
	mov.b64 	%rd161, {%r66, %r71};
	setp.gt.s32 	%p48, %r55, 30;
	setp.lt.f32 	%p49, %f229, %f136;
	or.pred  	%p50, %p48, %p49;
	mov.f32 	%f231, %f229;
	mov.u64 	%rd294, %rd292;
	@%p50 bra 	$L__BB1_162;
	setp.gt.f32 	%p51, %f229, %f136;
	mov.f32 	%f231, %f136;
	mov.u64 	%rd294, %rd161;
	@%p51 bra 	$L__BB1_162;
	setp.lt.s64 	%p52, %rd292, %rd161;
	selp.f32 	%f231, %f229, %f136, %p52;
	min.s64 	%rd294, %rd292, %rd161;
$L__BB1_162:
	mov.b32 	%r77, %f231;
	mov.b32 	%r93, 2;
	mov.b32 	%r94, 31;
	mov.b32 	%r95, -1;
	// begin inline asm
	shfl.sync.down.b32 %r76, %r77, %r93, %r94, %r95;
	// end inline asm
	mov.b32 	%f139, %r76;
	// begin inline asm
	shfl.sync.down.b32 %r81, %r82, %r93, %r94, %r95;
	// end inline asm
	mov.b64 	{%r87, %r92}, %rd294;
	// begin inline asm
	shfl.sync.down.b32 %r86, %r87, %r93, %r94, %r95;
	// end inline asm
	// begin inline asm
	shfl.sync.down.b32 %r91, %r92, %r93, %r94, %r95;
	// end inline asm
	mov.b64 	%rd164, {%r86, %r91};
	setp.gt.s32 	%p53, %r55, 29;
	setp.lt.f32 	%p54, %f231, %f139;
	or.pred  	%p55, %p53, %p54;
	mov.f32 	%f232, %f231;
	mov.u64 	%rd295, %rd294;
	@%p55 bra 	$L__BB1_165;
	setp.gt.f32 	%p56, %f231, %f139;
	mov.f32 	%f232, %f139;
	mov.u64 	%rd295, %rd164;
	@%p56 bra 	$L__BB1_165;
	setp.lt.s64 	%p57, %rd294, %rd164;
	selp.f32 	%f232, %f231, %f139, %p57;
	min.s64 	%rd295, %rd294, %rd164;
$L__BB1_165:
	mov.b32 	%r97, %f232;
	mov.b32 	%r113, 4;
	mov.b32 	%r114, 31;
	mov.b32 	%r115, -1;
	// begin inline asm
	shfl.sync.down.b32 %r96, %r97, %r113, %r114, %r115;
	// end inline asm
	mov.b32 	%f142, %r96;
	// begin inline asm
	shfl.sync.down.b32 %r101, %r102, %r113, %r114, %r115;
	// end inline asm
	mov.b64 	{%r107, %r112}, %rd295;
	// begin inline asm
	shfl.sync.down.b32 %r106, %r107, %r113, %r114, %r115;
	// end inline asm
	// begin inline asm
	shfl.sync.down.b32 %r111, %r112, %r113, %r114, %r115;
	// end inline asm
	mov.b64 	%rd167, {%r106, %r111};
	setp.gt.s32 	%p58, %r55, 27;
	setp.lt.f32 	%p59, %f232, %f142;
	or.pred  	%p60, %p58, %p59;
	mov.f32 	%f233, %f232;
	mov.u64 	%rd296, %rd295;
	@%p60 bra 	$L__BB1_168;
	setp.gt.f32 	%p61, %f232, %f142;
	mov.f32 	%f233, %f142;
	mov.u64 	%rd296, %rd167;
	@%p61 bra 	$L__BB1_168;
	setp.lt.s64 	%p62, %rd295, %rd167;
	selp.f32 	%f233, %f232, %f142, %p62;
	min.s64 	%rd296, %rd295, %rd167;
$L__BB1_168:
	mov.b32 	%r117, %f233;
	mov.b32 	%r133, 8;
	mov.b32 	%r134, 31;
	mov.b32 	%r135, -1;
	// begin inline asm
	shfl.sync.down.b32 %r116, %r117, %r133, %r134, %r135;
	// end inline asm
	mov.b32 	%f145, %r116;
	// begin inline asm
	shfl.sync.down.b32 %r121, %r122, %r133, %r134, %r135;
	// end inline asm
	mov.b64 	{%r127, %r132}, %rd296;
	// begin inline asm
	shfl.sync.down.b32 %r126, %r127, %r133, %r134, %r135;
	// end inline asm
	// begin inline asm
	shfl.sync.down.b32 %r131, %r132, %r133, %r134, %r135;
	// end inline asm
	mov.b64 	%rd170, {%r126, %r131};
	setp.gt.s32 	%p63, %r55, 23;
	setp.lt.f32 	%p64, %f233, %f145;
	or.pred  	%p65, %p63, %p64;
	mov.f32 	%f234, %f233;
	mov.u64 	%rd297, %rd296;
	@%p65 bra 	$L__BB1_171;
	setp.gt.f32 	%p66, %f233, %f145;
	mov.f32 	%f234, %f145;
	mov.u64 	%rd297, %rd170;
	@%p66 bra 	$L__BB1_171;
	setp.lt.s64 	%p67, %rd296, %rd170;
	selp.f32 	%f234, %f233, %f145, %p67;
	min.s64 	%rd297, %rd296, %rd170;
$L__BB1_171:
	mov.b32 	%r137, %f234;
	mov.b32 	%r153, 16;
	mov.b32 	%r154, 31;
	mov.b32 	%r155, -1;
	// begin inline asm
	shfl.sync.down.b32 %r136, %r137, %r153, %r154, %r155;
	// end inline asm
	mov.b32 	%f148, %r136;
	// begin inline asm
	shfl.sync.down.b32 %r141, %r142, %r153, %r154, %r155;
	// end inline asm
	mov.b64 	{%r147, %r152}, %rd297;
	// begin inline asm
	shfl.sync.down.b32 %r146, %r147, %r153, %r154, %r155;
	// end inline asm
	// begin inline asm
	shfl.sync.down.b32 %r151, %r152, %r153, %r154, %r155;
	// end inline asm
	mov.b64 	%rd173, {%r146, %r151};
	setp.gt.s32 	%p68, %r55, 15;
	setp.lt.f32 	%p69, %f234, %f148;
	or.pred  	%p70, %p68, %p69;
	mov.f32 	%f242, %f234;
	mov.u64 	%rd305, %rd297;
	@%p70 bra 	$L__BB1_174;
	setp.gt.f32 	%p71, %f234, %f148;
	mov.f32 	%f242, %f148;
	mov.u64 	%rd305, %rd173;
	@%p71 bra 	$L__BB1_174;
	setp.lt.s64 	%p72, %rd297, %rd173;
	selp.f32 	%f242, %f234, %f148, %p72;
	min.s64 	%rd305, %rd297, %rd173;
$L__BB1_174:
	setp.ne.s32 	%p73, %r55, 0;
	@%p73 bra 	$L__BB1_176;
	shr.u32 	%r156, %r17, 1;
	and.b32  	%r157, %r156, 496;
	mov.u32 	%r158, _ZN6thrust24THRUST_300001_SM_1000_NS8cuda_cub4core6detail5shmemE;
	add.s32 	%r159, %r158, %r157;
	st.shared.f32 	[%r159+8], %f242;
	st.shared.u64 	[%r159+16], %rd305;
$L__BB1_176:
	bar.sync 	0;
	setp.ne.s32 	%p74, %r17, 0;
	@%p74 bra 	$L__BB1_198;
	ld.shared.f32 	%f151, [_ZN6thrust24THRUST_300001_SM_1000_NS8cuda_cub4core6detail5shmemE+24];
	ld.shared.u64 	%rd176, [_ZN6thrust24THRUST_300001_SM_1000_NS8cuda_cub4core6detail5shmemE+32];
	setp.lt.f32 	%p75, %f242, %f151;
	mov.f32 	%f236, %f242;
	mov.u64 	%rd299, %rd305;
	@%p75 bra 	$L__BB1_180;
	setp.lt.f32 	%p76, %f151, %f242;
	mov.f32 	%f236, %f151;
	mov.u64 	%rd299, %rd176;
	@%p76 bra 	$L__BB1_180;
	setp.lt.s64 	%p77, %rd305, %rd176;
	selp.f32 	%f236, %f242, %f151, %p77;
	min.s64 	%rd299, %rd305, %rd176;
$L__BB1_180:
	ld.shared.f32 	%f154, [_ZN6thrust24THRUST_300001_SM_1000_NS8cuda_cub4core6detail5shmemE+40];
	ld.shared.u64 	%rd179, [_ZN6thrust24THRUST_300001_SM_1000_NS8cuda_cub4core6detail5shmemE+48];
	setp.lt.f32 	%p78, %f236, %f154;
	mov.f32 	%f237, %f236;
	mov.u64 	%rd300, %rd299;
	@%p78 bra 	$L__BB1_183;
	setp.lt.f32 	%p79, %f154, %f236;
	mov.f32 	%f237, %f154;
	mov.u64 	%rd300, %rd179;
	@%p79 bra 	$L__BB1_183;
	setp.lt.s64 	%p80, %rd299, %rd179;
	selp.f32 	%f237, %f236, %f154, %p80;
	min.s64 	%rd300, %rd299, %rd179;
$L__BB1_183:
	ld.shared.f32 	%f157, [_ZN6thrust24THRUST_300001_SM_1000_NS8cuda_cub4core6detail5shmemE+56];
	ld.shared.u64 	%rd182, [_ZN6thrust24THRUST_300001_SM_1000_NS8cuda_cub4core6detail5shmemE+64];
	setp.lt.f32 	%p81, %f237, %f157;
	mov.f32 	%f238, %f237;
	mov.u64 	%rd301, %rd300;
	@%p81 bra 	$L__BB1_186;
	setp.lt.f32 	%p82, %f157, %f237;
	mov.f32 	%f238, %f157;
	mov.u64 	%rd301, %rd182;
	@%p82 bra 	$L__BB1_186;
	setp.lt.s64 	%p83, %rd300, %rd182;
	selp.f32 	%f238, %f237, %f157, %p83;
	min.s64 	%rd301, %rd300, %rd182;
$L__BB1_186:
	ld.shared.f32 	%f160, [_ZN6thrust24THRUST_300001_SM_1000_NS8cuda_cub4core6detail5shmemE+72];
	ld.shared.u64 	%rd185, [_ZN6thrust24THRUST_300001_SM_1000_NS8cuda_cub4core6detail5shmemE+80];
	setp.lt.f32 	%p84, %f238, %f160;
	mov.f32 	%f239, %f238;
	mov.u64 	%rd302, %rd301;
	@%p84 bra 	$L__BB1_189;
	setp.lt.f32 	%p85, %f160, %f238;
	mov.f32 	%f239, %f160;
	mov.u64 	%rd302, %rd185;
	@%p85 bra 	$L__BB1_189;
	setp.lt.s64 	%p86, %rd301, %rd185;
	selp.f32 	%f239, %f238, %f160, %p86;
	min.s64 	%rd302, %rd301, %rd185;
$L__BB1_189:
	ld.shared.f32 	%f163, [_ZN6thrust24THRUST_300001_SM_1000_NS8cuda_cub4core6detail5shmemE+88];
	ld.shared.u64 	%rd188, [_ZN6thrust24THRUST_300001_SM_1000_NS8cuda_cub4core6detail5shmemE+96];
	setp.lt.f32 	%p87, %f239, %f163;
	mov.f32 	%f240, %f239;
	mov.u64 	%rd303, %rd302;
	@%p87 bra 	$L__BB1_192;
	setp.lt.f32 	%p88, %f163, %f239;
	mov.f32 	%f240, %f163;
	mov.u64 	%rd303, %rd188;
	@%p88 bra 	$L__BB1_192;
	setp.lt.s64 	%p89, %rd302, %rd188;
	selp.f32 	%f240, %f239, %f163, %p89;
	min.s64 	%rd303, %rd302, %rd188;
$L__BB1_192:
	ld.shared.f32 	%f166, [_ZN6thrust24THRUST_300001_SM_1000_NS8cuda_cub4core6detail5shmemE+104];
	ld.shared.u64 	%rd191, [_ZN6thrust24THRUST_300001_SM_1000_NS8cuda_cub4core6detail5shmemE+112];
	setp.lt.f32 	%p90, %f240, %f166;
	mov.f32 	%f241, %f240;
	mov.u64 	%rd304, %rd303;
	@%p90 bra 	$L__BB1_195;
	setp.lt.f32 	%p91, %f166, %f240;
	mov.f32 	%f241, %f166;
	mov.u64 	%rd304, %rd191;
	@%p91 bra 	$L__BB1_195;
	setp.lt.s64 	%p92, %rd303, %rd191;
	selp.f32 	%f241, %f240, %f166, %p92;
	min.s64 	%rd304, %rd303, %rd191;
$L__BB1_195:
	ld.shared.f32 	%f169, [_ZN6thrust24THRUST_300001_SM_1000_NS8cuda_cub4core6detail5shmemE+120];
	ld.shared.u64 	%rd194, [_ZN6thrust24THRUST_300001_SM_1000_NS8cuda_cub4core6detail5shmemE+128];
	setp.lt.f32 	%p93, %f241, %f169;
	mov.f32 	%f242, %f241;
	mov.u64 	%rd305, %rd304;
	@%p93 bra 	$L__BB1_198;
	setp.lt.f32 	%p94, %f169, %f241;
	mov.f32 	%f242, %f169;
	mov.u64 	%rd305, %rd194;
	@%p94 bra 	$L__BB1_198;
	setp.lt.s64 	%p95, %rd304, %rd194;
	selp.f32 	%f242, %f241, %f169, %p95;
	min.s64 	%rd305, %rd304, %rd194;
$L__BB1_198:
	mov.u32 	%r387, %tid.x;
	setp.ne.s32 	%p222, %r387, 0;
	@%p222 bra 	$L__BB1_200;
	ld.param.u64 	%rd234, [_ZN6thrust24THRUST_300001_SM_1000_NS8cuda_cub4core6detail13_kernel_agentINS1_8__reduce11ReduceAgentINS0_12zip_iteratorIN4cuda3std3__45tupleIJNS0_6detail15normal_iteratorINS0_10device_ptrIfEEEENS0_17counting_iteratorIlNS0_11use_defaultESI_SI_EEEEEEEPNSB_IJflEEESM_iNS1_9__extrema9arg_min_fIflNSA_4lessIfEEEEEEJSL_SN_iSS_EEEvDpT0__param_1];
	cvta.to.global.u64 	%rd233, %rd234;
	st.global.f32 	[%rd233], %f242;
	st.global.u64 	[%rd233+8], %rd305;
$L__BB1_200:
	ret;

}
	// .globl	_ZN6thrust24THRUST_300001_SM_1000_NS8cuda_cub4core6detail13_kernel_agentINS1_8__reduce11ReduceAgentINS0_12zip_iteratorIN4cuda3std3__45tupleIJNS0_6detail15normal_iteratorINS0_10device_ptrIfEEEENS0_17counting_iteratorIlNS0_11use_defaultESI_SI_EEEEEEEPNSB_IJflEEESM_iNS1_9__extrema9arg_min_fIflNSA_4lessIfEEEEEEJSL_SN_iN3cub18CUB_300001_SM_100013GridEvenShareIiEENSV_9GridQueueIjEESS_EEEvDpT0_
.visible .entry _ZN6thrust24THRUST_300001_SM_1000_NS8cuda_cub4core6detail13_kernel_agentINS1_8__reduce11ReduceAgentINS0_12zip_iteratorIN4cuda3std3__45tupleIJNS0_6detail15normal_iteratorINS0_10device_ptrIfEEEENS0_17counting_iteratorIlNS0_11use_defaultESI_SI_EEEEEEEPNSB_IJflEEESM_iNS1_9__extrema9arg_min_fIflNSA_4lessIfEEEEEEJSL_SN_iN3cub18CUB_300001_SM_100013GridEvenShareIiEENSV_9GridQueueIjEESS_EEEvDpT0_(
	.param .align 8 .b8 _ZN6thrust24THRUST_300001_SM_1000_NS8cuda_cub4core6detail13_kernel_agentINS1_8__reduce11ReduceAgentINS0_12zip_iteratorIN4cuda3std3__45tupleIJNS0_6detail15normal_iteratorINS0_10device_ptrIfEEEENS0_17counting_iteratorIlNS0_11use_defaultESI_SI_EEEEEEEPNSB_IJflEEESM_iNS1_9__extrema9arg_min_fIflNSA_4lessIfEEEEEEJSL_SN_iN3cub18CUB_300001_SM_100013GridEvenShareIiEENSV_9GridQueueIjEESS_EEEvDpT0__param_0[16],
	.param .u64 .ptr .align 1 _ZN6thrust24THRUST_300001_SM_1000_NS8cuda_cub4core6detail13_kernel_agentINS1_8__reduce11ReduceAgentINS0_12zip_iteratorIN4cuda3std3__45tupleIJNS0_6detail15normal_iteratorINS0_10device_ptrIfEEEENS0_17counting_iteratorIlNS0_11use_defaultESI_SI_EEEEEEEPNSB_IJflEEESM_iNS1_9__extrema9arg_min_fIflNSA_4lessIfEEEEEEJSL_SN_iN3cub18CUB_300001_SM_100013GridEvenShareIiEENSV_9GridQueueIjEESS_EEEvDpT0__param_1,
	.param .u32 _ZN6thrust24THRUST_300001_SM_1000_NS8cuda_cub4core6detail13_kernel_agentINS1_8__reduce11ReduceAgentINS0_12zip_iteratorIN4cuda3std3__45tupleIJNS0_6detail15normal_iteratorINS0_10device_ptrIfEEEENS0_17counting_iteratorIlNS0_11use_defaultESI_SI_EEEEEEEPNSB_IJflEEESM_iNS1_9__extrema9arg_min_fIflNSA_4lessIfEEEEEEJSL_SN_iN3cub18CUB_300001_SM_100013GridEvenShareIiEENSV_9GridQueueIjEESS_EEEvDpT0__param_2,
	.param .align 4 .b8 _ZN6thrust24THRUST_300001_SM_1000_NS8cuda_cub4core6detail13_kernel_agentINS1_8__reduce11ReduceAgentINS0_12zip_iteratorIN4cuda3std3__45tupleIJNS0_6detail15normal_iteratorINS0_10device_ptrIfEEEENS0_17counting_iteratorIlNS0_11use_defaultESI_SI_EEEEEEEPNSB_IJflEEESM_iNS1_9__extrema9arg_min_fIflNSA_4lessIfEEEEEEJSL_SN_iN3cub18CUB_300001_SM_100013GridEvenShareIiEENSV_9GridQueueIjEESS_EEEvDpT0__param_3[40],
	.param .align 8 .b8 _ZN6thrust24THRUST_300001_SM_1000_NS8cuda_cub4core6detail13_kernel_agentINS1_8__reduce11ReduceAgentINS0_12zip_iteratorIN4cuda3std3__45tupleIJNS0_6detail15normal_iteratorINS0_10device_ptrIfEEEENS0_17counting_iteratorIlNS0_11use_defaultESI_SI_EEEEEEEPNSB_IJflEEESM_iNS1_9__extrema9arg_min_fIflNSA_4lessIfEEEEEEJSL_SN_iN3cub18CUB_300001_SM_100013GridEvenShareIiEENSV_9GridQueueIjEESS_EEEvDpT0__param_4[8],
	.param .align 1 .b8 _ZN6thrust24THRUST_300001_SM_1000_NS8cuda_cub4core6detail13_kernel_agentINS1_8__reduce11ReduceAgentINS0_12zip_iteratorIN4cuda3std3__45tupleIJNS0_6detail15normal_iteratorINS0_10device_ptrIfEEEENS0_17counting_iteratorIlNS0_11use_defaultESI_SI_EEEEEEEPNSB_IJflEEESM_iNS1_9__extrema9arg_min_fIflNSA_4lessIfEEEEEEJSL_SN_iN3cub18CUB_300001_SM_100013GridEvenShareIiEENSV_9GridQueueIjEESS_EEEvDpT0__param_5[1]
)
.maxntid 256
{
	.reg .pred 	%p<225>;
	.reg .b32 	%r<437>;
	.reg .b32 	%f<243>;
	.reg .b64 	%rd<287>;

	ld.param.u64 	%rd3, [_ZN6thrust24THRUST_300001_SM_1000_NS8cuda_cub4core6detail13_kernel_agentINS1_8__reduce11ReduceAgentINS0_12zip_iteratorIN4cuda3std3__45tupleIJNS0_6detail15normal_iteratorINS0_10device_ptrIfEEEENS0_17counting_iteratorIlNS0_11use_defaultESI_SI_EEEEEEEPNSB_IJflEEESM_iNS1_9__extrema9arg_min_fIflNSA_4lessIfEEEEEEJSL_SN_iN3cub18CUB_300001_SM_100013GridEvenShareIiEENSV_9GridQueueIjEESS_EEEvDpT0__param_0+8];
	ld.param.u64 	%rd184, [_ZN6thrust24THRUST_300001_SM_1000_NS8cuda_cub4core6detail13_kernel_agentINS1_8__reduce11ReduceAgentINS0_12zip_iteratorIN4cuda3std3__45tupleIJNS0_6detail15normal_iteratorINS0_10device_ptrIfEEEENS0_17counting_iteratorIlNS0_11use_defaultESI_SI_EEEEEEEPNSB_IJflEEESM_iNS1_9__extrema9arg_min_fIflNSA_4lessIfEEEEEEJSL_SN_iN3cub18CUB_300001_SM_100013GridEvenShareIiEENSV_9GridQueueIjEESS_EEEvDpT0__param_0];
	ld.param.u64 	%rd185, [_ZN6thrust24THRUST_300001_SM_1000_NS8cuda_cub4core6detail13_kernel_agentINS1_8__reduce11ReduceAgentINS0_12zip_iteratorIN4cuda3std3__45tupleIJNS0_6detail15normal_iteratorINS0_10device_ptrIfEEEENS0_17counting_iteratorIlNS0_11use_defaultESI_SI_EEEEEEEPNSB_IJflEEESM_iNS1_9__extrema9arg_min_fIflNSA_4lessIfEEEEEEJSL_SN_iN3cub18CUB_300001_SM_100013GridEvenShareIiEENSV_9GridQueueIjEESS_EEEvDpT0__param_4];
	ld.param.u32 	%r66, [_ZN6thrust24THRUST_300001_SM_1000_NS8cuda_cub4core6detail13_kernel_agentINS1_8__reduce11ReduceAgentINS0_12zip_iteratorIN4cuda3std3__45tupleIJNS0_6detail15normal_iteratorINS0_10device_ptrIfEEEENS0_17counting_iteratorIlNS0_11use_defaultESI_SI_EEEEEEEPNSB_IJflEEESM_iNS1_9__extrema9arg_min_fIflNSA_4lessIfEEEEEEJSL_SN_iN3cub18CUB_300001_SM_100013GridEvenShareIiEENSV_9GridQueueIjEESS_EEEvDpT0__param_2];
	cvta.to.global.u64 	%rd1, %rd185;
	cvta.to.global.u64 	%rd2, %rd184;
	mov.u32 	%r1, %ctaid.x;
	mul.lo.s32 	%r2, %r1, 1280;
	mov.u32 	%r67, %nctaid.x;
	mul.lo.s32 	%r3, %r67, 1280;
	add.s32 	%r68, %r2, 1280;
	setp.le.s32 	%p1, %r68, %r66;
	@%p1 bra 	$L__BB2_111;
	sub.s32 	%r4, %r66, %r2;
	mov.u32 	%r5, %tid.x;
	setp.ge.s32 	%p98, %r5, %r4;
	mov.f32 	%f188, 0f00000000;
	mov.b64 	%rd232, 0;
	mov.u32 	%r420, %r5;
	@%p98 bra 	$L__BB2_3;
	add.s32 	%r190, %r2, %r5;
	cvt.s64.s32 	%rd207, %r190;
	mul.wide.s32 	%rd208, %r190, 4;
	add.s64 	%rd209, %rd2, %rd208;
	add.s64 	%rd232, %rd3, %rd207;
	ld.global.f32 	%f188, [%rd209];
	add.s32 	%r420, %r5, 256;
$L__BB2_3:
	setp.ge.s32 	%p99, %r420, %r4;
	@%p99 bra 	$L__BB2_25;
	not.b32 	%r191, %r420;
	add.s32 	%r192, %r66, %r191;
	sub.s32 	%r8, %r192, %r2;
	and.b32  	%r193, %r8, 768;
	setp.eq.s32 	%p100, %r193, 768;
	@%p100 bra 	$L__BB2_10;
	add.s32 	%r418, %r420, %r2;
	shr.u32 	%r194, %r8, 8;
	add.s32 	%r195, %r194, 1;
	and.b32  	%r196, %r195, 3;
	neg.s32 	%r417, %r196;
$L__BB2_6:
	.pragma "nounroll";
	mov.u64 	%rd6, %rd232;
	mov.f32 	%f3, %f188;
	cvt.s64.s32 	%rd211, %r418;
	add.s64 	%rd7, %rd3, %rd211;
	mul.wide.s32 	%rd212, %r418, 4;
	add.s64 	%rd213, %rd2, %rd212;
	ld.global.f32 	%f4, [%rd213];
	setp.lt.f32 	%p101, %f3, %f4;
	@%p101 bra 	$L__BB2_9;
	setp.lt.f32 	%p102, %f4, %f3;
	mov.u64 	%rd232, %rd7;
	mov.f32 	%f188, %f4;
	@%p102 bra 	$L__BB2_9;
	setp.lt.s64 	%p103, %rd6, %rd7;
	min.s64 	%rd232, %rd6, %rd7;
	selp.f32 	%f188, %f3, %f4, %p103;
$L__BB2_9:
	add.s32 	%r420, %r420, 256;
	add.s32 	%r418, %r418, 256;
	add.s32 	%r417, %r417, 1;
	setp.ne.s32 	%p104, %r417, 0;
	@%p104 bra 	$L__BB2_6;
$L__BB2_10:
	setp.lt.u32 	%p105, %r8, 768;
	@%p105 bra 	$L__BB2_25;
	add.s32 	%r421, %r420, %r2;
	add.s32 	%r424, %r421, 256;
	add.s32 	%r423, %r421, 512;
	add.s32 	%r422, %r421, 768;
	add.s64 	%rd12, %rd2, 2048;
$L__BB2_12:
	cvt.s64.s32 	%rd214, %r424;
	add.s64 	%rd14, %rd3, %rd214;
	cvt.s64.s32 	%rd215, %r423;
	add.s64 	%rd15, %rd3, %rd215;
	cvt.s64.s32 	%rd216, %r422;
	add.s64 	%rd16, %rd3, %rd216;
	cvt.s64.s32 	%rd217, %r421;
	mul.wide.s32 	%rd218, %r421, 4;
	add.s64 	%rd17, %rd12, %rd218;
	add.s64 	%rd18, %rd3, %rd217;
	ld.global.f32 	%f10, [%rd17+-2048];
	setp.lt.f32 	%p106, %f188, %f10;
	mov.u64 	%rd229, %rd232;
	mov.f32 	%f185, %f188;
	@%p106 bra 	$L__BB2_15;
	setp.lt.f32 	%p107, %f10, %f188;
	mov.u64 	%rd229, %rd18;
	mov.f32 	%f185, %f10;
	@%p107 bra 	$L__BB2_15;
	setp.lt.s64 	%p108, %rd232, %rd18;
	min.s64 	%rd229, %rd232, %rd18;
	selp.f32 	%f185, %f188, %f10, %p108;
$L__BB2_15:
	ld.global.f32 	%f13, [%rd17+-1024];
	setp.lt.f32 	%p109, %f185, %f13;
	mov.u64 	%rd230, %rd229;
	mov.f32 	%f186, %f185;
	@%p109 bra 	$L__BB2_18;
	setp.lt.f32 	%p110, %f13, %f185;
	mov.u64 	%rd230, %rd14;
	mov.f32 	%f186, %f13;
	@%p110 bra 	$L__BB2_18;
	setp.lt.s64 	%p111, %rd229, %rd14;
	min.s64 	%rd230, %rd229, %rd14;
	selp.f32 	%f186, %f185, %f13, %p111;
$L__BB2_18:
	ld.global.f32 	%f16, [%rd17];
	setp.lt.f32 	%p112, %f186, %f16;
	mov.u64 	%rd231, %rd230;
	mov.f32 	%f187, %f186;
	@%p112 bra 	$L__BB2_21;
	setp.lt.f32 	%p113, %f16, %f186;
	mov.u64 	%rd231, %rd15;
	mov.f32 	%f187, %f16;
	@%p113 bra 	$L__BB2_21;
	setp.lt.s64 	%p114, %rd230, %rd15;
	min.s64 	%rd231, %rd230, %rd15;
	selp.f32 	%f187, %f186, %f16, %p114;
$L__BB2_21:
	ld.global.f32 	%f19, [%rd17+1024];
	setp.lt.f32 	%p115, %f187, %f19;
	mov.u64 	%rd232, %rd231;
	mov.f32 	%f188, %f187;
	@%p115 bra 	$L__BB2_24;
	setp.lt.f32 	%p116, %f19, %f187;
	mov.u64 	%rd232, %rd16;
	mov.f32 	%f188, %f19;
	@%p116 bra 	$L__BB2_24;
	setp.lt.s64 	%p117, %rd231, %rd16;
	min.s64 	%rd232, %rd231, %rd16;
	selp.f32 	%f188, %f187, %f19, %p117;
$L__BB2_24:
	add.s32 	%r420, %r420, 1024;
	add.s32 	%r424, %r424, 1024;
	add.s32 	%r423, %r423, 1024;
	add.s32 	%r422, %r422, 1024;
	add.s32 	%r421, %r421, 1024;
	setp.lt.s32 	%p118, %r420, %r4;
	@%p118 bra 	$L__BB2_12;
$L__BB2_25:
	setp.lt.s32 	%p119, %r4, 256;
	@%p119 bra 	$L__BB2_65;
	// begin inline asm
	mov.u32 %r310, %laneid;
	// end inline asm
	mov.b32 	%r312, %f188;
	mov.b32 	%r328, 1;
	mov.b32 	%r329, 31;
	mov.b32 	%r330, -1;
	// begin inline asm
	shfl.sync.down.b32 %r311, %r312, %r328, %r329, %r330;
	// end inline asm
	mov.b32 	%f23, %r311;
	// begin inline asm
	shfl.sync.down.b32 %r316, %r317, %r328, %r329, %r330;
	// end inline asm
	mov.b64 	{%r322, %r327}, %rd232;
	// begin inline asm
	shfl.sync.down.b32 %r321, %r322, %r328, %r329, %r330;
	// end inline asm
	// begin inline asm
	shfl.sync.down.b32 %r326, %r327, %r328, %r329, %r330;
	// end inline asm
	mov.b64 	%rd28, {%r321, %r326};
	setp.gt.s32 	%p176, %r310, 30;
	setp.lt.f32 	%p177, %f188, %f23;
	or.pred  	%p178, %p176, %p177;
	mov.u64 	%rd234, %rd232;
	mov.f32 	%f190, %f188;
	@%p178 bra 	$L__BB2_29;
	setp.gt.f32 	%p179, %f188, %f23;
	mov.u64 	%rd234, %rd28;
	mov.f32 	%f190, %f23;
	@%p179 bra 	$L__BB2_29;
	setp.lt.s64 	%p180, %rd232, %rd28;
	min.s64 	%rd234, %rd232, %rd28;
	selp.f32 	%f190, %f188, %f23, %p180;
$L__BB2_29:
	mov.b32 	%r332, %f190;
	mov.b32 	%r348, 2;
	mov.b32 	%r349, 31;
	mov.b32 	%r350, -1;
	// begin inline asm
	shfl.sync.down.b32 %r331, %r332, %r348, %r349, %r350;
	// end inline asm
	mov.b32 	%f26, %r331;
	// begin inline asm
	shfl.sync.down.b32 %r336, %r337, %r348, %r349, %r350;
	// end inline asm
	mov.b64 	{%r342, %r347}, %rd234;
	// begin inline asm
	shfl.sync.down.b32 %r341, %r342, %r348, %r349, %r350;
	// end inline asm
	// begin inline asm
	shfl.sync.down.b32 %r346, %r347, %r348, %r349, %r350;
	// end inline asm
	mov.b64 	%rd31, {%r341, %r346};
	setp.gt.s32 	%p181, %r310, 29;
	setp.lt.f32 	%p182, %f190, %f26;
	or.pred  	%p183, %p181, %p182;
	mov.u64 	%rd235, %rd234;
	mov.f32 	%f191, %f190;
	@%p183 bra 	$L__BB2_32;
	setp.gt.f32 	%p184, %f190, %f26;
	mov.u64 	%rd235, %rd31;
	mov.f32 	%f191, %f26;
	@%p184 bra 	$L__BB2_32;
	setp.lt.s64 	%p185, %rd234, %rd31;
	min.s64 	%rd235, %rd234, %rd31;
	selp.f32 	%f191, %f190, %f26, %p185;
$L__BB2_32:
	mov.b32 	%r352, %f191;
	mov.b32 	%r368, 4;
	mov.b32 	%r369, 31;
	mov.b32 	%r370, -1;
	// begin inline asm
	shfl.sync.down.b32 %r351, %r352, %r368, %r369, %r370;
	// end inline asm
	mov.b32 	%f29, %r351;
	// begin inline asm
	shfl.sync.down.b32 %r356, %r357, %r368, %r369, %r370;
	// end inline asm
	mov.b64 	{%r362, %r367}, %rd235;
	// begin inline asm
	shfl.sync.down.b32 %r361, %r362, %r368, %r369, %r370;
	// end inline asm
	// begin inline asm
	shfl.sync.down.b32 %r366, %r367, %r368, %r369, %r370;
	// end inline asm
	mov.b64 	%rd34, {%r361, %r366};
	setp.gt.s32 	%p186, %r310, 27;
	setp.lt.f32 	%p187, %f191, %f29;
	or.pred  	%p188, %p186, %p187;
	mov.u64 	%rd236, %rd235;
	mov.f32 	%f192, %f191;
	@%p188 bra 	$L__BB2_35;
	setp.gt.f32 	%p189, %f191, %f29;
	mov.u64 	%rd236, %rd34;
	mov.f32 	%f192, %f29;
	@%p189 bra 	$L__BB2_35;
	setp.lt.s64 	%p190, %rd235, %rd34;
	min.s64 	%rd236, %rd235, %rd34;
	selp.f32 	%f192, %f191, %f29, %p190;
$L__BB2_35:
	mov.b32 	%r372, %f192;
	mov.b32 	%r388, 8;
	mov.b32 	%r389, 31;
	mov.b32 	%r390, -1;
	// begin inline asm
	shfl.sync.down.b32 %r371, %r372, %r388, %r389, %r390;
	// end inline asm
	mov.b32 	%f32, %r371;
	// begin inline asm
	shfl.sync.down.b32 %r376, %r377, %r388, %r389, %r390;
	// end inline asm
	mov.b64 	{%r382, %r387}, %rd236;
	// begin inline asm
	shfl.sync.down.b32 %r381, %r382, %r388, %r389, %r390;
	// end inline asm
	// begin inline asm
	shfl.sync.down.b32 %r386, %r387, %r388, %r389, %r390;
	// end inline asm
	mov.b64 	%rd37, {%r381, %r386};
	setp.gt.s32 	%p191, %r310, 23;
	setp.lt.f32 	%p192, %f192, %f32;
	or.pred  	%p193, %p191, %p192;
	mov.u64 	%rd237, %rd236;
	mov.f32 	%f193, %f192;
	@%p193 bra 	$L__BB2_38;
	setp.gt.f32 	%p194, %f192, %f32;
	mov.u64 	%rd237, %rd37;
	mov.f32 	%f193, %f32;
	@%p194 bra 	$L__BB2_38;
	setp.lt.s64 	%p195, %rd236, %rd37;
	min.s64 	%rd237, %rd236, %rd37;
	selp.f32 	%f193, %f192, %f32, %p195;
$L__BB2_38:
	mov.b32 	%r392, %f193;
	mov.b32 	%r408, 16;
	mov.b32 	%r409, 31;
	mov.b32 	%r410, -1;
	// begin inline asm
	shfl.sync.down.b32 %r391, %r392, %r408, %r409, %r410;
	// end inline asm
	mov.b32 	%f35, %r391;
	// begin inline asm
	shfl.sync.down.b32 %r396, %r397, %r408, %r409, %r410;
	// end inline asm
	mov.b64 	{%r402, %r407}, %rd237;
	// begin inline asm
	shfl.sync.down.b32 %r401, %r402, %r408, %r409, %r410;
	// end inline asm
	// begin inline asm
	shfl.sync.down.b32 %r406, %r407, %r408, %r409, %r410;
	// end inline asm
	mov.b64 	%rd40, {%r401, %r406};
	setp.gt.s32 	%p196, %r310, 15;
	setp.lt.f32 	%p197, %f193, %f35;
	or.pred  	%p198, %p196, %p197;
	mov.u64 	%rd286, %rd237;
	mov.f32 	%f242, %f193;
	@%p198 bra 	$L__BB2_41;
	setp.gt.f32 	%p199, %f193, %f35;
	mov.u64 	%rd286, %rd40;
	mov.f32 	%f242, %f35;
	@%p199 bra 	$L__BB2_41;
	setp.lt.s64 	%p200, %rd237, %rd40;
	min.s64 	%rd286, %rd237, %rd40;
	selp.f32 	%f242, %f193, %f35, %p200;
$L__BB2_41:
	setp.ne.s32 	%p201, %r310, 0;
	@%p201 bra 	$L__BB2_43;
	shr.u32 	%r411, %r5, 1;
	and.b32  	%r412, %r411, 496;
	mov.u32 	%r413, _ZN6thrust24THRUST_300001_SM_1000_NS8cuda_cub4core6detail5shmemE;
	add.s32 	%r414, %r413, %r412;
	st.shared.f32 	[%r414+8], %f242;
	st.shared.u64 	[%r414+16], %rd286;
$L__BB2_43:
	bar.sync 	0;
	setp.ne.s32 	%p202, %r5, 0;
	@%p202 bra 	$L__BB2_201;
	ld.shared.f32 	%f38, [_ZN6thrust24THRUST_300001_SM_1000_NS8cuda_cub4core6detail5shmemE+24];
	ld.shared.u64 	%rd43, [_ZN6thrust24THRUST_300001_SM_1000_NS8cuda_cub4core6detail5shmemE+32];
	setp.lt.f32 	%p203, %f242, %f38;
	mov.u64 	%rd239, %rd286;
	mov.f32 	%f195, %f242;
	@%p203 bra 	$L__BB2_47;
	setp.lt.f32 	%p204, %f38, %f242;
	mov.u64 	%rd239, %rd43;
	mov.f32 	%f195, %f38;
	@%p204 bra 	$L__BB2_47;
	setp.lt.s64 	%p205, %rd286, %rd43;
	min.s64 	%rd239, %rd286, %rd43;
	selp.f32 	%f195, %f242, %f38, %p205;
$L__BB2_47:
	ld.shared.f32 	%f41, [_ZN6thrust24THRUST_300001_SM_1000_NS8cuda_cub4core6detail5shmemE+40];
	ld.shared.u64 	%rd46, [_ZN6thrust24THRUST_300001_SM_1000_NS8cuda_cub4core6detail5shmemE+48];
	setp.lt.f32 	%p206, %f195, %f41;
	mov.u64 	%rd240, %rd239;
	mov.f32 	%f196, %f195;
	@%p206 bra 	$L__BB2_50;
	setp.lt.f32 	%p207, %f41, %f195;
	mov.u64 	%rd240, %rd46;
	mov.f32 	%f196, %f41;
	@%p207 bra 	$L__BB2_50;
	setp.lt.s64 	%p208, %rd239, %rd46;
	min.s64 	%rd240, %rd239, %rd46;
	selp.f32 	%f196, %f195, %f41, %p208;
$L__BB2_50:
	ld.shared.f32 	%f44, [_ZN6thrust24THRUST_300001_SM_1000_NS8cuda_cub4core6detail5shmemE+56];
	ld.shared.u64 	%rd49, [_ZN6thrust24THRUST_300001_SM_1000_NS8cuda_cub4core6detail5shmemE+64];
	setp.lt.f32 	%p209, %f196, %f44;
	mov.u64 	%rd241, %rd240;
	mov.f32 	%f197, %f196;
	@%p209 bra 	$L__BB2_53;
	setp.lt.f32 	%p210, %f44, %f196;
	mov.u64 	%rd241, %rd49;
	mov.f32 	%f197, %f44;
	@%p210 bra 	$L__BB2_53;
	setp.lt.s64 	%p211, %rd240, %rd49;
	min.s64 	%rd241, %rd240, %rd49;
	selp.f32 	%f197, %f196, %f44, %p211;
$L__BB2_53:
	ld.shared.f32 	%f47, [_ZN6thrust24THRUST_300001_SM_1000_NS8cuda_cub4core6detail5shmemE+72];
	ld.shared.u64 	%rd52, [_ZN6thrust24THRUST_300001_SM_1000_NS8cuda_cub4core6detail5shmemE+80];
	setp.lt.f32 	%p212, %f197, %f47;
	mov.u64 	%rd242, %rd241;
	mov.f32 	%f198, %f197;
	@%p212 bra 	$L__BB2_56;
	setp.lt.f32 	%p213, %f47, %f197;
	mov.u64 	%rd242, %rd52;
	mov.f32 	%f198, %f47;
	@%p213 bra 	$L__BB2_56;
	setp.lt.s64 	%p214, %rd241, %rd52;
	min.s64 	%rd242, %rd241, %rd52;
	selp.f32 	%f198, %f197, %f47, %p214;
$L__BB2_56:
	ld.shared.f32 	%f50, [_ZN6thrust24THRUST_300001_SM_1000_NS8cuda_cub4core6detail5shmemE+88];
	ld.shared.u64 	%rd55, [_ZN6thrust24THRUST_300001_SM_1000_NS8cuda_cub4core6detail5shmemE+96];
	setp.lt.f32 	%p215, %f198, %f50;
	mov.f32 	%f199, %f198;
	mov.u64 	%rd243, %rd242;
	@%p215 bra 	$L__BB2_59;
	setp.lt.f32 	%p216, %f50, %f198;
	mov.f32 	%f199, %f50;
	mov.u64 	%rd243, %rd55;
	@%p216 bra 	$L__BB2_59;
	setp.lt.s64 	%p217, %rd242, %rd55;
	selp.f32 	%f199, %f198, %f50, %p217;
	min.s64 	%rd243, %rd242, %rd55;
$L__BB2_59:
	ld.shared.f32 	%f53, [_ZN6thrust24THRUST_300001_SM_1000_NS8cuda_cub4core6detail5shmemE+104];
	ld.shared.u64 	%rd58, [_ZN6thrust24THRUST_300001_SM_1000_NS8cuda_cub4core6detail5shmemE+112];
	setp.lt.f32 	%p218, %f199, %f53;
	mov.f32 	%f200, %f199;
	mov.u64 	%rd244, %rd243;
	@%p218 bra 	$L__BB2_62;
	setp.lt.f32 	%p219, %f53, %f199;
	mov.f32 	%f200, %f53;
	mov.u64 	%rd244, %rd58;
	@%p219 bra 	$L__BB2_62;
	setp.lt.s64 	%p220, %rd243, %rd58;
	selp.f32 	%f200, %f199, %f53, %p220;
	min.s64 	%rd244, %rd243, %rd58;
$L__BB2_62:
	ld.shared.f32 	%f56, [_ZN6thrust24THRUST_300001_SM_1000_NS8cuda_cub4core6detail5shmemE+120];
	ld.shared.u64 	%rd61, [_ZN6thrust24THRUST_300001_SM_1000_NS8cuda_cub4core6detail5shmemE+128];
	setp.lt.f32 	%p221, %f200, %f56;
	mov.f32 	%f242, %f200;
	mov.u64 	%rd286, %rd244;
	@%p221 bra 	$L__BB2_201;
	setp.lt.f32 	%p222, %f56, %f200;
	mov.f32 	%f242, %f56;
	mov.u64 	%rd286, %rd61;
	@%p222 bra 	$L__BB2_201;
	setp.lt.s64 	%p223, %rd244, %rd61;
	selp.f32 	%f242, %f200, %f56, %p223;
	min.s64 	%rd286, %rd244, %rd61;
	bra.uni 	$L__BB2_201;
$L__BB2_65:
	// begin inline asm
	mov.u32 %r197, %laneid;
	// end inline asm
	and.b32  	%r218, %r5, 992;
	add.s32 	%r219, %r218, 32;
	setp.gt.s32 	%p120, %r219, %r4;
	not.b32 	%r220, %r218;
	add.s32 	%r221, %r4, %r220;
	selp.b32 	%r216, %r221, 31, %p120;
	mov.b32 	%r199, %f188;
	mov.b32 	%r215, 1;
	mov.b32 	%r217, -1;
	// begin inline asm
	shfl.sync.down.b32 %r198, %r199, %r215, %r216, %r217;
	// end inline asm
	mov.b32 	%f58, %r198;
	// begin inline asm
	shfl.sync.down.b32 %r203, %r204, %r215, %r216, %r217;
	// end inline asm
	mov.b64 	{%r209, %r214}, %rd232;
	// begin inline asm
	shfl.sync.down.b32 %r208, %r209, %r215, %r216, %r217;
	// end inline asm
	// begin inline asm
	shfl.sync.down.b32 %r213, %r214, %r215, %r216, %r217;
	// end inline asm
	mov.b64 	%rd63, {%r208, %r213};
	setp.ge.s32 	%p121, %r197, %r216;
	setp.lt.f32 	%p122, %f188, %f58;
	or.pred  	%p123, %p121, %p122;
	mov.f32 	%f201, %f188;
	mov.u64 	%rd245, %rd232;
	@%p123 bra 	$L__BB2_68;
	setp.gt.f32 	%p124, %f188, %f58;
	mov.f32 	%f201, %f58;
	mov.u64 	%rd245, %rd63;
	@%p124 bra 	$L__BB2_68;
	setp.lt.s64 	%p125, %rd232, %rd63;
	selp.f32 	%f201, %f188, %f58, %p125;
	min.s64 	%rd245, %rd232, %rd63;
$L__BB2_68:
	mov.b32 	%r223, %f201;
	mov.b32 	%r239, 2;
	mov.b32 	%r241, -1;
	// begin inline asm
	shfl.sync.down.b32 %r222, %r223, %r239, %r216, %r241;
	// end inline asm
	mov.b32 	%f61, %r222;
	// begin inline asm
	shfl.sync.down.b32 %r227, %r228, %r239, %r216, %r241;
	// end inline asm
	mov.b64 	{%r233, %r238}, %rd245;
	// begin inline asm
	shfl.sync.down.b32 %r232, %r233, %r239, %r216, %r241;
	// end inline asm
	// begin inline asm
	shfl.sync.down.b32 %r237, %r238, %r239, %r216, %r241;
	// end inline asm
	mov.b64 	%rd66, {%r232, %r237};
	add.s32 	%r242, %r197, 2;
	setp.gt.s32 	%p126, %r242, %r216;
	setp.lt.f32 	%p127, %f201, %f61;
	or.pred  	%p128, %p126, %p127;
	mov.f32 	%f202, %f201;
	mov.u64 	%rd246, %rd245;
	@%p128 bra 	$L__BB2_71;
	setp.gt.f32 	%p129, %f201, %f61;
	mov.f32 	%f202, %f61;
	mov.u64 	%rd246, %rd66;
	@%p129 bra 	$L__BB2_71;
	setp.lt.s64 	%p130, %rd245, %rd66;
	selp.f32 	%f202, %f201, %f61, %p130;
	min.s64 	%rd246, %rd245, %rd66;
$L__BB2_71:
	mov.b32 	%r244, %f202;
	mov.b32 	%r260, 4;
	mov.b32 	%r262, -1;
	// begin inline asm
	shfl.sync.down.b32 %r243, %r244, %r260, %r216, %r262;
	// end inline asm
	mov.b32 	%f64, %r243;
	// begin inline asm
	shfl.sync.down.b32 %r248, %r249, %r260, %r216, %r262;
	// end inline asm
	mov.b64 	{%r254, %r259}, %rd246;
	// begin inline asm
	shfl.sync.down.b32 %r253, %r254, %r260, %r216, %r262;
	// end inline asm
	// begin inline asm
	shfl.sync.down.b32 %r258, %r259, %r260, %r216, %r262;
	// end inline asm
	mov.b64 	%rd69, {%r253, %r258};
	add.s32 	%r263, %r197, 4;
	setp.gt.s32 	%p131, %r263, %r216;
	setp.lt.f32 	%p132, %f202, %f64;
	or.pred  	%p133, %p131, %p132;
	mov.f32 	%f203, %f202;
	mov.u64 	%rd247, %rd246;
	@%p133 bra 	$L__BB2_74;
	setp.gt.f32 	%p134, %f202, %f64;
	mov.f32 	%f203, %f64;
	mov.u64 	%rd247, %rd69;
	@%p134 bra 	$L__BB2_74;
	setp.lt.s64 	%p135, %rd246, %rd69;
	selp.f32 	%f203, %f202, %f64, %p135;
	min.s64 	%rd247, %rd246, %rd69;
$L__BB2_74:
	mov.b32 	%r265, %f203;
	mov.b32 	%r281, 8;
	mov.b32 	%r283, -1;
	// begin inline asm
	shfl.sync.down.b32 %r264, %r265, %r281, %r216, %r283;
	// end inline asm
	mov.b32 	%f67, %r264;
	// begin inline asm
	shfl.sync.down.b32 %r269, %r270, %r281, %r216, %r283;
	// end inline asm
	mov.b64 	{%r275, %r280}, %rd247;
	// begin inline asm
	shfl.sync.down.b32 %r274, %r275, %r281, %r216, %r283;
	// end inline asm
	// begin inline asm
	shfl.sync.down.b32 %r279, %r280, %r281, %r216, %r283;
	// end inline asm
	mov.b64 	%rd72, {%r274, %r279};
	add.s32 	%r284, %r197, 8;
	setp.gt.s32 	%p136, %r284, %r216;
	setp.lt.f32 	%p137, %f203, %f67;
	or.pred  	%p138, %p136, %p137;
	mov.f32 	%f204, %f203;
	mov.u64 	%rd248, %rd247;
	@%p138 bra 	$L__BB2_77;
	setp.gt.f32 	%p139, %f203, %f67;
	mov.f32 	%f204, %f67;
	mov.u64 	%rd248, %rd72;
	@%p139 bra 	$L__BB2_77;
	setp.lt.s64 	%p140, %rd247, %rd72;
	selp.f32 	%f204, %f203, %f67, %p140;
	min.s64 	%rd248, %rd247, %rd72;
$L__BB2_77:
	mov.b32 	%r286, %f204;
	mov.b32 	%r302, 16;
	mov.b32 	%r304, -1;
	// begin inline asm
	shfl.sync.down.b32 %r285, %r286, %r302, %r216, %r304;
	// end inline asm
	mov.b32 	%f70, %r285;
	// begin inline asm
	shfl.sync.down.b32 %r290, %r291, %r302, %r216, %r304;
	// end inline asm
	mov.b64 	{%r296, %r301}, %rd248;
	// begin inline asm
	shfl.sync.down.b32 %r295, %r296, %r302, %r216, %r304;
	// end inline asm
	// begin inline asm
	shfl.sync.down.b32 %r300, %r301, %r302, %r216, %r304;
	// end inline asm
	mov.b64 	%rd75, {%r295, %r300};
	add.s32 	%r305, %r197, 16;
	setp.gt.s32 	%p141, %r305, %r216;
	setp.lt.f32 	%p142, %f204, %f70;
	or.pred  	%p143, %p141, %p142;
	mov.f32 	%f242, %f204;
	mov.u64 	%rd286, %rd248;
	@%p143 bra 	$L__BB2_80;
	setp.gt.f32 	%p144, %f204, %f70;
	mov.f32 	%f242, %f70;
	mov.u64 	%rd286, %rd75;
	@%p144 bra 	$L__BB2_80;
	setp.lt.s64 	%p145, %rd248, %rd75;
	selp.f32 	%f242, %f204, %f70, %p145;
	min.s64 	%rd286, %rd248, %rd75;
$L__BB2_80:
	setp.ne.s32 	%p146, %r197, 0;
	@%p146 bra 	$L__BB2_82;
	shr.u32 	%r306, %r5, 1;
	and.b32  	%r307, %r306, 496;
	mov.u32 	%r308, _ZN6thrust24THRUST_300001_SM_1000_NS8cuda_cub4core6detail5shmemE;
	add.s32 	%r309, %r308, %r307;
	st.shared.f32 	[%r309+8], %f242;
	st.shared.u64 	[%r309+16], %rd286;
$L__BB2_82:
	bar.sync 	0;
	setp.ne.s32 	%p147, %r5, 0;
	@%p147 bra 	$L__BB2_201;
	setp.lt.s32 	%p148, %r4, 33;
	mov.f32 	%f206, %f242;
	mov.u64 	%rd250, %rd286;
	@%p148 bra 	$L__BB2_87;
	ld.shared.f32 	%f73, [_ZN6thrust24THRUST_300001_SM_1000_NS8cuda_cub4core6detail5shmemE+24];
	ld.shared.u64 	%rd78, [_ZN6thrust24THRUST_300001_SM_1000_NS8cuda_cub4core6detail5shmemE+32];
	setp.lt.f32 	%p149, %f242, %f73;
	mov.f32 	%f206, %f242;
	mov.u64 	%rd250, %rd286;
	@%p149 bra 	$L__BB2_87;
	setp.lt.f32 	%p150, %f73, %f242;
	mov.f32 	%f206, %f73;
	mov.u64 	%rd250, %rd78;
	@%p150 bra 	$L__BB2_87;
	setp.lt.s64 	%p151, %rd286, %rd78;
	selp.f32 	%f206, %f242, %f73, %p151;
	min.s64 	%rd250, %rd286, %rd78;
$L__BB2_87:
	setp.lt.s32 	%p152, %r4, 65;
	mov.f32 	%f207, %f206;
	mov.u64 	%rd251, %rd250;
	@%p152 bra 	$L__BB2_91;
	ld.shared.f32 	%f76, [_ZN6thrust24THRUST_300001_SM_1000_NS8cuda_cub4core6detail5shmemE+40];
	ld.shared.u64 	%rd81, [_ZN6thrust24THRUST_300001_SM_1000_NS8cuda_cub4core6detail5shmemE+48];
	setp.lt.f32 	%p153, %f206, %f76;
	mov.f32 	%f207, %f206;
	mov.u64 	%rd251, %rd250;
	@%p153 bra 	$L__BB2_91;
	setp.lt.f32 	%p154, %f76, %f206;
	mov.f32 	%f207, %f76;
	mov.u64 	%rd251, %rd81;
	@%p154 bra 	$L__BB2_91;
	setp.lt.s64 	%p155, %rd250, %rd81;
	selp.f32 	%f207, %f206, %f76, %p155;
	min.s64 	%rd251, %rd250, %rd81;
$L__BB2_91:
	setp.lt.s32 	%p156, %r4, 97;
	mov.f32 	%f208, %f207;
	mov.u64 	%rd252, %rd251;
	@%p156 bra 	$L__BB2_95;
	ld.shared.f32 	%f79, [_ZN6thrust24THRUST_300001_SM_1000_NS8cuda_cub4core6detail5shmemE+56];
	ld.shared.u64 	%rd84, [_ZN6thrust24THRUST_300001_SM_1000_NS8cuda_cub4core6detail5shmemE+64];
	setp.lt.f32 	%p157, %f207, %f79;
	mov.f32 	%f208, %f207;
	mov.u64 	%rd252, %rd251;
	@%p157 bra 	$L__BB2_95;
	setp.lt.f32 	%p158, %f79, %f207;
	mov.f32 	%f208, %f79;
	mov.u64 	%rd252, %rd84;
	@%p158 bra 	$L__BB2_95;
	setp.lt.s64 	%p159, %rd251, %rd84;
	selp.f32 	%f208, %f207, %f79, %p159;
	min.s64 	%rd252, %rd251, %rd84;
$L__BB2_95:
	setp.lt.s32 	%p160, %r4, 129;
	mov.f32 	%f209, %f208;
	mov.u64 	%rd253, %rd252;
	@%p160 bra 	$L__BB2_99;
	ld.shared.f32 	%f82, [_ZN6thrust24THRUST_300001_SM_1000_NS8cuda_cub4core6detail5shmemE+72];
	ld.shared.u64 	%rd87, [_ZN6thrust24THRUST_300001_SM_1000_NS8cuda_cub4core6detail5shmemE+80];
	setp.lt.f32 	%p161, %f208, %f82;
	mov.f32 	%f209, %f208;
	mov.u64 	%rd253, %rd252;
	@%p161 bra 	$L__BB2_99;
	setp.lt.f32 	%p162, %f82, %f208;
	mov.f32 	%f209, %f82;
	mov.u64 	%rd253, %rd87;
	@%p162 bra 	$L__BB2_99;
	setp.lt.s64 	%p163, %rd252, %rd87;
	selp.f32 	%f209, %f208, %f82, %p163;
	min.s64 	%rd253, %rd252, %rd87;
$L__BB2_99:
	setp.lt.s32 	%p164, %r4, 161;
	mov.f32 	%f210, %f209;
	mov.u64 	%rd254, %rd253;
	@%p164 bra 	$L__BB2_103;
	ld.shared.f32 	%f85, [_ZN6thrust24THRUST_300001_SM_1000_NS8cuda_cub4core6detail5shmemE+88];
	ld.shared.u64 	%rd90, [_ZN6thrust24THRUST_300001_SM_1000_NS8cuda_cub4core6detail5shmemE+96];
	setp.lt.f32 	%p165, %f209, %f85;
	mov.f32 	%f210, %f209;
	mov.u64 	%rd254, %rd253;
	@%p165 bra 	$L__BB2_103;
	setp.lt.f32 	%p166, %f85, %f209;
	mov.f32 	%f210, %f85;
	mov.u64 	%rd254, %rd90;
	@%p166 bra 	$L__BB2_103;
	setp.lt.s64 	%p167, %rd253, %rd90;
	selp.f32 	%f210, %f209, %f85, %p167;
	min.s64 	%rd254, %rd253, %rd90;
$L__BB2_103:
	setp.lt.s32 	%p168, %r4, 193;
	mov.f32 	%f211, %f210;
	mov.u64 	%rd255, %rd254;
	@%p168 bra 	$L__BB2_107;
	ld.shared.f32 	%f88, [_ZN6thrust24THRUST_300001_SM_1000_NS8cuda_cub4core6detail5shmemE+104];
	ld.shared.u64 	%rd93, [_ZN6thrust24THRUST_300001_SM_1000_NS8cuda_cub4core6detail5shmemE+112];
	setp.lt.f32 	%p169, %f210, %f88;
	mov.f32 	%f211, %f210;
	mov.u64 	%rd255, %rd254;
	@%p169 bra 	$L__BB2_107;
	setp.lt.f32 	%p170, %f88, %f210;
	mov.f32 	%f211, %f88;
	mov.u64 	%rd255, %rd93;
	@%p170 bra 	$L__BB2_107;
	setp.lt.s64 	%p171, %rd254, %rd93;
	selp.f32 	%f211, %f210, %f88, %p171;
	min.s64 	%rd255, %rd254, %rd93;
$L__BB2_107:
	setp.lt.s32 	%p172, %r4, 225;
	mov.f32 	%f242, %f211;
	mov.u64 	%rd286, %rd255;
	@%p172 bra 	$L__BB2_201;
	ld.shared.f32 	%f91, [_ZN6thrust24THRUST_300001_SM_1000_NS8cuda_cub4core6detail5shmemE+120];
	ld.shared.u64 	%rd96, [_ZN6thrust24THRUST_300001_SM_1000_NS8cuda_cub4core6detail5shmemE+128];
	setp.lt.f32 	%p173, %f211, %f91;
	mov.f32 	%f242, %f211;
	mov.u64 	%rd286, %rd255;
	@%p173 bra 	$L__BB2_201;
	setp.lt.f32 	%p174, %f91, %f211;
	mov.f32 	%f242, %f91;
	mov.u64 	%rd286, %rd96;
	@%p174 bra 	$L__BB2_201;
	setp.lt.s64 	%p175, %rd255, %rd96;
	selp.f32 	%f242, %f211, %f91, %p175;
	min.s64 	%rd286, %rd255, %rd96;
	bra.uni 	$L__BB2_201;
$L__BB2_111:
	mov.u32 	%r35, %tid.x;
	cvt.s64.s32 	%rd186, %r2;
	add.s64 	%rd98, %rd3, %rd186;
	cvt.u64.u32 	%rd99, %r35;
	add.s64 	%rd187, %rd99, %rd186;
	shl.b64 	%rd188, %rd187, 2;
	add.s64 	%rd189, %rd2, %rd188;
	ld.global.f32 	%f172, [%rd189];
	add.s32 	%r69, %r35, 256;
	cvt.u64.u32 	%rd190, %r69;
	ld.global.f32 	%f173, [%rd189+1024];
	add.s32 	%r70, %r35, 512;
	cvt.u64.u32 	%rd191, %r70;
	ld.global.f32 	%f174, [%rd189+2048];
	ld.global.f32 	%f93, [%rd189+3072];
	or.b32  	%r71, %r35, 1024;
	cvt.u64.u32 	%rd100, %r71;
	add.s64 	%rd101, %rd98, %rd100;
	ld.global.f32 	%f94, [%rd189+4096];
	setp.lt.f32 	%p2, %f173, %f172;
	selp.f32 	%f175, %f173, %f172, %p2;
	selp.b64 	%rd192, %rd190, %rd99, %p2;
	setp.lt.f32 	%p3, %f174, %f175;
	selp.f32 	%f95, %f174, %f175, %p3;
	selp.b64 	%rd102, %rd191, %rd192, %p3;
	setp.lt.f32 	%p4, %f95, %f93;
	mov.f32 	%f212, %f95;
	mov.u64 	%rd256, %rd102;
	@%p4 bra 	$L__BB2_114;
	add.s32 	%r72, %r35, 768;
	cvt.u64.u32 	%rd256, %r72;
	setp.lt.f32 	%p5, %f93, %f95;
	mov.f32 	%f212, %f93;
	@%p5 bra 	$L__BB2_114;
	mov.f32 	%f212, %f95;
	mov.u64 	%rd256, %rd102;
$L__BB2_114:
	add.s64 	%rd105, %rd98, %rd256;
	setp.lt.f32 	%p6, %f212, %f94;
	mov.f32 	%f230, %f212;
	mov.u64 	%rd274, %rd105;
	@%p6 bra 	$L__BB2_117;
	setp.lt.f32 	%p7, %f94, %f212;
	mov.f32 	%f230, %f94;
	mov.u64 	%rd274, %rd101;
	@%p7 bra 	$L__BB2_117;
	setp.lt.s64 	%p8, %rd256, %rd100;
	selp.f32 	%f230, %f212, %f94, %p8;
	selp.b64 	%rd274, %rd105, %rd101, %p8;
$L__BB2_117:
	setp.le.s32 	%p9, %r66, %r3;
	@%p9 bra 	$L__BB2_162;
	setp.ne.s32 	%p10, %r35, 0;
	@%p10 bra 	$L__BB2_120;
	atom.global.add.u32 	%r73, [%rd1+4], 1280;
	add.s32 	%r74, %r73, %r3;
	st.shared.u32 	[_ZN6thrust24THRUST_300001_SM_1000_NS8cuda_cub4core6detail5shmemE+152], %r74;
$L__BB2_120:
	bar.sync 	0;
	ld.shared.u32 	%r427, [_ZN6thrust24THRUST_300001_SM_1000_NS8cuda_cub4core6detail5shmemE+152];
	add.s32 	%r75, %r427, 1280;
	setp.gt.s32 	%p11, %r75, %r66;
	@%p11 bra 	$L__BB2_139;
$L__BB2_121:
	cvt.s64.s32 	%rd193, %r427;
	add.s64 	%rd194, %rd99, %rd193;
	shl.b64 	%rd195, %rd194, 2;
	add.s64 	%rd196, %rd2, %rd195;
	add.s64 	%rd109, %rd194, %rd3;
	ld.global.f32 	%f100, [%rd196];
	add.s64 	%rd110, %rd109, 256;
	ld.global.f32 	%f101, [%rd196+1024];
	add.s64 	%rd111, %rd109, 512;
	ld.global.f32 	%f102, [%rd196+2048];
	add.s64 	%rd112, %rd109, 768;
	ld.global.f32 	%f103, [%rd196+3072];
	add.s64 	%rd113, %rd109, 1024;
	ld.global.f32 	%f104, [%rd196+4096];
	setp.lt.f32 	%p12, %f230, %f100;
	mov.f32 	%f215, %f230;
	mov.u64 	%rd259, %rd274;
	@%p12 bra 	$L__BB2_124;
	setp.lt.f32 	%p13, %f100, %f230;
	mov.f32 	%f215, %f100;
	mov.u64 	%rd259, %rd109;
	@%p13 bra 	$L__BB2_124;
	setp.lt.s64 	%p14, %rd274, %rd109;
	selp.f32 	%f215, %f230, %f100, %p14;
	min.s64 	%rd259, %rd274, %rd109;
$L__BB2_124:
	setp.lt.f32 	%p15, %f215, %f101;
	mov.f32 	%f216, %f215;
	mov.u64 	%rd260, %rd259;
	@%p15 bra 	$L__BB2_127;
	setp.lt.f32 	%p16, %f101, %f215;
	mov.f32 	%f216, %f101;
	mov.u64 	%rd260, %rd110;
	@%p16 bra 	$L__BB2_127;
	setp.lt.s64 	%p17, %rd259, %rd110;
	selp.f32 	%f216, %f215, %f101, %p17;
	min.s64 	%rd260, %rd259, %rd110;
$L__BB2_127:
	setp.lt.f32 	%p18, %f216, %f102;
	mov.f32 	%f217, %f216;
	mov.u64 	%rd261, %rd260;
	@%p18 bra 	$L__BB2_130;
	setp.lt.f32 	%p19, %f102, %f216;
	mov.f32 	%f217, %f102;
	mov.u64 	%rd261, %rd111;
	@%p19 bra 	$L__BB2_130;
	setp.lt.s64 	%p20, %rd260, %rd111;
	selp.f32 	%f217, %f216, %f102, %p20;
	min.s64 	%rd261, %rd260, %rd111;
$L__BB2_130:
	setp.lt.f32 	%p21, %f217, %f103;
	mov.f32 	%f218, %f217;
	mov.u64 	%rd262, %rd261;
	@%p21 bra 	$L__BB2_133;
	setp.lt.f32 	%p22, %f103, %f217;
	mov.f32 	%f218, %f103;
	mov.u64 	%rd262, %rd112;
	@%p22 bra 	$L__BB2_133;
	setp.lt.s64 	%p23, %rd261, %rd112;
	selp.f32 	%f218, %f217, %f103, %p23;
	min.s64 	%rd262, %rd261, %rd112;
$L__BB2_133:
	setp.lt.f32 	%p24, %f218, %f104;
	mov.f32 	%f230, %f218;
	mov.u64 	%rd274, %rd262;
	@%p24 bra 	$L__BB2_136;
	setp.lt.f32 	%p25, %f104, %f218;
	mov.f32 	%f230, %f104;
	mov.u64 	%rd274, %rd113;
	@%p25 bra 	$L__BB2_136;
	setp.lt.s64 	%p26, %rd262, %rd113;
	selp.f32 	%f230, %f218, %f104, %p26;
	min.s64 	%rd274, %rd262, %rd113;
$L__BB2_136:
	setp.ne.s32 	%p27, %r35, 0;
	bar.sync 	0;
	@%p27 bra 	$L__BB2_138;
	atom.global.add.u32 	%r76, [%rd1+4], 1280;
	add.s32 	%r77, %r76, %r3;
	st.shared.u32 	[_ZN6thrust24THRUST_300001_SM_1000_NS8cuda_cub4core6detail5shmemE+152], %r77;
$L__BB2_138:
	bar.sync 	0;
	ld.shared.u32 	%r427, [_ZN6thrust24THRUST_300001_SM_1000_NS8cuda_cub4core6detail5shmemE+152];
	add.s32 	%r78, %r427, 1280;
	setp.le.s32 	%p28, %r78, %r66;
	@%p28 bra 	$L__BB2_121;
$L__BB2_139:
	setp.le.s32 	%p29, %r66, %r427;
	@%p29 bra 	$L__BB2_162;
	sub.s32 	%r40, %r66, %r427;
	setp.ge.s32 	%p30, %r35, %r40;
	@%p30 bra 	$L__BB2_162;
	not.b32 	%r79, %r35;
	add.s32 	%r80, %r66, %r79;
	sub.s32 	%r41, %r80, %r427;
	and.b32  	%r81, %r41, 768;
	setp.eq.s32 	%p31, %r81, 768;
	mov.u32 	%r431, %r35;
	@%p31 bra 	$L__BB2_147;
	add.s32 	%r429, %r35, %r427;
	shr.u32 	%r82, %r41, 8;
	add.s32 	%r83, %r82, 1;
	and.b32  	%r84, %r83, 3;
	neg.s32 	%r428, %r84;
	mov.u32 	%r431, %r35;
$L__BB2_143:
	.pragma "nounroll";
	mov.u64 	%rd125, %rd274;
	mov.f32 	%f116, %f230;
	cvt.s64.s32 	%rd198, %r429;
	add.s64 	%rd126, %rd3, %rd198;
	mul.wide.s32 	%rd199, %r429, 4;
	add.s64 	%rd200, %rd2, %rd199;
	ld.global.f32 	%f117, [%rd200];
	setp.lt.f32 	%p32, %f116, %f117;
	@%p32 bra 	$L__BB2_146;
	setp.lt.f32 	%p33, %f117, %f116;
	mov.f32 	%f230, %f117;
	mov.u64 	%rd274, %rd126;
	@%p33 bra 	$L__BB2_146;
	setp.lt.s64 	%p34, %rd125, %rd126;
	selp.f32 	%f230, %f116, %f117, %p34;
	min.s64 	%rd274, %rd125, %rd126;
$L__BB2_146:
	add.s32 	%r431, %r431, 256;
	add.s32 	%r429, %r429, 256;
	add.s32 	%r428, %r428, 1;
	setp.ne.s32 	%p35, %r428, 0;
	@%p35 bra 	$L__BB2_143;
$L__BB2_147:
	setp.lt.u32 	%p36, %r41, 768;
	@%p36 bra 	$L__BB2_162;
	add.s32 	%r432, %r431, %r427;
	add.s32 	%r435, %r432, 256;
	add.s32 	%r434, %r432, 512;
	add.s32 	%r433, %r432, 768;
	add.s64 	%rd131, %rd2, 2048;
$L__BB2_149:
	cvt.s64.s32 	%rd201, %r435;
	add.s64 	%rd133, %rd3, %rd201;
	cvt.s64.s32 	%rd202, %r434;
	add.s64 	%rd134, %rd3, %rd202;
	cvt.s64.s32 	%rd203, %r433;
	add.s64 	%rd135, %rd3, %rd203;
	cvt.s64.s32 	%rd204, %r432;
	mul.wide.s32 	%rd205, %r432, 4;
	add.s64 	%rd136, %rd131, %rd205;
	add.s64 	%rd137, %rd3, %rd204;
	ld.global.f32 	%f123, [%rd136+-2048];
	setp.lt.f32 	%p37, %f230, %f123;
	mov.f32 	%f226, %f230;
	mov.u64 	%rd270, %rd274;
	@%p37 bra 	$L__BB2_152;
	setp.lt.f32 	%p38, %f123, %f230;
	mov.f32 	%f226, %f123;
	mov.u64 	%rd270, %rd137;
	@%p38 bra 	$L__BB2_152;
	setp.lt.s64 	%p39, %rd274, %rd137;
	selp.f32 	%f226, %f230, %f123, %p39;
	min.s64 	%rd270, %rd274, %rd137;
$L__BB2_152:
	ld.global.f32 	%f126, [%rd136+-1024];
	setp.lt.f32 	%p40, %f226, %f126;
	mov.f32 	%f227, %f226;
	mov.u64 	%rd271, %rd270;
	@%p40 bra 	$L__BB2_155;
	setp.lt.f32 	%p41, %f126, %f226;
	mov.f32 	%f227, %f126;
	mov.u64 	%rd271, %rd133;
	@%p41 bra 	$L__BB2_155;
	setp.lt.s64 	%p42, %rd270, %rd133;
	selp.f32 	%f227, %f226, %f126, %p42;
	min.s64 	%rd271, %rd270, %rd133;
$L__BB2_155:
	ld.global.f32 	%f129, [%rd136];
	setp.lt.f32 	%p43, %f227, %f129;
	mov.f32 	%f228, %f227;
	mov.u64 	%rd272, %rd271;
	@%p43 bra 	$L__BB2_158;
	setp.lt.f32 	%p44, %f129, %f227;
	mov.f32 	%f228, %f129;
	mov.u64 	%rd272, %rd134;
	@%p44 bra 	$L__BB2_158;
	setp.lt.s64 	%p45, %rd271, %rd134;
	selp.f32 	%f228, %f227, %f129, %p45;
	min.s64 	%rd272, %rd271, %rd134;
$L__BB2_158:
	ld.global.f32 	%f132, [%rd136+1024];
	setp.lt.f32 	%p46, %f228, %f132;
	mov.f32 	%f230, %f228;
	mov.u64 	%rd274, %rd272;
	@%p46 bra 	$L__BB2_161;
	setp.lt.f32 	%p47, %f132, %f228;
	mov.f32 	%f230, %f132;
	mov.u64 	%rd274, %rd135;
	@%p47 bra 	$L__BB2_161;
	setp.lt.s64 	%p48, %rd272, %rd135;
	selp.f32 	%f230, %f228, %f132, %p48;
	min.s64 	%rd274, %rd272, %rd135;
$L__BB2_161:
	add.s32 	%r431, %r431, 1024;
	add.s32 	%r435, %r435, 1024;
	add.s32 	%r434, %r434, 1024;
	add.s32 	%r433, %r433, 1024;
	add.s32 	%r432, %r432, 1024;
	setp.lt.s32 	%p49, %r431, %r40;
	@%p49 bra 	$L__BB2_149;
$L__BB2_162:
	// begin inline asm
	mov.u32 %r85, %laneid;
	// end inline asm
	mov.b32 	%r87, %f230;
	mov.b32 	%r103, 1;
	mov.b32 	%r104, 31;
	mov.b32 	%r105, -1;
	// begin inline asm
	shfl.sync.down.b32 %r86, %r87, %r103, %r104, %r105;
	// end inline asm
	mov.b32 	%f136, %r86;
	// begin inline asm
	shfl.sync.down.b32 %r91, %r92, %r103, %r104, %r105;
	// end inline asm
	mov.b64 	{%r97, %r102}, %rd274;
	// begin inline asm
	shfl.sync.down.b32 %r96, %r97, %r103, %r104, %r105;
	// end inline asm
	// begin inline asm
	shfl.sync.down.b32 %r101, %r102, %r103, %r104, %r105;
	// end inline asm
	mov.b64 	%rd147, {%r96, %r101};
	setp.gt.s32 	%p50, %r85, 30;
	setp.lt.f32 	%p51, %f230, %f136;
	or.pred  	%p52, %p50, %p51;
	mov.f32 	%f231, %f230;
	mov.u64 	%rd275, %rd274;
	@%p52 bra 	$L__BB2_165;
	setp.gt.f32 	%p53, %f230, %f136;
	mov.f32 	%f231, %f136;
	mov.u64 	%rd275, %rd147;
	@%p53 bra 	$L__BB2_165;
	setp.lt.s64 	%p54, %rd274, %rd147;
	selp.f32 	%f231, %f230, %f136, %p54;
	min.s64 	%rd275, %rd274, %rd147;
$L__BB2_165:
	mov.b32 	%r107, %f231;
	mov.b32 	%r123, 2;
	mov.b32 	%r124, 31;
	mov.b32 	%r125, -1;
	// begin inline asm
	shfl.sync.down.b32 %r106, %r107, %r123, %r124, %r125;
	// end inline asm
	mov.b32 	%f139, %r106;
	// begin inline asm
	shfl.sync.down.b32 %r111, %r112, %r123, %r124, %r125;
	// end inline asm
	mov.b64 	{%r117, %r122}, %rd275;
	// begin inline asm
	shfl.sync.down.b32 %r116, %r117, %r123, %r124, %r125;
	// end inline asm
	// begin inline asm
	shfl.sync.down.b32 %r121, %r122, %r123, %r124, %r125;
	// end inline asm
	mov.b64 	%rd150, {%r116, %r121};
	setp.gt.s32 	%p55, %r85, 29;
	setp.lt.f32 	%p56, %f231, %f139;
	or.pred  	%p57, %p55, %p56;
	mov.f32 	%f232, %f231;
	mov.u64 	%rd276, %rd275;
	@%p57 bra 	$L__BB2_168;
	setp.gt.f32 	%p58, %f231, %f139;
	mov.f32 	%f232, %f139;
	mov.u64 	%rd276, %rd150;
	@%p58 bra 	$L__BB2_168;
	setp.lt.s64 	%p59, %rd275, %rd150;
	selp.f32 	%f232, %f231, %f139, %p59;
	min.s64 	%rd276, %rd275, %rd150;
$L__BB2_168:
	mov.b32 	%r127, %f232;
	mov.b32 	%r143, 4;
	mov.b32 	%r144, 31;
	mov.b32 	%r145, -1;
	// begin inline asm
	shfl.sync.down.b32 %r126, %r127, %r143, %r144, %r145;
	// end inline asm
	mov.b32 	%f142, %r126;
	// begin inline asm
	shfl.sync.down.b32 %r131, %r132, %r143, %r144, %r145;
	// end inline asm
	mov.b64 	{%r137, %r142}, %rd276;
	// begin inline asm
	shfl.sync.down.b32 %r136, %r137, %r143, %r144, %r145;
	// end inline asm
	// begin inline asm
	shfl.sync.down.b32 %r141, %r142, %r143, %r144, %r145;
	// end inline asm
	mov.b64 	%rd153, {%r136, %r141};
	setp.gt.s32 	%p60, %r85, 27;
	setp.lt.f32 	%p61, %f232, %f142;
	or.pred  	%p62, %p60, %p61;
	mov.f32 	%f233, %f232;
	mov.u64 	%rd277, %rd276;
	@%p62 bra 	$L__BB2_171;
	setp.gt.f32 	%p63, %f232, %f142;
	mov.f32 	%f233, %f142;
	mov.u64 	%rd277, %rd153;
	@%p63 bra 	$L__BB2_171;
	setp.lt.s64 	%p64, %rd276, %rd153;
	selp.f32 	%f233, %f232, %f142, %p64;
	min.s64 	%rd277, %rd276, %rd153;
$L__BB2_171:
	mov.b32 	%r147, %f233;
	mov.b32 	%r163, 8;
	mov.b32 	%r164, 31;
	mov.b32 	%r165, -1;
	// begin inline asm
	shfl.sync.down.b32 %r146, %r147, %r163, %r164, %r165;
	// end inline asm
	mov.b32 	%f145, %r146;
	// begin inline asm
	shfl.sync.down.b32 %r151, %r152, %r163, %r164, %r165;
	// end inline asm
	mov.b64 	{%r157, %r162}, %rd277;
	// begin inline asm
	shfl.sync.down.b32 %r156, %r157, %r163, %r164, %r165;
	// end inline asm
	// begin inline asm
	shfl.sync.down.b32 %r161, %r162, %r163, %r164, %r165;
	// end inline asm
	mov.b64 	%rd156, {%r156, %r161};
	setp.gt.s32 	%p65, %r85, 23;
	setp.lt.f32 	%p66, %f233, %f145;
	or.pred  	%p67, %p65, %p66;
	mov.f32 	%f234, %f233;
	mov.u64 	%rd278, %rd277;
	@%p67 bra 	$L__BB2_174;
	setp.gt.f32 	%p68, %f233, %f145;
	mov.f32 	%f234, %f145;
	mov.u64 	%rd278, %rd156;
	@%p68 bra 	$L__BB2_174;
	setp.lt.s64 	%p69, %rd277, %rd156;
	selp.f32 	%f234, %f233, %f145, %p69;
	min.s64 	%rd278, %rd277, %rd156;
$L__BB2_174:
	mov.b32 	%r167, %f234;
	mov.b32 	%r183, 16;
	mov.b32 	%r184, 31;
	mov.b32 	%r185, -1;
	// begin inline asm
	shfl.sync.down.b32 %r166, %r167, %r183, %r184, %r185;
	// end inline asm
	mov.b32 	%f148, %r166;
	// begin inline asm
	shfl.sync.down.b32 %r171, %r172, %r183, %r184, %r185;
	// end inline asm
	mov.b64 	{%r177, %r182}, %rd278;
	// begin inline asm
	shfl.sync.down.b32 %r176, %r177, %r183, %r184, %r185;
	// end inline asm
	// begin inline asm
	shfl.sync.down.b32 %r181, %r182, %r183, %r184, %r185;
	// end inline asm
	mov.b64 	%rd159, {%r176, %r181};
	setp.gt.s32 	%p70, %r85, 15;
	setp.lt.f32 	%p71, %f234, %f148;
	or.pred  	%p72, %p70, %p71;
	mov.f32 	%f242, %f234;
	mov.u64 	%rd286, %rd278;
	@%p72 bra 	$L__BB2_177;
	setp.gt.f32 	%p73, %f234, %f148;
	mov.f32 	%f242, %f148;
	mov.u64 	%rd286, %rd159;
	@%p73 bra 	$L__BB2_177;
	setp.lt.s64 	%p74, %rd278, %rd159;
	selp.f32 	%f242, %f234, %f148, %p74;
	min.s64 	%rd286, %rd278, %rd159;
$L__BB2_177:
	setp.ne.s32 	%p75, %r85, 0;
	@%p75 bra 	$L__BB2_179;
	shr.u32 	%r186, %r35, 1;
	and.b32  	%r187, %r186, 496;
	mov.u32 	%r188, _ZN6thrust24THRUST_300001_SM_1000_NS8cuda_cub4core6detail5shmemE;
	add.s32 	%r189, %r188, %r187;
	st.shared.f32 	[%r189+8], %f242;
	st.shared.u64 	[%r189+16], %rd286;
$L__BB2_179:
	bar.sync 	0;
	setp.ne.s32 	%p76, %r35, 0;
	@%p76 bra 	$L__BB2_201;
	ld.shared.f32 	%f151, [_ZN6thrust24THRUST_300001_SM_1000_NS8cuda_cub4core6detail5shmemE+24];
	ld.shared.u64 	%rd162, [_ZN6thrust24THRUST_300001_SM_1000_NS8cuda_cub4core6detail5shmemE+32];
	setp.lt.f32 	%p77, %f242, %f151;
	mov.f32 	%f236, %f242;
	mov.u64 	%rd280, %rd286;
	@%p77 bra 	$L__BB2_183;
	setp.lt.f32 	%p78, %f151, %f242;
	mov.f32 	%f236, %f151;
	mov.u64 	%rd280, %rd162;
	@%p78 bra 	$L__BB2_183;
	setp.lt.s64 	%p79, %rd286, %rd162;
	selp.f32 	%f236, %f242, %f151, %p79;
	min.s64 	%rd280, %rd286, %rd162;
$L__BB2_183:
	ld.shared.f32 	%f154, [_ZN6thrust24THRUST_300001_SM_1000_NS8cuda_cub4core6detail5shmemE+40];
	ld.shared.u64 	%rd165, [_ZN6thrust24THRUST_300001_SM_1000_NS8cuda_cub4core6detail5shmemE+48];
	setp.lt.f32 	%p80, %f236, %f154;
	mov.f32 	%f237, %f236;
	mov.u64 	%rd281, %rd280;
	@%p80 bra 	$L__BB2_186;
	setp.lt.f32 	%p81, %f154, %f236;
	mov.f32 	%f237, %f154;
	mov.u64 	%rd281, %rd165;
	@%p81 bra 	$L__BB2_186;
	setp.lt.s64 	%p82, %rd280, %rd165;
	selp.f32 	%f237, %f236, %f154, %p82;
	min.s64 	%rd281, %rd280, %rd165;
$L__BB2_186:
	ld.shared.f32 	%f157, [_ZN6thrust24THRUST_300001_SM_1000_NS8cuda_cub4core6detail5shmemE+56];
	ld.shared.u64 	%rd168, [_ZN6thrust24THRUST_300001_SM_1000_NS8cuda_cub4core6detail5shmemE+64];
	setp.lt.f32 	%p83, %f237, %f157;
	mov.f32 	%f238, %f237;
	mov.u64 	%rd282, %rd281;
	@%p83 bra 	$L__BB2_189;
	setp.lt.f32 	%p84, %f157, %f237;
	mov.f32 	%f238, %f157;
	mov.u64 	%rd282, %rd168;
	@%p84 bra 	$L__BB2_189;
	setp.lt.s64 	%p85, %rd281, %rd168;
	selp.f32 	%f238, %f237, %f157, %p85;
	min.s64 	%rd282, %rd281, %rd168;
$L__BB2_189:
	ld.shared.f32 	%f160, [_ZN6thrust24THRUST_300001_SM_1000_NS8cuda_cub4core6detail5shmemE+72];
	ld.shared.u64 	%rd171, [_ZN6thrust24THRUST_300001_SM_1000_NS8cuda_cub4core6detail5shmemE+80];
	setp.lt.f32 	%p86, %f238, %f160;
	mov.f32 	%f239, %f238;
	mov.u64 	%rd283, %rd282;
	@%p86 bra 	$L__BB2_192;
	setp.lt.f32 	%p87, %f160, %f238;
	mov.f32 	%f239, %f160;
	mov.u64 	%rd283, %rd171;
	@%p87 bra 	$L__BB2_192;
	setp.lt.s64 	%p88, %rd282, %rd171;
	selp.f32 	%f239, %f238, %f160, %p88;
	min.s64 	%rd283, %rd282, %rd171;
$L__BB2_192:
	ld.shared.f32 	%f163, [_ZN6thrust24THRUST_300001_SM_1000_NS8cuda_cub4core6detail5shmemE+88];
	ld.shared.u64 	%rd174, [_ZN6thrust24THRUST_300001_SM_1000_NS8cuda_cub4core6detail5shmemE+96];
	setp.lt.f32 	%p89, %f239, %f163;
	mov.f32 	%f240, %f239;
	mov.u64 	%rd284, %rd283;
	@%p89 bra 	$L__BB2_195;
	setp.lt.f32 	%p90, %f163, %f239;
	mov.f32 	%f240, %f163;
	mov.u64 	%rd284, %rd174;
	@%p90 bra 	$L__BB2_195;
	setp.lt.s64 	%p91, %rd283, %rd174;
	selp.f32 	%f240, %f239, %f163, %p91;
	min.s64 	%rd284, %rd283, %rd174;
$L__BB2_195:
	ld.shared.f32 	%f166, [_ZN6thrust24THRUST_300001_SM_1000_NS8cuda_cub4core6detail5shmemE+104];
	ld.shared.u64 	%rd177, [_ZN6thrust24THRUST_300001_SM_1000_NS8cuda_cub4core6detail5shmemE+112];
	setp.lt.f32 	%p92, %f240, %f166;
	mov.f32 	%f241, %f240;
	mov.u64 	%rd285, %rd284;
	@%p92 bra 	$L__BB2_198;
	setp.lt.f32 	%p93, %f166, %f240;
	mov.f32 	%f241, %f166;
	mov.u64 	%rd285, %rd177;
	@%p93 bra 	$L__BB2_198;
	setp.lt.s64 	%p94, %rd284, %rd177;
	selp.f32 	%f241, %f240, %f166, %p94;
	min.s64 	%rd285, %rd284, %rd177;
$L__BB2_198:
	ld.shared.f32 	%f169, [_ZN6thrust24THRUST_300001_SM_1000_NS8cuda_cub4core6detail5shmemE+120];
	ld.shared.u64 	%rd180, [_ZN6thrust24THRUST_300001_SM_1000_NS8cuda_cub4core6detail5shmemE+128];
	setp.lt.f32 	%p95, %f241, %f169;
	mov.f32 	%f242, %f241;
	mov.u64 	%rd286, %rd285;
	@%p95 bra 	$L__BB2_201;
	setp.lt.f32 	%p96, %f169, %f241;
	mov.f32 	%f242, %f169;
	mov.u64 	%rd286, %rd180;
	@%p96 bra 	$L__BB2_201;
	setp.lt.s64 	%p97, %rd285, %rd180;
	selp.f32 	%f242, %f241, %f169, %p97;
	min.s64 	%rd286, %rd285, %rd180;
$L__BB2_201:
	mov.u32 	%r415, %tid.x;
	setp.ne.s32 	%p224, %r415, 0;
	@%p224 bra 	$L__BB2_203;
	ld.param.u64 	%rd222, [_ZN6thrust24THRUST_300001_SM_1000_NS8cuda_cub4core6detail13_kernel_agentINS1_8__reduce11ReduceAgentINS0_12zip_iteratorIN4cuda3std3__45tupleIJNS0_6detail15normal_iteratorINS0_10device_ptrIfEEEENS0_17counting_iteratorIlNS0_11use_defaultESI_SI_EEEEEEEPNSB_IJflEEESM_iNS1_9__extrema9arg_min_fIflNSA_4lessIfEEEEEEJSL_SN_iN3cub18CUB_300001_SM_100013GridEvenShareIiEENSV_9GridQueueIjEESS_EEEvDpT0__param_1];
	cvta.to.global.u64 	%rd219, %rd222;
	mul.wide.u32 	%rd220, %r1, 16;
	add.s64 	%rd221, %rd219, %rd220;
	st.global.f32 	[%rd221], %f242;
	st.global.u64 	[%rd221+8], %rd286;
$L__BB2_203:
	ret;

}
	// .globl	_ZN6thrust24THRUST_300001_SM_1000_NS8cuda_cub4core6detail13_kernel_agentINS1_8__reduce10DrainAgentIiEEJN3cub18CUB_300001_SM_10009GridQueueIjEEiEEEvDpT0_
.visible .entry _ZN6thrust24THRUST_300001_SM_1000_NS8cuda_cub4core6detail13_kernel_agentINS1_8__reduce10DrainAgentIiEEJN3cub18CUB_300001_SM_10009GridQueueIjEEiEEEvDpT0_(
	.param .align 8 .b8 _ZN6thrust24THRUST_300001_SM_1000_NS8cuda_cub4core6detail13_kernel_agentINS1_8__reduce10DrainAgentIiEEJN3cub18CUB_300001_SM_10009GridQueueIjEEiEEEvDpT0__param_0[8],
	.param .u32 _ZN6thrust24THRUST_300001_SM_1000_NS8cuda_cub4core6detail13_kernel_agentINS1_8__reduce10DrainAgentIiEEJN3cub18CUB_300001_SM_10009GridQueueIjEEiEEEvDpT0__param_1
)
.maxntid 1
{
	.reg .b32 	%r<3>;
	.reg .b64 	%rd<3>;

	ld.param.u64 	%rd1, [_ZN6thrust24THRUST_300001_SM_1000_NS8cuda_cub4core6detail13_kernel_agentINS1_8__reduce10DrainAgentIiEEJN3cub18CUB_300001_SM_10009GridQueueIjEEiEEEvDpT0__param_0];
	ld.param.u32 	%r1, [_ZN6thrust24THRUST_300001_SM_1000_NS8cuda_cub4core6detail13_kernel_agentINS1_8__reduce10DrainAgentIiEEJN3cub18CUB_300001_SM_10009GridQueueIjEEiEEEvDpT0__param_1];
	cvta.to.global.u64 	%rd2, %rd1;
	st.global.u32 	[%rd2], %r1;
	mov.b32 	%r2, 0;
	st.global.u32 	[%rd2+4], %r2;
	ret;

}
	// .globl	_ZN6thrust24THRUST_300001_SM_1000_NS8cuda_cub4core6detail13_kernel_agentINS1_8__reduce11ReduceAgentIPN4cuda3std3__45tupleIJflEEESC_SB_iNS1_9__extrema9arg_min_fIflNS9_4lessIfEEEEEEJSC_SC_iSH_EEEvDpT0_
.visible .entry _ZN6thrust24THRUST_300001_SM_1000_NS8cuda_cub4core6detail13_kernel_agentINS1_8__reduce11ReduceAgentIPN4cuda3std3__45tupleIJflEEESC_SB_iNS1_9__extrema9arg_min_fIflNS9_4lessIfEEEEEEJSC_SC_iSH_EEEvDpT0_(
	.param .u64 .ptr .align 1 _ZN6thrust24THRUST_300001_SM_1000_NS8cuda_cub4core6detail13_kernel_agentINS1_8__reduce11ReduceAgentIPN4cuda3std3__45tupleIJflEEESC_SB_iNS1_9__extrema9arg_min_fIflNS9_4lessIfEEEEEEJSC_SC_iSH_EEEvDpT0__param_0,
	.param .u64 .ptr .align 1 _ZN6thrust24THRUST_300001_SM_1000_NS8cuda_cub4core6detail13_kernel_agentINS1_8__reduce11ReduceAgentIPN4cuda3std3__45tupleIJflEEESC_SB_iNS1_9__extrema9arg_min_fIflNS9_4lessIfEEEEEEJSC_SC_iSH_EEEvDpT0__param_1,
	.param .u32 _ZN6thrust24THRUST_300001_SM_1000_NS8cuda_cub4core6detail13_kernel_agentINS1_8__reduce11ReduceAgentIPN4cuda3std3__45tupleIJflEEESC_SB_iNS1_9__extrema9arg_min_fIflNS9_4lessIfEEEEEEJSC_SC_iSH_EEEvDpT0__param_2,
	.param .align 1 .b8 _ZN6thrust24THRUST_300001_SM_1000_NS8cuda_cub4core6detail13_kernel_agentINS1_8__reduce11ReduceAgentIPN4cuda3std3__45tupleIJflEEESC_SB_iNS1_9__extrema9arg_min_fIflNS9_4lessIfEEEEEEJSC_SC_iSH_EEEvDpT0__param_3[1]
)
.maxntid 256
{
	.reg .pred 	%p<228>;
	.reg .b32 	%r<432>;
	.reg .b32 	%f<248>;
	.reg .b64 	%rd<356>;

	ld.param.u64 	%rd186, [_ZN6thrust24THRUST_300001_SM_1000_NS8cuda_cub4core6detail13_kernel_agentINS1_8__reduce11ReduceAgentIPN4cuda3std3__45tupleIJflEEESC_SB_iNS1_9__extrema9arg_min_fIflNS9_4lessIfEEEEEEJSC_SC_iSH_EEEvDpT0__param_0];
	ld.param.u64 	%rd187, [_ZN6thrust24THRUST_300001_SM_1000_NS8cuda_cub4core6detail13_kernel_agentINS1_8__reduce11ReduceAgentIPN4cuda3std3__45tupleIJflEEESC_SB_iNS1_9__extrema9arg_min_fIflNS9_4lessIfEEEEEEJSC_SC_iSH_EEEvDpT0__param_1];
	ld.param.u32 	%r37, [_ZN6thrust24THRUST_300001_SM_1000_NS8cuda_cub4core6detail13_kernel_agentINS1_8__reduce11ReduceAgentIPN4cuda3std3__45tupleIJflEEESC_SB_iNS1_9__extrema9arg_min_fIflNS9_4lessIfEEEEEEJSC_SC_iSH_EEEvDpT0__param_2];
	setp.eq.s32 	%p1, %r37, 0;
	@%p1 bra 	$L__BB4_205;
	setp.gt.s32 	%p2, %r37, 1279;
	@%p2 bra 	$L__BB4_111;
	mov.u32 	%r1, %tid.x;
	setp.ge.s32 	%p101, %r1, %r37;
	mov.f32 	%f191, 0f00000000;
	mov.b64 	%rd298, 0;
	mov.u32 	%r422, %r1;
	@%p101 bra 	$L__BB4_4;
	mul.wide.u32 	%rd263, %r1, 16;
	add.s64 	%rd260, %rd186, %rd263;
	// begin inline asm
	ld.global.nc.u64 %rd259, [%rd260];
	// end inline asm
	mov.b64 	{%r183, %r184}, %rd259;
	mov.b32 	%f191, %r183;
	add.s64 	%rd262, %rd260, 8;
	// begin inline asm
	ld.global.nc.u64 %rd298, [%rd262];
	// end inline asm
	add.s32 	%r422, %r1, 256;
$L__BB4_4:
	setp.ge.s32 	%p102, %r422, %r37;
	@%p102 bra 	$L__BB4_25;
	not.b32 	%r185, %r422;
	add.s32 	%r4, %r37, %r185;
	and.b32  	%r186, %r4, 768;
	setp.eq.s32 	%p103, %r186, 768;
	@%p103 bra 	$L__BB4_11;
	mul.wide.u32 	%rd265, %r422, 16;
	add.s64 	%rd289, %rd186, %rd265;
	shr.u32 	%r187, %r4, 8;
	add.s32 	%r188, %r187, 1;
	and.b32  	%r189, %r188, 3;
	neg.s32 	%r420, %r189;
$L__BB4_7:
	.pragma "nounroll";
	mov.u64 	%rd5, %rd298;
	mov.f32 	%f3, %f191;
	// begin inline asm
	ld.global.nc.u64 %rd266, [%rd289];
	// end inline asm
	mov.b64 	{%r190, %r191}, %rd266;
	mov.b32 	%f4, %r190;
	add.s64 	%rd269, %rd289, 8;
	// begin inline asm
	ld.global.nc.u64 %rd268, [%rd269];
	// end inline asm
	setp.lt.f32 	%p104, %f3, %f4;
	@%p104 bra 	$L__BB4_10;
	setp.lt.f32 	%p105, %f4, %f3;
	mov.u64 	%rd298, %rd268;
	mov.f32 	%f191, %f4;
	@%p105 bra 	$L__BB4_10;
	setp.lt.s64 	%p106, %rd5, %rd268;
	min.s64 	%rd298, %rd5, %rd268;
	selp.f32 	%f191, %f3, %f4, %p106;
$L__BB4_10:
	add.s32 	%r422, %r422, 256;
	add.s64 	%rd289, %rd289, 4096;
	add.s32 	%r420, %r420, 1;
	setp.ne.s32 	%p107, %r420, 0;
	@%p107 bra 	$L__BB4_7;
$L__BB4_11:
	setp.lt.u32 	%p108, %r4, 768;
	@%p108 bra 	$L__BB4_25;
$L__BB4_12:
	mul.wide.s32 	%rd274, %r422, 16;
	add.s64 	%rd271, %rd186, %rd274;
	// begin inline asm
	ld.global.nc.u64 %rd270, [%rd271];
	// end inline asm
	mov.b64 	{%r192, %r193}, %rd270;
	mov.b32 	%f10, %r192;
	add.s64 	%rd273, %rd271, 8;
	// begin inline asm
	ld.global.nc.u64 %rd272, [%rd273];
	// end inline asm
	setp.lt.f32 	%p109, %f191, %f10;
	mov.u64 	%rd295, %rd298;
	mov.f32 	%f188, %f191;
	@%p109 bra 	$L__BB4_15;
	setp.lt.f32 	%p110, %f10, %f191;
	mov.u64 	%rd295, %rd272;
	mov.f32 	%f188, %f10;
	@%p110 bra 	$L__BB4_15;
	setp.lt.s64 	%p111, %rd298, %rd272;
	min.s64 	%rd295, %rd298, %rd272;
	selp.f32 	%f188, %f191, %f10, %p111;
$L__BB4_15:
	add.s64 	%rd276, %rd271, 4096;
	// begin inline asm
	ld.global.nc.u64 %rd275, [%rd276];
	// end inline asm
	mov.b64 	{%r194, %r195}, %rd275;
	mov.b32 	%f13, %r194;
	add.s64 	%rd278, %rd271, 4104;
	// begin inline asm
	ld.global.nc.u64 %rd277, [%rd278];
	// end inline asm
	setp.lt.f32 	%p112, %f188, %f13;
	mov.u64 	%rd296, %rd295;
	mov.f32 	%f189, %f188;
	@%p112 bra 	$L__BB4_18;
	setp.lt.f32 	%p113, %f13, %f188;
	mov.u64 	%rd296, %rd277;
	mov.f32 	%f189, %f13;
	@%p113 bra 	$L__BB4_18;
	setp.lt.s64 	%p114, %rd295, %rd277;
	min.s64 	%rd296, %rd295, %rd277;
	selp.f32 	%f189, %f188, %f13, %p114;
$L__BB4_18:
	add.s64 	%rd280, %rd271, 8192;
	// begin inline asm
	ld.global.nc.u64 %rd279, [%rd280];
	// end inline asm
	mov.b64 	{%r196, %r197}, %rd279;
	mov.b32 	%f16, %r196;
	add.s64 	%rd282, %rd271, 8200;
	// begin inline asm
	ld.global.nc.u64 %rd281, [%rd282];
	// end inline asm
	setp.lt.f32 	%p115, %f189, %f16;
	mov.u64 	%rd297, %rd296;
	mov.f32 	%f190, %f189;
	@%p115 bra 	$L__BB4_21;
	setp.lt.f32 	%p116, %f16, %f189;
	mov.u64 	%rd297, %rd281;
	mov.f32 	%f190, %f16;
	@%p116 bra 	$L__BB4_21;
	setp.lt.s64 	%p117, %rd296, %rd281;
	min.s64 	%rd297, %rd296, %rd281;
	selp.f32 	%f190, %f189, %f16, %p117;
$L__BB4_21:
	add.s64 	%rd284, %rd271, 12288;
	// begin inline asm
	ld.global.nc.u64 %rd283, [%rd284];
	// end inline asm
	mov.b64 	{%r198, %r199}, %rd283;
	mov.b32 	%f19, %r198;
	add.s64 	%rd286, %rd271, 12296;
	// begin inline asm
	ld.global.nc.u64 %rd285, [%rd286];
	// end inline asm
	setp.lt.f32 	%p118, %f190, %f19;
	mov.u64 	%rd298, %rd297;
	mov.f32 	%f191, %f190;
	@%p118 bra 	$L__BB4_24;
	setp.lt.f32 	%p119, %f19, %f190;
	mov.u64 	%rd298, %rd285;
	mov.f32 	%f191, %f19;
	@%p119 bra 	$L__BB4_24;
	setp.lt.s64 	%p120, %rd297, %rd285;
	min.s64 	%rd298, %rd297, %rd285;
	selp.f32 	%f191, %f190, %f19, %p120;
$L__BB4_24:
	add.s32 	%r422, %r422, 1024;
	setp.lt.s32 	%p121, %r422, %r37;
	@%p121 bra 	$L__BB4_12;
$L__BB4_25:
	setp.lt.s32 	%p122, %r37, 256;
	@%p122 bra 	$L__BB4_65;
	// begin inline asm
	mov.u32 %r313, %laneid;
	// end inline asm
	mov.b32 	%r315, %f191;
	mov.b32 	%r331, 1;
	mov.b32 	%r332, 31;
	mov.b32 	%r333, -1;
	// begin inline asm
	shfl.sync.down.b32 %r314, %r315, %r331, %r332, %r333;
	// end inline asm
	mov.b32 	%f23, %r314;
	// begin inline asm
	shfl.sync.down.b32 %r319, %r320, %r331, %r332, %r333;
	// end inline asm
	mov.b64 	{%r325, %r330}, %rd298;
	// begin inline asm
	shfl.sync.down.b32 %r324, %r325, %r331, %r332, %r333;
	// end inline asm
	// begin inline asm
	shfl.sync.down.b32 %r329, %r330, %r331, %r332, %r333;
	// end inline asm
	mov.b64 	%rd27, {%r324, %r329};
	setp.gt.s32 	%p179, %r313, 30;
	setp.lt.f32 	%p180, %f191, %f23;
	or.pred  	%p181, %p179, %p180;
	mov.u64 	%rd300, %rd298;
	mov.f32 	%f193, %f191;
	@%p181 bra 	$L__BB4_29;
	setp.gt.f32 	%p182, %f191, %f23;
	mov.u64 	%rd300, %rd27;
	mov.f32 	%f193, %f23;
	@%p182 bra 	$L__BB4_29;
	setp.lt.s64 	%p183, %rd298, %rd27;
	min.s64 	%rd300, %rd298, %rd27;
	selp.f32 	%f193, %f191, %f23, %p183;
$L__BB4_29:
	mov.b32 	%r335, %f193;
	mov.b32 	%r351, 2;
	mov.b32 	%r352, 31;
	mov.b32 	%r353, -1;
	// begin inline asm
	shfl.sync.down.b32 %r334, %r335, %r351, %r352, %r353;
	// end inline asm
	mov.b32 	%f26, %r334;
	// begin inline asm
	shfl.sync.down.b32 %r339, %r340, %r351, %r352, %r353;
	// end inline asm
	mov.b64 	{%r345, %r350}, %rd300;
	// begin inline asm
	shfl.sync.down.b32 %r344, %r345, %r351, %r352, %r353;
	// end inline asm
	// begin inline asm
	shfl.sync.down.b32 %r349, %r350, %r351, %r352, %r353;
	// end inline asm
	mov.b64 	%rd30, {%r344, %r349};
	setp.gt.s32 	%p184, %r313, 29;
	setp.lt.f32 	%p185, %f193, %f26;
	or.pred  	%p186, %p184, %p185;
	mov.u64 	%rd301, %rd300;
	mov.f32 	%f194, %f193;
	@%p186 bra 	$L__BB4_32;
	setp.gt.f32 	%p187, %f193, %f26;
	mov.u64 	%rd301, %rd30;
	mov.f32 	%f194, %f26;
	@%p187 bra 	$L__BB4_32;
	setp.lt.s64 	%p188, %rd300, %rd30;
	min.s64 	%rd301, %rd300, %rd30;
	selp.f32 	%f194, %f193, %f26, %p188;
$L__BB4_32:
	mov.b32 	%r355, %f194;
	mov.b32 	%r371, 4;
	mov.b32 	%r372, 31;
	mov.b32 	%r373, -1;
	// begin inline asm
	shfl.sync.down.b32 %r354, %r355, %r371, %r372, %r373;
	// end inline asm
	mov.b32 	%f29, %r354;
	// begin inline asm
	shfl.sync.down.b32 %r359, %r360, %r371, %r372, %r373;
	// end inline asm
	mov.b64 	{%r365, %r370}, %rd301;
	// begin inline asm
	shfl.sync.down.b32 %r364, %r365, %r371, %r372, %r373;
	// end inline asm
	// begin inline asm
	shfl.sync.down.b32 %r369, %r370, %r371, %r372, %r373;
	// end inline asm
	mov.b64 	%rd33, {%r364, %r369};
	setp.gt.s32 	%p189, %r313, 27;
	setp.lt.f32 	%p190, %f194, %f29;
	or.pred  	%p191, %p189, %p190;
	mov.u64 	%rd302, %rd301;
	mov.f32 	%f195, %f194;
	@%p191 bra 	$L__BB4_35;
	setp.gt.f32 	%p192, %f194, %f29;
	mov.u64 	%rd302, %rd33;
	mov.f32 	%f195, %f29;
	@%p192 bra 	$L__BB4_35;
	setp.lt.s64 	%p193, %rd301, %rd33;
	min.s64 	%rd302, %rd301, %rd33;
	selp.f32 	%f195, %f194, %f29, %p193;
$L__BB4_35:
	mov.b32 	%r375, %f195;
	mov.b32 	%r391, 8;
	mov.b32 	%r392, 31;
	mov.b32 	%r393, -1;
	// begin inline asm
	shfl.sync.down.b32 %r374, %r375, %r391, %r392, %r393;
	// end inline asm
	mov.b32 	%f32, %r374;
	// begin inline asm
	shfl.sync.down.b32 %r379, %r380, %r391, %r392, %r393;
	// end inline asm
	mov.b64 	{%r385, %r390}, %rd302;
	// begin inline asm
	shfl.sync.down.b32 %r384, %r385, %r391, %r392, %r393;
	// end inline asm
	// begin inline asm
	shfl.sync.down.b32 %r389, %r390, %r391, %r392, %r393;
	// end inline asm
	mov.b64 	%rd36, {%r384, %r389};
	setp.gt.s32 	%p194, %r313, 23;
	setp.lt.f32 	%p195, %f195, %f32;
	or.pred  	%p196, %p194, %p195;
	mov.u64 	%rd303, %rd302;
	mov.f32 	%f196, %f195;
	@%p196 bra 	$L__BB4_38;
	setp.gt.f32 	%p197, %f195, %f32;
	mov.u64 	%rd303, %rd36;
	mov.f32 	%f196, %f32;
	@%p197 bra 	$L__BB4_38;
	setp.lt.s64 	%p198, %rd302, %rd36;
	min.s64 	%rd303, %rd302, %rd36;
	selp.f32 	%f196, %f195, %f32, %p198;
$L__BB4_38:
	mov.b32 	%r395, %f196;
	mov.b32 	%r411, 16;
	mov.b32 	%r412, 31;
	mov.b32 	%r413, -1;
	// begin inline asm
	shfl.sync.down.b32 %r394, %r395, %r411, %r412, %r413;
	// end inline asm
	mov.b32 	%f35, %r394;
	// begin inline asm
	shfl.sync.down.b32 %r399, %r400, %r411, %r412, %r413;
	// end inline asm
	mov.b64 	{%r405, %r410}, %rd303;
	// begin inline asm
	shfl.sync.down.b32 %r404, %r405, %r411, %r412, %r413;
	// end inline asm
	// begin inline asm
	shfl.sync.down.b32 %r409, %r410, %r411, %r412, %r413;
	// end inline asm
	mov.b64 	%rd39, {%r404, %r409};
	setp.gt.s32 	%p199, %r313, 15;
	setp.lt.f32 	%p200, %f196, %f35;
	or.pred  	%p201, %p199, %p200;
	mov.u64 	%rd355, %rd303;
	mov.f32 	%f247, %f196;
	@%p201 bra 	$L__BB4_41;
	setp.gt.f32 	%p202, %f196, %f35;
	mov.u64 	%rd355, %rd39;
	mov.f32 	%f247, %f35;
	@%p202 bra 	$L__BB4_41;
	setp.lt.s64 	%p203, %rd303, %rd39;
	min.s64 	%rd355, %rd303, %rd39;
	selp.f32 	%f247, %f196, %f35, %p203;
$L__BB4_41:
	setp.ne.s32 	%p204, %r313, 0;
	@%p204 bra 	$L__BB4_43;
	shr.u32 	%r414, %r1, 1;
	and.b32  	%r415, %r414, 496;
	mov.u32 	%r416, _ZN6thrust24THRUST_300001_SM_1000_NS8cuda_cub4core6detail5shmemE;
	add.s32 	%r417, %r416, %r415;
	st.shared.f32 	[%r417+8], %f247;
	st.shared.u64 	[%r417+16], %rd355;
$L__BB4_43:
	bar.sync 	0;
	setp.ne.s32 	%p205, %r1, 0;
	@%p205 bra 	$L__BB4_203;
	ld.shared.f32 	%f38, [_ZN6thrust24THRUST_300001_SM_1000_NS8cuda_cub4core6detail5shmemE+24];
	ld.shared.u64 	%rd42, [_ZN6thrust24THRUST_300001_SM_1000_NS8cuda_cub4core6detail5shmemE+32];
	setp.lt.f32 	%p206, %f247, %f38;
	mov.u64 	%rd305, %rd355;
	mov.f32 	%f198, %f247;
	@%p206 bra 	$L__BB4_47;
	setp.lt.f32 	%p207, %f38, %f247;
	mov.u64 	%rd305, %rd42;
	mov.f32 	%f198, %f38;
	@%p207 bra 	$L__BB4_47;
	setp.lt.s64 	%p208, %rd355, %rd42;
	min.s64 	%rd305, %rd355, %rd42;
	selp.f32 	%f198, %f247, %f38, %p208;
$L__BB4_47:
	ld.shared.f32 	%f41, [_ZN6thrust24THRUST_300001_SM_1000_NS8cuda_cub4core6detail5shmemE+40];
	ld.shared.u64 	%rd45, [_ZN6thrust24THRUST_300001_SM_1000_NS8cuda_cub4core6detail5shmemE+48];
	setp.lt.f32 	%p209, %f198, %f41;
	mov.u64 	%rd306, %rd305;
	mov.f32 	%f199, %f198;
	@%p209 bra 	$L__BB4_50;
	setp.lt.f32 	%p210, %f41, %f198;
	mov.u64 	%rd306, %rd45;
	mov.f32 	%f199, %f41;
	@%p210 bra 	$L__BB4_50;
	setp.lt.s64 	%p211, %rd305, %rd45;
	min.s64 	%rd306, %rd305, %rd45;
	selp.f32 	%f199, %f198, %f41, %p211;
$L__BB4_50:
	ld.shared.f32 	%f44, [_ZN6thrust24THRUST_300001_SM_1000_NS8cuda_cub4core6detail5shmemE+56];
	ld.shared.u64 	%rd48, [_ZN6thrust24THRUST_300001_SM_1000_NS8cuda_cub4core6detail5shmemE+64];
	setp.lt.f32 	%p212, %f199, %f44;
	mov.u64 	%rd307, %rd306;
	mov.f32 	%f200, %f199;
	@%p212 bra 	$L__BB4_53;
	setp.lt.f32 	%p213, %f44, %f199;
	mov.u64 	%rd307, %rd48;
	mov.f32 	%f200, %f44;
	@%p213 bra 	$L__BB4_53;
	setp.lt.s64 	%p214, %rd306, %rd48;
	min.s64 	%rd307, %rd306, %rd48;
	selp.f32 	%f200, %f199, %f44, %p214;
$L__BB4_53:
	ld.shared.f32 	%f47, [_ZN6thrust24THRUST_300001_SM_1000_NS8cuda_cub4core6detail5shmemE+72];
	ld.shared.u64 	%rd51, [_ZN6thrust24THRUST_300001_SM_1000_NS8cuda_cub4core6detail5shmemE+80];
	setp.lt.f32 	%p215, %f200, %f47;
	mov.u64 	%rd308, %rd307;
	mov.f32 	%f201, %f200;
	@%p215 bra 	$L__BB4_56;
	setp.lt.f32 	%p216, %f47, %f200;
	mov.u64 	%rd308, %rd51;
	mov.f32 	%f201, %f47;
	@%p216 bra 	$L__BB4_56;
	setp.lt.s64 	%p217, %rd307, %rd51;
	min.s64 	%rd308, %rd307, %rd51;
	selp.f32 	%f201, %f200, %f47, %p217;
$L__BB4_56:
	ld.shared.f32 	%f50, [_ZN6thrust24THRUST_300001_SM_1000_NS8cuda_cub4core6detail5shmemE+88];
	ld.shared.u64 	%rd54, [_ZN6thrust24THRUST_300001_SM_1000_NS8cuda_cub4core6detail5shmemE+96];
	setp.lt.f32 	%p218, %f201, %f50;
	mov.u64 	%rd309, %rd308;
	mov.f32 	%f202, %f201;
	@%p218 bra 	$L__BB4_59;
	setp.lt.f32 	%p219, %f50, %f201;
	mov.u64 	%rd309, %rd54;
	mov.f32 	%f202, %f50;
	@%p219 bra 	$L__BB4_59;
	setp.lt.s64 	%p220, %rd308, %rd54;
	min.s64 	%rd309, %rd308, %rd54;
	selp.f32 	%f202, %f201, %f50, %p220;
$L__BB4_59:
	ld.shared.f32 	%f53, [_ZN6thrust24THRUST_300001_SM_1000_NS8cuda_cub4core6detail5shmemE+104];
	ld.shared.u64 	%rd57, [_ZN6thrust24THRUST_300001_SM_1000_NS8cuda_cub4core6detail5shmemE+112];
	setp.lt.f32 	%p221, %f202, %f53;
	mov.u64 	%rd310, %rd309;
	mov.f32 	%f203, %f202;
	@%p221 bra 	$L__BB4_62;
	setp.lt.f32 	%p222, %f53, %f202;
	mov.u64 	%rd310, %rd57;
	mov.f32 	%f203, %f53;
	@%p222 bra 	$L__BB4_62;
	setp.lt.s64 	%p223, %rd309, %rd57;
	min.s64 	%rd310, %rd309, %rd57;
	selp.f32 	%f203, %f202, %f53, %p223;
$L__BB4_62:
	ld.shared.f32 	%f56, [_ZN6thrust24THRUST_300001_SM_1000_NS8cuda_cub4core6detail5shmemE+120];
	ld.shared.u64 	%rd60, [_ZN6thrust24THRUST_300001_SM_1000_NS8cuda_cub4core6detail5shmemE+128];
	setp.lt.f32 	%p224, %f203, %f56;
	mov.f32 	%f247, %f203;
	mov.u64 	%rd355, %rd310;
	@%p224 bra 	$L__BB4_203;
	setp.lt.f32 	%p225, %f56, %f203;
	mov.f32 	%f247, %f56;
	mov.u64 	%rd355, %rd60;
	@%p225 bra 	$L__BB4_203;
	setp.lt.s64 	%p226, %rd310, %rd60;
	min.s64 	%rd355, %rd310, %rd60;
	selp.f32 	%f247, %f203, %f56, %p226;
	bra.uni 	$L__BB4_203;
$L__BB4_65:
	// begin inline asm
	mov.u32 %r200, %laneid;
	// end inline asm
	and.b32  	%r221, %r1, 992;
	add.s32 	%r222, %r221, 32;
	setp.gt.s32 	%p123, %r222, %r37;
	not.b32 	%r223, %r221;
	add.s32 	%r224, %r37, %r223;
	selp.b32 	%r219, %r224, 31, %p123;
	mov.b32 	%r202, %f191;
	mov.b32 	%r218, 1;
	mov.b32 	%r220, -1;
	// begin inline asm
	shfl.sync.down.b32 %r201, %r202, %r218, %r219, %r220;
	// end inline asm
	mov.b32 	%f58, %r201;
	// begin inline asm
	shfl.sync.down.b32 %r206, %r207, %r218, %r219, %r220;
	// end inline asm
	mov.b64 	{%r212, %r217}, %rd298;
	// begin inline asm
	shfl.sync.down.b32 %r211, %r212, %r218, %r219, %r220;
	// end inline asm
	// begin inline asm
	shfl.sync.down.b32 %r216, %r217, %r218, %r219, %r220;
	// end inline asm
	mov.b64 	%rd62, {%r211, %r216};
	setp.ge.s32 	%p124, %r200, %r219;
	setp.lt.f32 	%p125, %f191, %f58;
	or.pred  	%p126, %p124, %p125;
	mov.u64 	%rd311, %rd298;
	mov.f32 	%f204, %f191;
	@%p126 bra 	$L__BB4_68;
	setp.gt.f32 	%p127, %f191, %f58;
	mov.u64 	%rd311, %rd62;
	mov.f32 	%f204, %f58;
	@%p127 bra 	$L__BB4_68;
	setp.lt.s64 	%p128, %rd298, %rd62;
	min.s64 	%rd311, %rd298, %rd62;
	selp.f32 	%f204, %f191, %f58, %p128;
$L__BB4_68:
	mov.b32 	%r226, %f204;
	mov.b32 	%r242, 2;
	mov.b32 	%r244, -1;
	// begin inline asm
	shfl.sync.down.b32 %r225, %r226, %r242, %r219, %r244;
	// end inline asm
	mov.b32 	%f61, %r225;
	// begin inline asm
	shfl.sync.down.b32 %r230, %r231, %r242, %r219, %r244;
	// end inline asm
	mov.b64 	{%r236, %r241}, %rd311;
	// begin inline asm
	shfl.sync.down.b32 %r235, %r236, %r242, %r219, %r244;
	// end inline asm
	// begin inline asm
	shfl.sync.down.b32 %r240, %r241, %r242, %r219, %r244;
	// end inline asm
	mov.b64 	%rd65, {%r235, %r240};
	add.s32 	%r245, %r200, 2;
	setp.gt.s32 	%p129, %r245, %r219;
	setp.lt.f32 	%p130, %f204, %f61;
	or.pred  	%p131, %p129, %p130;
	mov.u64 	%rd312, %rd311;
	mov.f32 	%f205, %f204;
	@%p131 bra 	$L__BB4_71;
	setp.gt.f32 	%p132, %f204, %f61;
	mov.u64 	%rd312, %rd65;
	mov.f32 	%f205, %f61;
	@%p132 bra 	$L__BB4_71;
	setp.lt.s64 	%p133, %rd311, %rd65;
	min.s64 	%rd312, %rd311, %rd65;
	selp.f32 	%f205, %f204, %f61, %p133;
$L__BB4_71:
	mov.b32 	%r247, %f205;
	mov.b32 	%r263, 4;
	mov.b32 	%r265, -1;
	// begin inline asm
	shfl.sync.down.b32 %r246, %r247, %r263, %r219, %r265;
	// end inline asm
	mov.b32 	%f64, %r246;
	// begin inline asm
	shfl.sync.down.b32 %r251, %r252, %r263, %r219, %r265;
	// end inline asm
	mov.b64 	{%r257, %r262}, %rd312;
	// begin inline asm
	shfl.sync.down.b32 %r256, %r257, %r263, %r219, %r265;
	// end inline asm
	// begin inline asm
	shfl.sync.down.b32 %r261, %r262, %r263, %r219, %r265;
	// end inline asm
	mov.b64 	%rd68, {%r256, %r261};
	add.s32 	%r266, %r200, 4;
	setp.gt.s32 	%p134, %r266, %r219;
	setp.lt.f32 	%p135, %f205, %f64;
	or.pred  	%p136, %p134, %p135;
	mov.f32 	%f206, %f205;
	mov.u64 	%rd313, %rd312;
	@%p136 bra 	$L__BB4_74;
	setp.gt.f32 	%p137, %f205, %f64;
	mov.f32 	%f206, %f64;
	mov.u64 	%rd313, %rd68;
	@%p137 bra 	$L__BB4_74;
	setp.lt.s64 	%p138, %rd312, %rd68;
	selp.f32 	%f206, %f205, %f64, %p138;
	min.s64 	%rd313, %rd312, %rd68;
$L__BB4_74:
	mov.b32 	%r268, %f206;
	mov.b32 	%r284, 8;
	mov.b32 	%r286, -1;
	// begin inline asm
	shfl.sync.down.b32 %r267, %r268, %r284, %r219, %r286;
	// end inline asm
	mov.b32 	%f67, %r267;
	// begin inline asm
	shfl.sync.down.b32 %r272, %r273, %r284, %r219, %r286;
	// end inline asm
	mov.b64 	{%r278, %r283}, %rd313;
	// begin inline asm
	shfl.sync.down.b32 %r277, %r278, %r284, %r219, %r286;
	// end inline asm
	// begin inline asm
	shfl.sync.down.b32 %r282, %r283, %r284, %r219, %r286;
	// end inline asm
	mov.b64 	%rd71, {%r277, %r282};
	add.s32 	%r287, %r200, 8;
	setp.gt.s32 	%p139, %r287, %r219;
	setp.lt.f32 	%p140, %f206, %f67;
	or.pred  	%p141, %p139, %p140;
	mov.f32 	%f207, %f206;
	mov.u64 	%rd314, %rd313;
	@%p141 bra 	$L__BB4_77;
	setp.gt.f32 	%p142, %f206, %f67;
	mov.f32 	%f207, %f67;
	mov.u64 	%rd314, %rd71;
	@%p142 bra 	$L__BB4_77;
	setp.lt.s64 	%p143, %rd313, %rd71;
	selp.f32 	%f207, %f206, %f67, %p143;
	min.s64 	%rd314, %rd313, %rd71;
$L__BB4_77:
	mov.b32 	%r289, %f207;
	mov.b32 	%r305, 16;
	mov.b32 	%r307, -1;
	// begin inline asm
	shfl.sync.down.b32 %r288, %r289, %r305, %r219, %r307;
	// end inline asm
	mov.b32 	%f70, %r288;
	// begin inline asm
	shfl.sync.down.b32 %r293, %r294, %r305, %r219, %r307;
	// end inline asm
	mov.b64 	{%r299, %r304}, %rd314;
	// begin inline asm
	shfl.sync.down.b32 %r298, %r299, %r305, %r219, %r307;
	// end inline asm
	// begin inline asm
	shfl.sync.down.b32 %r303, %r304, %r305, %r219, %r307;
	// end inline asm
	mov.b64 	%rd74, {%r298, %r303};
	add.s32 	%r308, %r200, 16;
	setp.gt.s32 	%p144, %r308, %r219;
	setp.lt.f32 	%p145, %f207, %f70;
	or.pred  	%p146, %p144, %p145;
	mov.f32 	%f247, %f207;
	mov.u64 	%rd355, %rd314;
	@%p146 bra 	$L__BB4_80;
	setp.gt.f32 	%p147, %f207, %f70;
	mov.f32 	%f247, %f70;
	mov.u64 	%rd355, %rd74;
	@%p147 bra 	$L__BB4_80;
	setp.lt.s64 	%p148, %rd314, %rd74;
	selp.f32 	%f247, %f207, %f70, %p148;
	min.s64 	%rd355, %rd314, %rd74;
$L__BB4_80:
	setp.ne.s32 	%p149, %r200, 0;
	@%p149 bra 	$L__BB4_82;
	shr.u32 	%r309, %r1, 1;
	and.b32  	%r310, %r309, 496;
	mov.u32 	%r311, _ZN6thrust24THRUST_300001_SM_1000_NS8cuda_cub4core6detail5shmemE;
	add.s32 	%r312, %r311, %r310;
	st.shared.f32 	[%r312+8], %f247;
	st.shared.u64 	[%r312+16], %rd355;
$L__BB4_82:
	bar.sync 	0;
	setp.ne.s32 	%p150, %r1, 0;
	@%p150 bra 	$L__BB4_203;
	setp.lt.s32 	%p151, %r37, 33;
	mov.f32 	%f209, %f247;
	mov.u64 	%rd316, %rd355;
	@%p151 bra 	$L__BB4_87;
	ld.shared.f32 	%f73, [_ZN6thrust24THRUST_300001_SM_1000_NS8cuda_cub4core6detail5shmemE+24];
	ld.shared.u64 	%rd77, [_ZN6thrust24THRUST_300001_SM_1000_NS8cuda_cub4core6detail5shmemE+32];
	setp.lt.f32 	%p152, %f247, %f73;
	mov.f32 	%f209, %f247;
	mov.u64 	%rd316, %rd355;
	@%p152 bra 	$L__BB4_87;
	setp.lt.f32 	%p153, %f73, %f247;
	mov.f32 	%f209, %f73;
	mov.u64 	%rd316, %rd77;
	@%p153 bra 	$L__BB4_87;
	setp.lt.s64 	%p154, %rd355, %rd77;
	selp.f32 	%f209, %f247, %f73, %p154;
	min.s64 	%rd316, %rd355, %rd77;
$L__BB4_87:
	setp.lt.s32 	%p155, %r37, 65;
	mov.f32 	%f210, %f209;
	mov.u64 	%rd317, %rd316;
	@%p155 bra 	$L__BB4_91;
	ld.shared.f32 	%f76, [_ZN6thrust24THRUST_300001_SM_1000_NS8cuda_cub4core6detail5shmemE+40];
	ld.shared.u64 	%rd80, [_ZN6thrust24THRUST_300001_SM_1000_NS8cuda_cub4core6detail5shmemE+48];
	setp.lt.f32 	%p156, %f209, %f76;
	mov.f32 	%f210, %f209;
	mov.u64 	%rd317, %rd316;
	@%p156 bra 	$L__BB4_91;
	setp.lt.f32 	%p157, %f76, %f209;
	mov.f32 	%f210, %f76;
	mov.u64 	%rd317, %rd80;
	@%p157 bra 	$L__BB4_91;
	setp.lt.s64 	%p158, %rd316, %rd80;
	selp.f32 	%f210, %f209, %f76, %p158;
	min.s64 	%rd317, %rd316, %rd80;
$L__BB4_91:
	setp.lt.s32 	%p159, %r37, 97;
	mov.f32 	%f211, %f210;
	mov.u64 	%rd318, %rd317;
	@%p159 bra 	$L__BB4_95;
	ld.shared.f32 	%f79, [_ZN6thrust24THRUST_300001_SM_1000_NS8cuda_cub4core6detail5shmemE+56];
	ld.shared.u64 	%rd83, [_ZN6thrust24THRUST_300001_SM_1000_NS8cuda_cub4core6detail5shmemE+64];
	setp.lt.f32 	%p160, %f210, %f79;
	mov.f32 	%f211, %f210;
	mov.u64 	%rd318, %rd317;
	@%p160 bra 	$L__BB4_95;
	setp.lt.f32 	%p161, %f79, %f210;
	mov.f32 	%f211, %f79;
	mov.u64 	%rd318, %rd83;
	@%p161 bra 	$L__BB4_95;
	setp.lt.s64 	%p162, %rd317, %rd83;
	selp.f32 	%f211, %f210, %f79, %p162;
	min.s64 	%rd318, %rd317, %rd83;
$L__BB4_95:
	setp.lt.s32 	%p163, %r37, 129;
	mov.f32 	%f212, %f211;
	mov.u64 	%rd319, %rd318;
	@%p163 bra 	$L__BB4_99;
	ld.shared.f32 	%f82, [_ZN6thrust24THRUST_300001_SM_1000_NS8cuda_cub4core6detail5shmemE+72];
	ld.shared.u64 	%rd86, [_ZN6thrust24THRUST_300001_SM_1000_NS8cuda_cub4core6detail5shmemE+80];
	setp.lt.f32 	%p164, %f211, %f82;
	mov.f32 	%f212, %f211;
	mov.u64 	%rd319, %rd318;
	@%p164 bra 	$L__BB4_99;
	setp.lt.f32 	%p165, %f82, %f211;
	mov.f32 	%f212, %f82;
	mov.u64 	%rd319, %rd86;
	@%p165 bra 	$L__BB4_99;
	setp.lt.s64 	%p166, %rd318, %rd86;
	selp.f32 	%f212, %f211, %f82, %p166;
	min.s64 	%rd319, %rd318, %rd86;
$L__BB4_99:
	setp.lt.s32 	%p167, %r37, 161;
	mov.f32 	%f213, %f212;
	mov.u64 	%rd320, %rd319;
	@%p167 bra 	$L__BB4_103;
	ld.shared.f32 	%f85, [_ZN6thrust24THRUST_300001_SM_1000_NS8cuda_cub4core6detail5shmemE+88];
	ld.shared.u64 	%rd89, [_ZN6thrust24THRUST_300001_SM_1000_NS8cuda_cub4core6detail5shmemE+96];
	setp.lt.f32 	%p168, %f212, %f85;
	mov.f32 	%f213, %f212;
	mov.u64 	%rd320, %rd319;
	@%p168 bra 	$L__BB4_103;
	setp.lt.f32 	%p169, %f85, %f212;
	mov.f32 	%f213, %f85;
	mov.u64 	%rd320, %rd89;
	@%p169 bra 	$L__BB4_103;
	setp.lt.s64 	%p170, %rd319, %rd89;
	selp.f32 	%f213, %f212, %f85, %p170;
	min.s64 	%rd320, %rd319, %rd89;
$L__BB4_103:
	setp.lt.s32 	%p171, %r37, 193;
	mov.f32 	%f214, %f213;
	mov.u64 	%rd321, %rd320;
	@%p171 bra 	$L__BB4_107;
	ld.shared.f32 	%f88, [_ZN6thrust24THRUST_300001_SM_1000_NS8cuda_cub4core6detail5shmemE+104];
	ld.shared.u64 	%rd92, [_ZN6thrust24THRUST_300001_SM_1000_NS8cuda_cub4core6detail5shmemE+112];
	setp.lt.f32 	%p172, %f213, %f88;
	mov.f32 	%f214, %f213;
	mov.u64 	%rd321, %rd320;
	@%p172 bra 	$L__BB4_107;
	setp.lt.f32 	%p173, %f88, %f213;
	mov.f32 	%f214, %f88;
	mov.u64 	%rd321, %rd92;
	@%p173 bra 	$L__BB4_107;
	setp.lt.s64 	%p174, %rd320, %rd92;
	selp.f32 	%f214, %f213, %f88, %p174;
	min.s64 	%rd321, %rd320, %rd92;
$L__BB4_107:
	setp.lt.s32 	%p175, %r37, 225;
	mov.f32 	%f247, %f214;
	mov.u64 	%rd355, %rd321;
	@%p175 bra 	$L__BB4_203;
	ld.shared.f32 	%f91, [_ZN6thrust24THRUST_300001_SM_1000_NS8cuda_cub4core6detail5shmemE+120];
	ld.shared.u64 	%rd95, [_ZN6thrust24THRUST_300001_SM_1000_NS8cuda_cub4core6detail5shmemE+128];
	setp.lt.f32 	%p176, %f214, %f91;
	mov.f32 	%f247, %f214;
	mov.u64 	%rd355, %rd321;
	@%p176 bra 	$L__BB4_203;
	setp.lt.f32 	%p177, %f91, %f214;
	mov.f32 	%f247, %f91;
	mov.u64 	%rd355, %rd95;
	@%p177 bra 	$L__BB4_203;
	setp.lt.s64 	%p178, %rd321, %rd95;
	selp.f32 	%f247, %f214, %f91, %p178;
	min.s64 	%rd355, %rd321, %rd95;
	bra.uni 	$L__BB4_203;
$L__BB4_111:
	mov.u32 	%r16, %tid.x;
	mul.wide.u32 	%rd208, %r16, 16;
	add.s64 	%rd189, %rd186, %rd208;
	// begin inline asm
	ld.global.nc.u64 %rd188, [%rd189];
	// end inline asm
	mov.b64 	{%r38, %r39}, %rd188;
	mov.b32 	%f93, %r38;
	add.s64 	%rd191, %rd189, 8;
	// begin inline asm
	ld.global.nc.u64 %rd190, [%rd191];
	// end inline asm
	add.s64 	%rd193, %rd189, 4096;
	// begin inline asm
	ld.global.nc.u64 %rd192, [%rd193];
	// end inline asm
	mov.b64 	{%r40, %r41}, %rd192;
	mov.b32 	%f94, %r40;
	add.s64 	%rd195, %rd189, 4104;
	// begin inline asm
	ld.global.nc.u64 %rd194, [%rd195];
	// end inline asm
	add.s64 	%rd197, %rd189, 8192;
	// begin inline asm
	ld.global.nc.u64 %rd196, [%rd197];
	// end inline asm
	mov.b64 	{%r42, %r43}, %rd196;
	mov.b32 	%f95, %r42;
	add.s64 	%rd199, %rd189, 8200;
	// begin inline asm
	ld.global.nc.u64 %rd198, [%rd199];
	// end inline asm
	add.s64 	%rd201, %rd189, 12288;
	// begin inline asm
	ld.global.nc.u64 %rd200, [%rd201];
	// end inline asm
	mov.b64 	{%r44, %r45}, %rd200;
	mov.b32 	%f96, %r44;
	add.s64 	%rd203, %rd189, 12296;
	// begin inline asm
	ld.global.nc.u64 %rd202, [%rd203];
	// end inline asm
	add.s64 	%rd205, %rd189, 16384;
	// begin inline asm
	ld.global.nc.u64 %rd204, [%rd205];
	// end inline asm
	mov.b64 	{%r46, %r47}, %rd204;
	mov.b32 	%f97, %r46;
	add.s64 	%rd207, %rd189, 16392;
	// begin inline asm
	ld.global.nc.u64 %rd206, [%rd207];
	// end inline asm
	setp.lt.f32 	%p3, %f93, %f94;
	mov.f32 	%f215, %f93;
	mov.u64 	%rd322, %rd190;
	@%p3 bra 	$L__BB4_114;
	setp.lt.f32 	%p4, %f94, %f93;
	mov.f32 	%f215, %f94;
	mov.u64 	%rd322, %rd194;
	@%p4 bra 	$L__BB4_114;
	setp.lt.s64 	%p5, %rd190, %rd194;
	selp.f32 	%f215, %f93, %f94, %p5;
	min.s64 	%rd322, %rd190, %rd194;
$L__BB4_114:
	setp.lt.f32 	%p6, %f215, %f95;
	mov.f32 	%f216, %f215;
	mov.u64 	%rd323, %rd322;
	@%p6 bra 	$L__BB4_117;
	setp.lt.f32 	%p7, %f95, %f215;
	mov.f32 	%f216, %f95;
	mov.u64 	%rd323, %rd198;
	@%p7 bra 	$L__BB4_117;
	setp.lt.s64 	%p8, %rd322, %rd198;
	selp.f32 	%f216, %f215, %f95, %p8;
	min.s64 	%rd323, %rd322, %rd198;
$L__BB4_117:
	setp.lt.f32 	%p9, %f216, %f96;
	mov.f32 	%f217, %f216;
	mov.u64 	%rd324, %rd323;
	@%p9 bra 	$L__BB4_120;
	setp.lt.f32 	%p10, %f96, %f216;
	mov.f32 	%f217, %f96;
	mov.u64 	%rd324, %rd202;
	@%p10 bra 	$L__BB4_120;
	setp.lt.s64 	%p11, %rd323, %rd202;
	selp.f32 	%f217, %f216, %f96, %p11;
	min.s64 	%rd324, %rd323, %rd202;
$L__BB4_120:
	setp.lt.f32 	%p12, %f217, %f97;
	mov.f32 	%f234, %f217;
	mov.u64 	%rd342, %rd324;
	@%p12 bra 	$L__BB4_123;
	setp.lt.f32 	%p13, %f97, %f217;
	mov.f32 	%f234, %f97;
	mov.u64 	%rd342, %rd206;
	@%p13 bra 	$L__BB4_123;
	setp.lt.s64 	%p14, %rd324, %rd206;
	selp.f32 	%f234, %f217, %f97, %p14;
	min.s64 	%rd342, %rd324, %rd206;
$L__BB4_123:
	setp.lt.u32 	%p15, %r37, 2560;
	mov.b32 	%r425, 1280;
	@%p15 bra 	$L__BB4_141;
	mov.b32 	%r425, 1280;
$L__BB4_125:
	mov.u32 	%r17, %r425;
	add.s32 	%r50, %r17, %r16;
	mul.wide.u32 	%rd229, %r50, 16;
	add.s64 	%rd210, %rd186, %rd229;
	// begin inline asm
	ld.global.nc.u64 %rd209, [%rd210];
	// end inline asm
	mov.b64 	{%r51, %r52}, %rd209;
	mov.b32 	%f107, %r51;
	add.s64 	%rd212, %rd210, 8;
	// begin inline asm
	ld.global.nc.u64 %rd211, [%rd212];
	// end inline asm
	add.s64 	%rd214, %rd210, 4096;
	// begin inline asm
	ld.global.nc.u64 %rd213, [%rd214];
	// end inline asm
	mov.b64 	{%r53, %r54}, %rd213;
	mov.b32 	%f108, %r53;
	add.s64 	%rd216, %rd210, 4104;
	// begin inline asm
	ld.global.nc.u64 %rd215, [%rd216];
	// end inline asm
	add.s64 	%rd218, %rd210, 8192;
	// begin inline asm
	ld.global.nc.u64 %rd217, [%rd218];
	// end inline asm
	mov.b64 	{%r55, %r56}, %rd217;
	mov.b32 	%f109, %r55;
	add.s64 	%rd220, %rd210, 8200;
	// begin inline asm
	ld.global.nc.u64 %rd219, [%rd220];
	// end inline asm
	add.s64 	%rd222, %rd210, 12288;
	// begin inline asm
	ld.global.nc.u64 %rd221, [%rd222];
	// end inline asm
	mov.b64 	{%r57, %r58}, %rd221;
	mov.b32 	%f110, %r57;
	add.s64 	%rd224, %rd210, 12296;
	// begin inline asm
	ld.global.nc.u64 %rd223, [%rd224];
	// end inline asm
	add.s64 	%rd226, %rd210, 16384;
	// begin inline asm
	ld.global.nc.u64 %rd225, [%rd226];
	// end inline asm
	mov.b64 	{%r59, %r60}, %rd225;
	mov.b32 	%f111, %r59;
	add.s64 	%rd228, %rd210, 16392;
	// begin inline asm
	ld.global.nc.u64 %rd227, [%rd228];
	// end inline asm
	setp.lt.f32 	%p16, %f234, %f107;
	mov.f32 	%f220, %f234;
	mov.u64 	%rd327, %rd342;
	@%p16 bra 	$L__BB4_128;
	setp.lt.f32 	%p17, %f107, %f234;
	mov.f32 	%f220, %f107;
	mov.u64 	%rd327, %rd211;
	@%p17 bra 	$L__BB4_128;
	setp.lt.s64 	%p18, %rd342, %rd211;
	selp.f32 	%f220, %f234, %f107, %p18;
	min.s64 	%rd327, %rd342, %rd211;
$L__BB4_128:
	setp.lt.f32 	%p19, %f220, %f108;
	mov.f32 	%f221, %f220;
	mov.u64 	%rd328, %rd327;
	@%p19 bra 	$L__BB4_131;
	setp.lt.f32 	%p20, %f108, %f220;
	mov.f32 	%f221, %f108;
	mov.u64 	%rd328, %rd215;
	@%p20 bra 	$L__BB4_131;
	setp.lt.s64 	%p21, %rd327, %rd215;
	selp.f32 	%f221, %f220, %f108, %p21;
	min.s64 	%rd328, %rd327, %rd215;
$L__BB4_131:
	setp.lt.f32 	%p22, %f221, %f109;
	mov.f32 	%f222, %f221;
	mov.u64 	%rd329, %rd328;
	@%p22 bra 	$L__BB4_134;
	setp.lt.f32 	%p23, %f109, %f221;
	mov.f32 	%f222, %f109;
	mov.u64 	%rd329, %rd219;
	@%p23 bra 	$L__BB4_134;
	setp.lt.s64 	%p24, %rd328, %rd219;
	selp.f32 	%f222, %f221, %f109, %p24;
	min.s64 	%rd329, %rd328, %rd219;
$L__BB4_134:
	setp.lt.f32 	%p25, %f222, %f110;
	mov.f32 	%f223, %f222;
	mov.u64 	%rd330, %rd329;
	@%p25 bra 	$L__BB4_137;
	setp.lt.f32 	%p26, %f110, %f222;
	mov.f32 	%f223, %f110;
	mov.u64 	%rd330, %rd223;
	@%p26 bra 	$L__BB4_137;
	setp.lt.s64 	%p27, %rd329, %rd223;
	selp.f32 	%f223, %f222, %f110, %p27;
	min.s64 	%rd330, %rd329, %rd223;
$L__BB4_137:
	setp.lt.f32 	%p28, %f223, %f111;
	mov.f32 	%f234, %f223;
	mov.u64 	%rd342, %rd330;
	@%p28 bra 	$L__BB4_140;
	setp.lt.f32 	%p29, %f111, %f223;
	mov.f32 	%f234, %f111;
	mov.u64 	%rd342, %rd227;
	@%p29 bra 	$L__BB4_140;
	setp.lt.s64 	%p30, %rd330, %rd227;
	selp.f32 	%f234, %f223, %f111, %p30;
	min.s64 	%rd342, %rd330, %rd227;
$L__BB4_140:
	add.s32 	%r425, %r17, 1280;
	add.s32 	%r61, %r17, 2560;
	setp.le.s32 	%p31, %r61, %r37;
	@%p31 bra 	$L__BB4_125;
$L__BB4_141:
	setp.le.s32 	%p32, %r37, %r425;
	@%p32 bra 	$L__BB4_164;
	sub.s32 	%r20, %r37, %r425;
	setp.ge.s32 	%p33, %r16, %r20;
	@%p33 bra 	$L__BB4_164;
	not.b32 	%r62, %r16;
	add.s32 	%r63, %r37, %r62;
	sub.s32 	%r21, %r63, %r425;
	and.b32  	%r64, %r21, 768;
	setp.eq.s32 	%p34, %r64, 768;
	mov.u32 	%r429, %r16;
	@%p34 bra 	$L__BB4_149;
	add.s32 	%r427, %r16, %r425;
	shr.u32 	%r65, %r21, 8;
	add.s32 	%r66, %r65, 1;
	and.b32  	%r67, %r66, 3;
	neg.s32 	%r426, %r67;
	mov.u32 	%r429, %r16;
$L__BB4_145:
	.pragma "nounroll";
	mov.u64 	%rd127, %rd342;
	mov.f32 	%f123, %f234;
	mul.wide.u32 	%rd235, %r427, 16;
	add.s64 	%rd232, %rd186, %rd235;
	// begin inline asm
	ld.global.nc.u64 %rd231, [%rd232];
	// end inline asm
	mov.b64 	{%r68, %r69}, %rd231;
	mov.b32 	%f124, %r68;
	add.s64 	%rd234, %rd232, 8;
	// begin inline asm
	ld.global.nc.u64 %rd233, [%rd234];
	// end inline asm
	setp.lt.f32 	%p35, %f123, %f124;
	@%p35 bra 	$L__BB4_148;
	setp.lt.f32 	%p36, %f124, %f123;
	mov.f32 	%f234, %f124;
	mov.u64 	%rd342, %rd233;
	@%p36 bra 	$L__BB4_148;
	setp.lt.s64 	%p37, %rd127, %rd233;
	selp.f32 	%f234, %f123, %f124, %p37;
	min.s64 	%rd342, %rd127, %rd233;
$L__BB4_148:
	add.s32 	%r429, %r429, 256;
	add.s32 	%r427, %r427, 256;
	add.s32 	%r426, %r426, 1;
	setp.ne.s32 	%p38, %r426, 0;
	@%p38 bra 	$L__BB4_145;
$L__BB4_149:
	setp.lt.u32 	%p39, %r21, 768;
	@%p39 bra 	$L__BB4_164;
	cvt.u64.u32 	%rd236, %r429;
	cvt.u64.u32 	%rd237, %r425;
	add.s64 	%rd238, %rd236, %rd237;
	shl.b64 	%rd239, %rd238, 4;
	add.s64 	%rd240, %rd239, %rd186;
	add.s64 	%rd337, %rd240, 12296;
	add.s32 	%r430, %r429, %r425;
$L__BB4_151:
	mul.wide.u32 	%rd245, %r430, 16;
	add.s64 	%rd242, %rd186, %rd245;
	// begin inline asm
	ld.global.nc.u64 %rd241, [%rd242];
	// end inline asm
	mov.b64 	{%r70, %r71}, %rd241;
	mov.b32 	%f130, %r70;
	add.s64 	%rd244, %rd242, 8;
	// begin inline asm
	ld.global.nc.u64 %rd243, [%rd244];
	// end inline asm
	setp.lt.f32 	%p40, %f234, %f130;
	mov.f32 	%f231, %f234;
	mov.u64 	%rd339, %rd342;
	@%p40 bra 	$L__BB4_154;
	setp.lt.f32 	%p41, %f130, %f234;
	mov.f32 	%f231, %f130;
	mov.u64 	%rd339, %rd243;
	@%p41 bra 	$L__BB4_154;
	setp.lt.s64 	%p42, %rd342, %rd243;
	selp.f32 	%f231, %f234, %f130, %p42;
	min.s64 	%rd339, %rd342, %rd243;
$L__BB4_154:
	add.s64 	%rd247, %rd337, -8200;
	// begin inline asm
	ld.global.nc.u64 %rd246, [%rd247];
	// end inline asm
	mov.b64 	{%r72, %r73}, %rd246;
	mov.b32 	%f133, %r72;
	add.s64 	%rd249, %rd337, -8192;
	// begin inline asm
	ld.global.nc.u64 %rd248, [%rd249];
	// end inline asm
	setp.lt.f32 	%p43, %f231, %f133;
	mov.f32 	%f232, %f231;
	mov.u64 	%rd340, %rd339;
	@%p43 bra 	$L__BB4_157;
	setp.lt.f32 	%p44, %f133, %f231;
	mov.f32 	%f232, %f133;
	mov.u64 	%rd340, %rd248;
	@%p44 bra 	$L__BB4_157;
	setp.lt.s64 	%p45, %rd339, %rd248;
	selp.f32 	%f232, %f231, %f133, %p45;
	min.s64 	%rd340, %rd339, %rd248;
$L__BB4_157:
	add.s64 	%rd251, %rd337, -4104;
	// begin inline asm
	ld.global.nc.u64 %rd250, [%rd251];
	// end inline asm
	mov.b64 	{%r74, %r75}, %rd250;
	mov.b32 	%f136, %r74;
	add.s64 	%rd253, %rd337, -4096;
	// begin inline asm
	ld.global.nc.u64 %rd252, [%rd253];
	// end inline asm
	setp.lt.f32 	%p46, %f232, %f136;
	mov.f32 	%f233, %f232;
	mov.u64 	%rd341, %rd340;
	@%p46 bra 	$L__BB4_160;
	setp.lt.f32 	%p47, %f136, %f232;
	mov.f32 	%f233, %f136;
	mov.u64 	%rd341, %rd252;
	@%p47 bra 	$L__BB4_160;
	setp.lt.s64 	%p48, %rd340, %rd252;
	selp.f32 	%f233, %f232, %f136, %p48;
	min.s64 	%rd341, %rd340, %rd252;
$L__BB4_160:
	add.s64 	%rd255, %rd337, -8;
	// begin inline asm
	ld.global.nc.u64 %rd254, [%rd255];
	// end inline asm
	mov.b64 	{%r76, %r77}, %rd254;
	mov.b32 	%f139, %r76;
	// begin inline asm
	ld.global.nc.u64 %rd256, [%rd337];
	// end inline asm
	setp.lt.f32 	%p49, %f233, %f139;
	mov.f32 	%f234, %f233;
	mov.u64 	%rd342, %rd341;
	@%p49 bra 	$L__BB4_163;
	setp.lt.f32 	%p50, %f139, %f233;
	mov.f32 	%f234, %f139;
	mov.u64 	%rd342, %rd256;
	@%p50 bra 	$L__BB4_163;
	setp.lt.s64 	%p51, %rd341, %rd256;
	selp.f32 	%f234, %f233, %f139, %p51;
	min.s64 	%rd342, %rd341, %rd256;
$L__BB4_163:
	add.s32 	%r429, %r429, 1024;
	add.s64 	%rd337, %rd337, 16384;
	add.s32 	%r430, %r430, 1024;
	setp.lt.s32 	%p52, %r429, %r20;
	@%p52 bra 	$L__BB4_151;
$L__BB4_164:
	// begin inline asm
	mov.u32 %r78, %laneid;
	// end inline asm
	mov.b32 	%r80, %f234;
	mov.b32 	%r96, 1;
	mov.b32 	%r97, 31;
	mov.b32 	%r98, -1;
	// begin inline asm
	shfl.sync.down.b32 %r79, %r80, %r96, %r97, %r98;
	// end inline asm
	mov.b32 	%f143, %r79;
	// begin inline asm
	shfl.sync.down.b32 %r84, %r85, %r96, %r97, %r98;
	// end inline asm
	mov.b64 	{%r90, %r95}, %rd342;
	// begin inline asm
	shfl.sync.down.b32 %r89, %r90, %r96, %r97, %r98;
	// end inline asm
	// begin inline asm
	shfl.sync.down.b32 %r94, %r95, %r96, %r97, %r98;
	// end inline asm
	mov.b64 	%rd150, {%r89, %r94};
	setp.gt.s32 	%p53, %r78, 30;
	setp.lt.f32 	%p54, %f234, %f143;
	or.pred  	%p55, %p53, %p54;
	mov.f32 	%f236, %f234;
	mov.u64 	%rd344, %rd342;
	@%p55 bra 	$L__BB4_167;
	setp.gt.f32 	%p56, %f234, %f143;
	mov.f32 	%f236, %f143;
	mov.u64 	%rd344, %rd150;
	@%p56 bra 	$L__BB4_167;
	setp.lt.s64 	%p57, %rd342, %rd150;
	selp.f32 	%f236, %f234, %f143, %p57;
	min.s64 	%rd344, %rd342, %rd150;
$L__BB4_167:
	mov.b32 	%r100, %f236;
	mov.b32 	%r116, 2;
	mov.b32 	%r117, 31;
	mov.b32 	%r118, -1;
	// begin inline asm
	shfl.sync.down.b32 %r99, %r100, %r116, %r117, %r118;
	// end inline asm
	mov.b32 	%f146, %r99;
	// begin inline asm
	shfl.sync.down.b32 %r104, %r105, %r116, %r117, %r118;
	// end inline asm
	mov.b64 	{%r110, %r115}, %rd344;
	// begin inline asm
	shfl.sync.down.b32 %r109, %r110, %r116, %r117, %r118;
	// end inline asm
	// begin inline asm
	shfl.sync.down.b32 %r114, %r115, %r116, %r117, %r118;
	// end inline asm
	mov.b64 	%rd153, {%r109, %r114};
	setp.gt.s32 	%p58, %r78, 29;
	setp.lt.f32 	%p59, %f236, %f146;
	or.pred  	%p60, %p58, %p59;
	mov.f32 	%f237, %f236;
	mov.u64 	%rd345, %rd344;
	@%p60 bra 	$L__BB4_170;
	setp.gt.f32 	%p61, %f236, %f146;
	mov.f32 	%f237, %f146;
	mov.u64 	%rd345, %rd153;
	@%p61 bra 	$L__BB4_170;
	setp.lt.s64 	%p62, %rd344, %rd153;
	selp.f32 	%f237, %f236, %f146, %p62;
	min.s64 	%rd345, %rd344, %rd153;
$L__BB4_170:
	mov.b32 	%r120, %f237;
	mov.b32 	%r136, 4;
	mov.b32 	%r137, 31;
	mov.b32 	%r138, -1;
	// begin inline asm
	shfl.sync.down.b32 %r119, %r120, %r136, %r137, %r138;
	// end inline asm
	mov.b32 	%f149, %r119;
	// begin inline asm
	shfl.sync.down.b32 %r124, %r125, %r136, %r137, %r138;
	// end inline asm
	mov.b64 	{%r130, %r135}, %rd345;
	// begin inline asm
	shfl.sync.down.b32 %r129, %r130, %r136, %r137, %r138;
	// end inline asm
	// begin inline asm
	shfl.sync.down.b32 %r134, %r135, %r136, %r137, %r138;
	// end inline asm
	mov.b64 	%rd156, {%r129, %r134};
	setp.gt.s32 	%p63, %r78, 27;
	setp.lt.f32 	%p64, %f237, %f149;
	or.pred  	%p65, %p63, %p64;
	mov.f32 	%f238, %f237;
	mov.u64 	%rd346, %rd345;
	@%p65 bra 	$L__BB4_173;
	setp.gt.f32 	%p66, %f237, %f149;
	mov.f32 	%f238, %f149;
	mov.u64 	%rd346, %rd156;
	@%p66 bra 	$L__BB4_173;
	setp.lt.s64 	%p67, %rd345, %rd156;
	selp.f32 	%f238, %f237, %f149, %p67;
	min.s64 	%rd346, %rd345, %rd156;
$L__BB4_173:
	mov.b32 	%r140, %f238;
	mov.b32 	%r156, 8;
	mov.b32 	%r157, 31;
	mov.b32 	%r158, -1;
	// begin inline asm
	shfl.sync.down.b32 %r139, %r140, %r156, %r157, %r158;
	// end inline asm
	mov.b32 	%f152, %r139;
	// begin inline asm
	shfl.sync.down.b32 %r144, %r145, %r156, %r157, %r158;
	// end inline asm
	mov.b64 	{%r150, %r155}, %rd346;
	// begin inline asm
	shfl.sync.down.b32 %r149, %r150, %r156, %r157, %r158;
	// end inline asm
	// begin inline asm
	shfl.sync.down.b32 %r154, %r155, %r156, %r157, %r158;
	// end inline asm
	mov.b64 	%rd159, {%r149, %r154};
	setp.gt.s32 	%p68, %r78, 23;
	setp.lt.f32 	%p69, %f238, %f152;
	or.pred  	%p70, %p68, %p69;
	mov.f32 	%f239, %f238;
	mov.u64 	%rd347, %rd346;
	@%p70 bra 	$L__BB4_176;
	setp.gt.f32 	%p71, %f238, %f152;
	mov.f32 	%f239, %f152;
	mov.u64 	%rd347, %rd159;
	@%p71 bra 	$L__BB4_176;
	setp.lt.s64 	%p72, %rd346, %rd159;
	selp.f32 	%f239, %f238, %f152, %p72;
	min.s64 	%rd347, %rd346, %rd159;
$L__BB4_176:
	mov.b32 	%r160, %f239;
	mov.b32 	%r176, 16;
	mov.b32 	%r177, 31;
	mov.b32 	%r178, -1;
	// begin inline asm
	shfl.sync.down.b32 %r159, %r160, %r176, %r177, %r178;
	// end inline asm
	mov.b32 	%f155, %r159;
	// begin inline asm
	shfl.sync.down.b32 %r164, %r165, %r176, %r177, %r178;
	// end inline asm
	mov.b64 	{%r170, %r175}, %rd347;
	// begin inline asm
	shfl.sync.down.b32 %r169, %r170, %r176, %r177, %r178;
	// end inline asm
	// begin inline asm
	shfl.sync.down.b32 %r174, %r175, %r176, %r177, %r178;
	// end inline asm
	mov.b64 	%rd162, {%r169, %r174};
	setp.gt.s32 	%p73, %r78, 15;
	setp.lt.f32 	%p74, %f239, %f155;
	or.pred  	%p75, %p73, %p74;
	mov.f32 	%f247, %f239;
	mov.u64 	%rd355, %rd347;
	@%p75 bra 	$L__BB4_179;
	setp.gt.f32 	%p76, %f239, %f155;
	mov.f32 	%f247, %f155;
	mov.u64 	%rd355, %rd162;
	@%p76 bra 	$L__BB4_179;
	setp.lt.s64 	%p77, %rd347, %rd162;
	selp.f32 	%f247, %f239, %f155, %p77;
	min.s64 	%rd355, %rd347, %rd162;
$L__BB4_179:
	setp.ne.s32 	%p78, %r78, 0;
	@%p78 bra 	$L__BB4_181;
	shr.u32 	%r179, %r16, 1;
	and.b32  	%r180, %r179, 496;
	mov.u32 	%r181, _ZN6thrust24THRUST_300001_SM_1000_NS8cuda_cub4core6detail5shmemE;
	add.s32 	%r182, %r181, %r180;
	st.shared.f32 	[%r182+8], %f247;
	st.shared.u64 	[%r182+16], %rd355;
$L__BB4_181:
	bar.sync 	0;
	setp.ne.s32 	%p79, %r16, 0;
	@%p79 bra 	$L__BB4_203;
	ld.shared.f32 	%f158, [_ZN6thrust24THRUST_300001_SM_1000_NS8cuda_cub4core6detail5shmemE+24];
	ld.shared.u64 	%rd165, [_ZN6thrust24THRUST_300001_SM_1000_NS8cuda_cub4core6detail5shmemE+32];
	setp.lt.f32 	%p80, %f247, %f158;
	mov.f32 	%f241, %f247;
	mov.u64 	%rd349, %rd355;
	@%p80 bra 	$L__BB4_185;
	setp.lt.f32 	%p81, %f158, %f247;
	mov.f32 	%f241, %f158;
	mov.u64 	%rd349, %rd165;
	@%p81 bra 	$L__BB4_185;
	setp.lt.s64 	%p82, %rd355, %rd165;
	selp.f32 	%f241, %f247, %f158, %p82;
	min.s64 	%rd349, %rd355, %rd165;
$L__BB4_185:
	ld.shared.f32 	%f161, [_ZN6thrust24THRUST_300001_SM_1000_NS8cuda_cub4core6detail5shmemE+40];
	ld.shared.u64 	%rd168, [_ZN6thrust24THRUST_300001_SM_1000_NS8cuda_cub4core6detail5shmemE+48];
	setp.lt.f32 	%p83, %f241, %f161;
	mov.f32 	%f242, %f241;
	mov.u64 	%rd350, %rd349;
	@%p83 bra 	$L__BB4_188;
	setp.lt.f32 	%p84, %f161, %f241;
	mov.f32 	%f242, %f161;
	mov.u64 	%rd350, %rd168;
	@%p84 bra 	$L__BB4_188;
	setp.lt.s64 	%p85, %rd349, %rd168;
	selp.f32 	%f242, %f241, %f161, %p85;
	min.s64 	%rd350, %rd349, %rd168;
$L__BB4_188:
	ld.shared.f32 	%f164, [_ZN6thrust24THRUST_300001_SM_1000_NS8cuda_cub4core6detail5shmemE+56];
	ld.shared.u64 	%rd171, [_ZN6thrust24THRUST_300001_SM_1000_NS8cuda_cub4core6detail5shmemE+64];
	setp.lt.f32 	%p86, %f242, %f164;
	mov.f32 	%f243, %f242;
	mov.u64 	%rd351, %rd350;
	@%p86 bra 	$L__BB4_191;
	setp.lt.f32 	%p87, %f164, %f242;
	mov.f32 	%f243, %f164;
	mov.u64 	%rd351, %rd171;
	@%p87 bra 	$L__BB4_191;
	setp.lt.s64 	%p88, %rd350, %rd171;
	selp.f32 	%f243, %f242, %f164, %p88;
	min.s64 	%rd351, %rd350, %rd171;
$L__BB4_191:
	ld.shared.f32 	%f167, [_ZN6thrust24THRUST_300001_SM_1000_NS8cuda_cub4core6detail5shmemE+72];
	ld.shared.u64 	%rd174, [_ZN6thrust24THRUST_300001_SM_1000_NS8cuda_cub4core6detail5shmemE+80];
	setp.lt.f32 	%p89, %f243, %f167;
	mov.f32 	%f244, %f243;
	mov.u64 	%rd352, %rd351;
	@%p89 bra 	$L__BB4_194;
	setp.lt.f32 	%p90, %f167, %f243;
	mov.f32 	%f244, %f167;
	mov.u64 	%rd352, %rd174;
	@%p90 bra 	$L__BB4_194;
	setp.lt.s64 	%p91, %rd351, %rd174;
	selp.f32 	%f244, %f243, %f167, %p91;
	min.s64 	%rd352, %rd351, %rd174;
$L__BB4_194:
	ld.shared.f32 	%f170, [_ZN6thrust24THRUST_300001_SM_1000_NS8cuda_cub4core6detail5shmemE+88];
	ld.shared.u64 	%rd177, [_ZN6thrust24THRUST_300001_SM_1000_NS8cuda_cub4core6detail5shmemE+96];
	setp.lt.f32 	%p92, %f244, %f170;
	mov.f32 	%f245, %f244;
	mov.u64 	%rd353, %rd352;
	@%p92 bra 	$L__BB4_197;
	setp.lt.f32 	%p93, %f170, %f244;
	mov.f32 	%f245, %f170;
	mov.u64 	%rd353, %rd177;
	@%p93 bra 	$L__BB4_197;
	setp.lt.s64 	%p94, %rd352, %rd177;
	selp.f32 	%f245, %f244, %f170, %p94;
	min.s64 	%rd353, %rd352, %rd177;
$L__BB4_197:
	ld.shared.f32 	%f173, [_ZN6thrust24THRUST_300001_SM_1000_NS8cuda_cub4core6detail5shmemE+104];
	ld.shared.u64 	%rd180, [_ZN6thrust24THRUST_300001_SM_1000_NS8cuda_cub4core6detail5shmemE+112];
	setp.lt.f32 	%p95, %f245, %f173;
	mov.f32 	%f246, %f245;
	mov.u64 	%rd354, %rd353;
	@%p95 bra 	$L__BB4_200;
	setp.lt.f32 	%p96, %f173, %f245;
	mov.f32 	%f246, %f173;
	mov.u64 	%rd354, %rd180;
	@%p96 bra 	$L__BB4_200;
	setp.lt.s64 	%p97, %rd353, %rd180;
	selp.f32 	%f246, %f245, %f173, %p97;
	min.s64 	%rd354, %rd353, %rd180;
$L__BB4_200:
	ld.shared.f32 	%f176, [_ZN6thrust24THRUST_300001_SM_1000_NS8cuda_cub4core6detail5shmemE+120];
	ld.shared.u64 	%rd183, [_ZN6thrust24THRUST_300001_SM_1000_NS8cuda_cub4core6detail5shmemE+128];
	setp.lt.f32 	%p98, %f246, %f176;
	mov.f32 	%f247, %f246;
	mov.u64 	%rd355, %rd354;
	@%p98 bra 	$L__BB4_203;
	setp.lt.f32 	%p99, %f176, %f246;
	mov.f32 	%f247, %f176;
	mov.u64 	%rd355, %rd183;
	@%p99 bra 	$L__BB4_203;
	setp.lt.s64 	%p100, %rd354, %rd183;
	selp.f32 	%f247, %f246, %f176, %p100;
	min.s64 	%rd355, %rd354, %rd183;
$L__BB4_203:
	mov.u32 	%r418, %tid.x;
	setp.ne.s32 	%p227, %r418, 0;
	@%p227 bra 	$L__BB4_205;
	cvta.to.global.u64 	%rd287, %rd187;
	st.global.f32 	[%rd287], %f247;
	st.global.u64 	[%rd287+8], %rd355;
$L__BB4_205:
	ret;

}
	// .globl	_ZN6thrust24THRUST_300001_SM_1000_NS8cuda_cub4core6detail13_kernel_agentINS1_8__reduce11ReduceAgentINS0_12zip_iteratorIN4cuda3std3__45tupleIJNS0_6detail15normal_iteratorINS0_10device_ptrIfEEEENS0_17counting_iteratorIlNS0_11use_defaultESI_SI_EEEEEEEPNSB_IJflEEESM_lNS1_9__extrema9arg_min_fIflNSA_4lessIfEEEEEEJSL_SN_lSS_EEEvDpT0_
.visible .entry _ZN6thrust24THRUST_300001_SM_1000_NS8cuda_cub4core6detail13_kernel_agentINS1_8__reduce11ReduceAgentINS0_12zip_iteratorIN4cuda3std3__45tupleIJNS0_6detail15normal_iteratorINS0_10device_ptrIfEEEENS0_17counting_iteratorIlNS0_11use_defaultESI_SI_EEEEEEEPNSB_IJflEEESM_lNS1_9__extrema9arg_min_fIflNSA_4lessIfEEEEEEJSL_SN_lSS_EEEvDpT0_(
	.param .align 8 .b8 _ZN6thrust24THRUST_300001_SM_1000_NS8cuda_cub4core6detail13_kernel_agentINS1_8__reduce11ReduceAgentINS0_12zip_iteratorIN4cuda3std3__45tupleIJNS0_6detail15normal_iteratorINS0_10device_ptrIfEEEENS0_17counting_iteratorIlNS0_11use_defaultESI_SI_EEEEEEEPNSB_IJflEEESM_lNS1_9__extrema9arg_min_fIflNSA_4lessIfEEEEEEJSL_SN_lSS_EEEvDpT0__param_0[16],
	.param .u64 .ptr .align 1 _ZN6thrust24THRUST_300001_SM_1000_NS8cuda_cub4core6detail13_kernel_agentINS1_8__reduce11ReduceAgentINS0_12zip_iteratorIN4cuda3std3__45tupleIJNS0_6detail15normal_iteratorINS0_10device_ptrIfEEEENS0_17counting_iteratorIlNS0_11use_defaultESI_SI_EEEEEEEPNSB_IJflEEESM_lNS1_9__extrema9arg_min_fIflNSA_4lessIfEEEEEEJSL_SN_lSS_EEEvDpT0__param_1,
	.param .u64 _ZN6thrust24THRUST_300001_SM_1000_NS8cuda_cub4core6detail13_kernel_agentINS1_8__reduce11ReduceAgentINS0_12zip_iteratorIN4cuda3std3__45tupleIJNS0_6detail15normal_iteratorINS0_10device_ptrIfEEEENS0_17counting_iteratorIlNS0_11use_defaultESI_SI_EEEEEEEPNSB_IJflEEESM_lNS1_9__extrema9arg_min_fIflNSA_4lessIfEEEEEEJSL_SN_lSS_EEEvDpT0__param_2,
	.param .align 1 .b8 _ZN6thrust24THRUST_300001_SM_1000_NS8cuda_cub4core6detail13_kernel_agentINS1_8__reduce11ReduceAgentINS0_12zip_iteratorIN4cuda3std3__45tupleIJNS0_6detail15normal_iteratorINS0_10device_ptrIfEEEENS0_17counting_iteratorIlNS0_11use_defaultESI_SI_EEEEEEEPNSB_IJflEEESM_lNS1_9__extrema9arg_min_fIflNSA_4lessIfEEEEEEJSL_SN_lSS_EEEvDpT0__param_3[1]
)
.maxntid 256
{
	.reg .pred 	%p<223>;
	.reg .b32 	%r<391>;
	.reg .b32 	%f<243>;
	.reg .b64 	%rd<308>;

	ld.param.u64 	%rd195, [_ZN6thrust24THRUST_300001_SM_1000_NS8cuda_cub4core6detail13_kernel_agentINS1_8__reduce11ReduceAgentINS0_12zip_iteratorIN4cuda3std3__45tupleIJNS0_6detail15normal_iteratorINS0_10device_ptrIfEEEENS0_17counting_iteratorIlNS0_11use_defaultESI_SI_EEEEEEEPNSB_IJflEEESM_lNS1_9__extrema9arg_min_fIflNSA_4lessIfEEEEEEJSL_SN_lSS_EEEvDpT0__param_0+8];
	ld.param.u64 	%rd194, [_ZN6thrust24THRUST_300001_SM_1000_NS8cuda_cub4core6detail13_kernel_agentINS1_8__reduce11ReduceAgentINS0_12zip_iteratorIN4cuda3std3__45tupleIJNS0_6detail15normal_iteratorINS0_10device_ptrIfEEEENS0_17counting_iteratorIlNS0_11use_defaultESI_SI_EEEEEEEPNSB_IJflEEESM_lNS1_9__extrema9arg_min_fIflNSA_4lessIfEEEEEEJSL_SN_lSS_EEEvDpT0__param_0];
	ld.param.u64 	%rd197, [_ZN6thrust24THRUST_300001_SM_1000_NS8cuda_cub4core6detail13_kernel_agentINS1_8__reduce11ReduceAgentINS0_12zip_iteratorIN4cuda3std3__45tupleIJNS0_6detail15normal_iteratorINS0_10device_ptrIfEEEENS0_17counting_iteratorIlNS0_11use_defaultESI_SI_EEEEEEEPNSB_IJflEEESM_lNS1_9__extrema9arg_min_fIflNSA_4lessIfEEEEEEJSL_SN_lSS_EEEvDpT0__param_2];
	setp.eq.s64 	%p1, %rd197, 0;
	@%p1 bra 	$L__BB5_200;
	cvta.to.global.u64 	%rd1, %rd194;
	setp.gt.s64 	%p2, %rd197, 1279;
	@%p2 bra 	$L__BB5_112;
	cvt.u32.u64 	%r1, %rd197;
	mov.u32 	%r2, %tid.x;
	setp.ge.s32 	%p96, %r2, %r1;
	mov.f32 	%f188, 0f00000000;
	mov.b64 	%rd249, 0;
	mov.u32 	%r385, %r2;
	@%p96 bra 	$L__BB5_4;
	cvt.u64.u32 	%rd225, %r2;
	mul.wide.u32 	%rd226, %r2, 4;
	add.s64 	%rd227, %rd1, %rd226;
	add.s64 	%rd249, %rd195, %rd225;
	ld.global.f32 	%f188, [%rd227];
	add.s32 	%r385, %r2, 256;
$L__BB5_4:
	setp.ge.s32 	%p97, %r385, %r1;
	@%p97 bra 	$L__BB5_26;
	not.b32 	%r154, %r385;
	add.s32 	%r5, %r154, %r1;
	and.b32  	%r155, %r5, 768;
	setp.eq.s32 	%p98, %r155, 768;
	@%p98 bra 	$L__BB5_11;
	cvt.u64.u32 	%rd229, %r385;
	add.s64 	%rd240, %rd195, %rd229;
	mul.wide.u32 	%rd230, %r385, 4;
	add.s64 	%rd239, %rd1, %rd230;
	shr.u32 	%r156, %r5, 8;
	add.s32 	%r157, %r156, 1;
	and.b32  	%r158, %r157, 3;
	neg.s32 	%r383, %r158;
$L__BB5_7:
	.pragma "nounroll";
	mov.u64 	%rd9, %rd249;
	mov.f32 	%f3, %f188;
	ld.global.f32 	%f4, [%rd239];
	setp.lt.f32 	%p99, %f3, %f4;
	@%p99 bra 	$L__BB5_10;
	setp.lt.f32 	%p100, %f4, %f3;
	mov.u64 	%rd249, %rd240;
	mov.f32 	%f188, %f4;
	@%p100 bra 	$L__BB5_10;
	setp.lt.s64 	%p101, %rd9, %rd240;
	min.s64 	%rd249, %rd9, %rd240;
	selp.f32 	%f188, %f3, %f4, %p101;
$L__BB5_10:
	add.s32 	%r385, %r385, 256;
	add.s64 	%rd240, %rd240, 256;
	add.s64 	%rd239, %rd239, 1024;
	add.s32 	%r383, %r383, 1;
	setp.ne.s32 	%p102, %r383, 0;
	@%p102 bra 	$L__BB5_7;
$L__BB5_11:
	setp.lt.u32 	%p103, %r5, 768;
	@%p103 bra 	$L__BB5_26;
	add.s32 	%r386, %r385, 512;
$L__BB5_13:
	mov.u32 	%r13, %r386;
	add.s32 	%r159, %r13, -512;
	cvt.s64.s32 	%rd231, %r159;
	mul.wide.s32 	%rd232, %r159, 4;
	add.s64 	%rd17, %rd1, %rd232;
	add.s64 	%rd18, %rd195, %rd231;
	ld.global.f32 	%f10, [%rd17];
	setp.lt.f32 	%p104, %f188, %f10;
	mov.u64 	%rd246, %rd249;
	mov.f32 	%f185, %f188;
	@%p104 bra 	$L__BB5_16;
	setp.lt.f32 	%p105, %f10, %f188;
	mov.u64 	%rd246, %rd18;
	mov.f32 	%f185, %f10;
	@%p105 bra 	$L__BB5_16;
	setp.lt.s64 	%p106, %rd249, %rd18;
	min.s64 	%rd246, %rd249, %rd18;
	selp.f32 	%f185, %f188, %f10, %p106;
$L__BB5_16:
	add.s32 	%r160, %r13, -256;
	cvt.s64.s32 	%rd233, %r160;
	add.s64 	%rd21, %rd195, %rd233;
	ld.global.f32 	%f13, [%rd17+1024];
	setp.lt.f32 	%p107, %f185, %f13;
	mov.u64 	%rd247, %rd246;
	mov.f32 	%f186, %f185;
	@%p107 bra 	$L__BB5_19;
	setp.lt.f32 	%p108, %f13, %f185;
	mov.u64 	%rd247, %rd21;
	mov.f32 	%f186, %f13;
	@%p108 bra 	$L__BB5_19;
	setp.lt.s64 	%p109, %rd246, %rd21;
	min.s64 	%rd247, %rd246, %rd21;
	selp.f32 	%f186, %f185, %f13, %p109;
$L__BB5_19:
	cvt.s64.s32 	%rd234, %r13;
	add.s64 	%rd24, %rd195, %rd234;
	ld.global.f32 	%f16, [%rd17+2048];
	setp.lt.f32 	%p110, %f186, %f16;
	mov.u64 	%rd248, %rd247;
	mov.f32 	%f187, %f186;
	@%p110 bra 	$L__BB5_22;
	setp.lt.f32 	%p111, %f16, %f186;
	mov.u64 	%rd248, %rd24;
	mov.f32 	%f187, %f16;
	@%p111 bra 	$L__BB5_22;
	setp.lt.s64 	%p112, %rd247, %rd24;
	min.s64 	%rd248, %rd247, %rd24;
	selp.f32 	%f187, %f186, %f16, %p112;
$L__BB5_22:
	add.s32 	%r161, %r13, 256;
	cvt.s64.s32 	%rd235, %r161;
	add.s64 	%rd27, %rd195, %rd235;
	ld.global.f32 	%f19, [%rd17+3072];
	setp.lt.f32 	%p113, %f187, %f19;
	mov.u64 	%rd249, %rd248;
	mov.f32 	%f188, %f187;
	@%p113 bra 	$L__BB5_25;
	setp.lt.f32 	%p114, %f19, %f187;
	mov.u64 	%rd249, %rd27;
	mov.f32 	%f188, %f19;
	@%p114 bra 	$L__BB5_25;
	setp.lt.s64 	%p115, %rd248, %rd27;
	min.s64 	%rd249, %rd248, %rd27;
	selp.f32 	%f188, %f187, %f19, %p115;
$L__BB5_25:
	add.s32 	%r386, %r13, 1024;
	add.s32 	%r162, %r13, 512;
	setp.lt.s32 	%p116, %r162, %r1;
	@%p116 bra 	$L__BB5_13;
$L__BB5_26:
	setp.lt.s32 	%p117, %r1, 256;
	@%p117 bra 	$L__BB5_66;
	// begin inline asm
	mov.u32 %r276, %laneid;
	// end inline asm
	mov.b32 	%r278, %f188;
	mov.b32 	%r294, 1;
	mov.b32 	%r295, 31;
	mov.b32 	%r296, -1;
	// begin inline asm
	shfl.sync.down.b32 %r277, %r278, %r294, %r295, %r296;
	// end inline asm
	mov.b32 	%f23, %r277;
	// begin inline asm
	shfl.sync.down.b32 %r282, %r283, %r294, %r295, %r296;
	// end inline asm
	mov.b64 	{%r288, %r293}, %rd249;
	// begin inline asm
	shfl.sync.down.b32 %r287, %r288, %r294, %r295, %r296;
	// end inline asm
	// begin inline asm
	shfl.sync.down.b32 %r292, %r293, %r294, %r295, %r296;
	// end inline asm
	mov.b64 	%rd31, {%r287, %r292};
	setp.gt.s32 	%p174, %r276, 30;
	setp.lt.f32 	%p175, %f188, %f23;
	or.pred  	%p176, %p174, %p175;
	mov.u64 	%rd251, %rd249;
	mov.f32 	%f190, %f188;
	@%p176 bra 	$L__BB5_30;
	setp.gt.f32 	%p177, %f188, %f23;
	mov.u64 	%rd251, %rd31;
	mov.f32 	%f190, %f23;
	@%p177 bra 	$L__BB5_30;
	setp.lt.s64 	%p178, %rd249, %rd31;
	min.s64 	%rd251, %rd249, %rd31;
	selp.f32 	%f190, %f188, %f23, %p178;
$L__BB5_30:
	mov.b32 	%r298, %f190;
	mov.b32 	%r314, 2;
	mov.b32 	%r315, 31;
	mov.b32 	%r316, -1;
	// begin inline asm
	shfl.sync.down.b32 %r297, %r298, %r314, %r315, %r316;
	// end inline asm
	mov.b32 	%f26, %r297;
	// begin inline asm
	shfl.sync.down.b32 %r302, %r303, %r314, %r315, %r316;
	// end inline asm
	mov.b64 	{%r308, %r313}, %rd251;
	// begin inline asm
	shfl.sync.down.b32 %r307, %r308, %r314, %r315, %r316;
	// end inline asm
	// begin inline asm
	shfl.sync.down.b32 %r312, %r313, %r314, %r315, %r316;
	// end inline asm
	mov.b64 	%rd34, {%r307, %r312};
	setp.gt.s32 	%p179, %r276, 29;
	setp.lt.f32 	%p180, %f190, %f26;
	or.pred  	%p181, %p179, %p180;
	mov.u64 	%rd252, %rd251;
	mov.f32 	%f191, %f190;
	@%p181 bra 	$L__BB5_33;
	setp.gt.f32 	%p182, %f190, %f26;
	mov.u64 	%rd252, %rd34;
	mov.f32 	%f191, %f26;
	@%p182 bra 	$L__BB5_33;
	setp.lt.s64 	%p183, %rd251, %rd34;
	min.s64 	%rd252, %rd251, %rd34;
	selp.f32 	%f191, %f190, %f26, %p183;
$L__BB5_33:
	mov.b32 	%r318, %f191;
	mov.b32 	%r334, 4;
	mov.b32 	%r335, 31;
	mov.b32 	%r336, -1;
	// begin inline asm
	shfl.sync.down.b32 %r317, %r318, %r334, %r335, %r336;
	// end inline asm
	mov.b32 	%f29, %r317;
	// begin inline asm
	shfl.sync.down.b32 %r322, %r323, %r334, %r335, %r336;
	// end inline asm
	mov.b64 	{%r328, %r333}, %rd252;
	// begin inline asm
	shfl.sync.down.b32 %r327, %r328, %r334, %r335, %r336;
	// end inline asm
	// begin inline asm
	shfl.sync.down.b32 %r332, %r333, %r334, %r335, %r336;
	// end inline asm
	mov.b64 	%rd37, {%r327, %r332};
	setp.gt.s32 	%p184, %r276, 27;
	setp.lt.f32 	%p185, %f191, %f29;
	or.pred  	%p186, %p184, %p185;
	mov.u64 	%rd253, %rd252;
	mov.f32 	%f192, %f191;
	@%p186 bra 	$L__BB5_36;
	setp.gt.f32 	%p187, %f191, %f29;
	mov.u64 	%rd253, %rd37;
	mov.f32 	%f192, %f29;
	@%p187 bra 	$L__BB5_36;
	setp.lt.s64 	%p188, %rd252, %rd37;
	min.s64 	%rd253, %rd252, %rd37;
	selp.f32 	%f192, %f191, %f29, %p188;
$L__BB5_36:
	mov.b32 	%r338, %f192;
	mov.b32 	%r354, 8;
	mov.b32 	%r355, 31;
	mov.b32 	%r356, -1;
	// begin inline asm
	shfl.sync.down.b32 %r337, %r338, %r354, %r355, %r356;
	// end inline asm
	mov.b32 	%f32, %r337;
	// begin inline asm
	shfl.sync.down.b32 %r342, %r343, %r354, %r355, %r356;
	// end inline asm
	mov.b64 	{%r348, %r353}, %rd253;
	// begin inline asm
	shfl.sync.down.b32 %r347, %r348, %r354, %r355, %r356;
	// end inline asm
	// begin inline asm
	shfl.sync.down.b32 %r352, %r353, %r354, %r355, %r356;
	// end inline asm
	mov.b64 	%rd40, {%r347, %r352};
	setp.gt.s32 	%p189, %r276, 23;
	setp.lt.f32 	%p190, %f192, %f32;
	or.pred  	%p191, %p189, %p190;
	mov.u64 	%rd254, %rd253;
	mov.f32 	%f193, %f192;
	@%p191 bra 	$L__BB5_39;
	setp.gt.f32 	%p192, %f192, %f32;
	mov.u64 	%rd254, %rd40;
	mov.f32 	%f193, %f32;
	@%p192 bra 	$L__BB5_39;
	setp.lt.s64 	%p193, %rd253, %rd40;
	min.s64 	%rd254, %rd253, %rd40;
	selp.f32 	%f193, %f192, %f32, %p193;
$L__BB5_39:
	mov.b32 	%r358, %f193;
	mov.b32 	%r374, 16;
	mov.b32 	%r375, 31;
	mov.b32 	%r376, -1;
	// begin inline asm
	shfl.sync.down.b32 %r357, %r358, %r374, %r375, %r376;
	// end inline asm
	mov.b32 	%f35, %r357;
	// begin inline asm
	shfl.sync.down.b32 %r362, %r363, %r374, %r375, %r376;
	// end inline asm
	mov.b64 	{%r368, %r373}, %rd254;
	// begin inline asm
	shfl.sync.down.b32 %r367, %r368, %r374, %r375, %r376;
	// end inline asm
	// begin inline asm
	shfl.sync.down.b32 %r372, %r373, %r374, %r375, %r376;
	// end inline asm
	mov.b64 	%rd43, {%r367, %r372};
	setp.gt.s32 	%p194, %r276, 15;
	setp.lt.f32 	%p195, %f193, %f35;
	or.pred  	%p196, %p194, %p195;
	mov.u64 	%rd307, %rd254;
	mov.f32 	%f242, %f193;
	@%p196 bra 	$L__BB5_42;
	setp.gt.f32 	%p197, %f193, %f35;
	mov.u64 	%rd307, %rd43;
	mov.f32 	%f242, %f35;
	@%p197 bra 	$L__BB5_42;
	setp.lt.s64 	%p198, %rd254, %rd43;
	min.s64 	%rd307, %rd254, %rd43;
	selp.f32 	%f242, %f193, %f35, %p198;
$L__BB5_42:
	setp.ne.s32 	%p199, %r276, 0;
	@%p199 bra 	$L__BB5_44;
	shr.u32 	%r377, %r2, 1;
	and.b32  	%r378, %r377, 496;
	mov.u32 	%r379, _ZN6thrust24THRUST_300001_SM_1000_NS8cuda_cub4core6detail5shmemE;
	add.s32 	%r380, %r379, %r378;
	st.shared.f32 	[%r380+8], %f242;
	st.shared.u64 	[%r380+16], %rd307;
$L__BB5_44:
	bar.sync 	0;
	setp.ne.s32 	%p200, %r2, 0;
	@%p200 bra 	$L__BB5_198;
	ld.shared.f32 	%f38, [_ZN6thrust24THRUST_300001_SM_1000_NS8cuda_cub4core6detail5shmemE+24];
	ld.shared.u64 	%rd46, [_ZN6thrust24THRUST_300001_SM_1000_NS8cuda_cub4core6detail5shmemE+32];
	setp.lt.f32 	%p201, %f242, %f38;
	mov.u64 	%rd256, %rd307;
	mov.f32 	%f195, %f242;
	@%p201 bra 	$L__BB5_48;
	setp.lt.f32 	%p202, %f38, %f242;
	mov.u64 	%rd256, %rd46;
	mov.f32 	%f195, %f38;
	@%p202 bra 	$L__BB5_48;
	setp.lt.s64 	%p203, %rd307, %rd46;
	min.s64 	%rd256, %rd307, %rd46;
	selp.f32 	%f195, %f242, %f38, %p203;
$L__BB5_48:
	ld.shared.f32 	%f41, [_ZN6thrust24THRUST_300001_SM_1000_NS8cuda_cub4core6detail5shmemE+40];
	ld.shared.u64 	%rd49, [_ZN6thrust24THRUST_300001_SM_1000_NS8cuda_cub4core6detail5shmemE+48];
	setp.lt.f32 	%p204, %f195, %f41;
	mov.u64 	%rd257, %rd256;
	mov.f32 	%f196, %f195;
	@%p204 bra 	$L__BB5_51;
	setp.lt.f32 	%p205, %f41, %f195;
	mov.u64 	%rd257, %rd49;
	mov.f32 	%f196, %f41;
	@%p205 bra 	$L__BB5_51;
	setp.lt.s64 	%p206, %rd256, %rd49;
	min.s64 	%rd257, %rd256, %rd49;
	selp.f32 	%f196, %f195, %f41, %p206;
$L__BB5_51:
	ld.shared.f32 	%f44, [_ZN6thrust24THRUST_300001_SM_1000_NS8cuda_cub4core6detail5shmemE+56];
	ld.shared.u64 	%rd52, [_ZN6thrust24THRUST_300001_SM_1000_NS8cuda_cub4core6detail5shmemE+64];
	setp.lt.f32 	%p207, %f196, %f44;
	mov.u64 	%rd258, %rd257;
	mov.f32 	%f197, %f196;
	@%p207 bra 	$L__BB5_54;
	setp.lt.f32 	%p208, %f44, %f196;
	mov.u64 	%rd258, %rd52;
	mov.f32 	%f197, %f44;
	@%p208 bra 	$L__BB5_54;
	setp.lt.s64 	%p209, %rd257, %rd52;
	min.s64 	%rd258, %rd257, %rd52;
	selp.f32 	%f197, %f196, %f44, %p209;
$L__BB5_54:
	ld.shared.f32 	%f47, [_ZN6thrust24THRUST_300001_SM_1000_NS8cuda_cub4core6detail5shmemE+72];
	ld.shared.u64 	%rd55, [_ZN6thrust24THRUST_300001_SM_1000_NS8cuda_cub4core6detail5shmemE+80];
	setp.lt.f32 	%p210, %f197, %f47;
	mov.u64 	%rd259, %rd258;
	mov.f32 	%f198, %f197;
	@%p210 bra 	$L__BB5_57;
	setp.lt.f32 	%p211, %f47, %f197;
	mov.u64 	%rd259, %rd55;
	mov.f32 	%f198, %f47;
	@%p211 bra 	$L__BB5_57;
	setp.lt.s64 	%p212, %rd258, %rd55;
	min.s64 	%rd259, %rd258, %rd55;
	selp.f32 	%f198, %f197, %f47, %p212;
$L__BB5_57:
	ld.shared.f32 	%f50, [_ZN6thrust24THRUST_300001_SM_1000_NS8cuda_cub4core6detail5shmemE+88];
	ld.shared.u64 	%rd58, [_ZN6thrust24THRUST_300001_SM_1000_NS8cuda_cub4core6detail5shmemE+96];
	setp.lt.f32 	%p213, %f198, %f50;
	mov.u64 	%rd260, %rd259;
	mov.f32 	%f199, %f198;
	@%p213 bra 	$L__BB5_60;
	setp.lt.f32 	%p214, %f50, %f198;
	mov.u64 	%rd260, %rd58;
	mov.f32 	%f199, %f50;
	@%p214 bra 	$L__BB5_60;
	setp.lt.s64 	%p215, %rd259, %rd58;
	min.s64 	%rd260, %rd259, %rd58;
	selp.f32 	%f199, %f198, %f50, %p215;
$L__BB5_60:
	ld.shared.f32 	%f53, [_ZN6thrust24THRUST_300001_SM_1000_NS8cuda_cub4core6detail5shmemE+104];
	ld.shared.u64 	%rd61, [_ZN6thrust24THRUST_300001_SM_1000_NS8cuda_cub4core6detail5shmemE+112];
	setp.lt.f32 	%p216, %f199, %f53;
	mov.u64 	%rd261, %rd260;
	mov.f32 	%f200, %f199;
	@%p216 bra 	$L__BB5_63;
	setp.lt.f32 	%p217, %f53, %f199;
	mov.u64 	%rd261, %rd61;
	mov.f32 	%f200, %f53;
	@%p217 bra 	$L__BB5_63;
	setp.lt.s64 	%p218, %rd260, %rd61;
	min.s64 	%rd261, %rd260, %rd61;
	selp.f32 	%f200, %f199, %f53, %p218;
$L__BB5_63:
	ld.shared.f32 	%f56, [_ZN6thrust24THRUST_300001_SM_1000_NS8cuda_cub4core6detail5shmemE+120];
	ld.shared.u64 	%rd64, [_ZN6thrust24THRUST_300001_SM_1000_NS8cuda_cub4core6detail5shmemE+128];
	setp.lt.f32 	%p219, %f200, %f56;
	mov.f32 	%f242, %f200;
	mov.u64 	%rd307, %rd261;
	@%p219 bra 	$L__BB5_198;
	setp.lt.f32 	%p220, %f56, %f200;
	mov.f32 	%f242, %f56;
	mov.u64 	%rd307, %rd64;
	@%p220 bra 	$L__BB5_198;
	setp.lt.s64 	%p221, %rd261, %rd64;
	min.s64 	%rd307, %rd261, %rd64;
	selp.f32 	%f242, %f200, %f56, %p221;
	bra.uni 	$L__BB5_198;
$L__BB5_66:
	// begin inline asm
	mov.u32 %r163, %laneid;
	// end inline asm
	and.b32  	%r184, %r2, 992;
	add.s32 	%r185, %r184, 32;
	setp.gt.s32 	%p118, %r185, %r1;
	not.b32 	%r186, %r184;
	add.s32 	%r187, %r1, %r186;
	selp.b32 	%r182, %r187, 31, %p118;
	mov.b32 	%r165, %f188;
	mov.b32 	%r181, 1;
	mov.b32 	%r183, -1;
	// begin inline asm
	shfl.sync.down.b32 %r164, %r165, %r181, %r182, %r183;
	// end inline asm
	mov.b32 	%f58, %r164;
	// begin inline asm
	shfl.sync.down.b32 %r169, %r170, %r181, %r182, %r183;
	// end inline asm
	mov.b64 	{%r175, %r180}, %rd249;
	// begin inline asm
	shfl.sync.down.b32 %r174, %r175, %r181, %r182, %r183;
	// end inline asm
	// begin inline asm
	shfl.sync.down.b32 %r179, %r180, %r181, %r182, %r183;
	// end inline asm
	mov.b64 	%rd66, {%r174, %r179};
	setp.ge.s32 	%p119, %r163, %r182;
	setp.lt.f32 	%p120, %f188, %f58;
	or.pred  	%p121, %p119, %p120;
	mov.f32 	%f201, %f188;
	mov.u64 	%rd262, %rd249;
	@%p121 bra 	$L__BB5_69;
	setp.gt.f32 	%p122, %f188, %f58;
	mov.f32 	%f201, %f58;
	mov.u64 	%rd262, %rd66;
	@%p122 bra 	$L__BB5_69;
	setp.lt.s64 	%p123, %rd249, %rd66;
	selp.f32 	%f201, %f188, %f58, %p123;
	min.s64 	%rd262, %rd249, %rd66;
$L__BB5_69:
	mov.b32 	%r189, %f201;
	mov.b32 	%r205, 2;
	mov.b32 	%r207, -1;
	// begin inline asm
	shfl.sync.down.b32 %r188, %r189, %r205, %r182, %r207;
	// end inline asm
	mov.b32 	%f61, %r188;
	// begin inline asm
	shfl.sync.down.b32 %r193, %r194, %r205, %r182, %r207;
	// end inline asm
	mov.b64 	{%r199, %r204}, %rd262;
	// begin inline asm
	shfl.sync.down.b32 %r198, %r199, %r205, %r182, %r207;
	// end inline asm
	// begin inline asm
	shfl.sync.down.b32 %r203, %r204, %r205, %r182, %r207;
	// end inline asm
	mov.b64 	%rd69, {%r198, %r203};
	add.s32 	%r208, %r163, 2;
	setp.gt.s32 	%p124, %r208, %r182;
	setp.lt.f32 	%p125, %f201, %f61;
	or.pred  	%p126, %p124, %p125;
	mov.f32 	%f202, %f201;
	mov.u64 	%rd263, %rd262;
	@%p126 bra 	$L__BB5_72;
	setp.gt.f32 	%p127, %f201, %f61;
	mov.f32 	%f202, %f61;
	mov.u64 	%rd263, %rd69;
	@%p127 bra 	$L__BB5_72;
	setp.lt.s64 	%p128, %rd262, %rd69;
	selp.f32 	%f202, %f201, %f61, %p128;
	min.s64 	%rd263, %rd262, %rd69;
$L__BB5_72:
	mov.b32 	%r210, %f202;
	mov.b32 	%r226, 4;
	mov.b32 	%r228, -1;
	// begin inline asm
	shfl.sync.down.b32 %r209, %r210, %r226, %r182, %r228;
	// end inline asm
	mov.b32 	%f64, %r209;
	// begin inline asm
	shfl.sync.down.b32 %r214, %r215, %r226, %r182, %r228;
	// end inline asm
	mov.b64 	{%r220, %r225}, %rd263;
	// begin inline asm
	shfl.sync.down.b32 %r219, %r220, %r226, %r182, %r228;
	// end inline asm
	// begin inline asm
	shfl.sync.down.b32 %r224, %r225, %r226, %r182, %r228;
	// end inline asm
	mov.b64 	%rd72, {%r219, %r224};
	add.s32 	%r229, %r163, 4;
	setp.gt.s32 	%p129, %r229, %r182;
	setp.lt.f32 	%p130, %f202, %f64;
	or.pred  	%p131, %p129, %p130;
	mov.f32 	%f203, %f202;
	mov.u64 	%rd264, %rd263;
	@%p131 bra 	$L__BB5_75;
	setp.gt.f32 	%p132, %f202, %f64;
	mov.f32 	%f203, %f64;
	mov.u64 	%rd264, %rd72;
	@%p132 bra 	$L__BB5_75;
	setp.lt.s64 	%p133, %rd263, %rd72;
	selp.f32 	%f203, %f202, %f64, %p133;
	min.s64 	%rd264, %rd263, %rd72;
$L__BB5_75:
	mov.b32 	%r231, %f203;
	mov.b32 	%r247, 8;
	mov.b32 	%r249, -1;
	// begin inline asm
	shfl.sync.down.b32 %r230, %r231, %r247, %r182, %r249;
	// end inline asm
	mov.b32 	%f67, %r230;
	// begin inline asm
	shfl.sync.down.b32 %r235, %r236, %r247, %r182, %r249;
	// end inline asm
	mov.b64 	{%r241, %r246}, %rd264;
	// begin inline asm
	shfl.sync.down.b32 %r240, %r241, %r247, %r182, %r249;
	// end inline asm
	// begin inline asm
	shfl.sync.down.b32 %r245, %r246, %r247, %r182, %r249;
	// end inline asm
	mov.b64 	%rd75, {%r240, %r245};
	add.s32 	%r250, %r163, 8;
	setp.gt.s32 	%p134, %r250, %r182;
	setp.lt.f32 	%p135, %f203, %f67;
	or.pred  	%p136, %p134, %p135;
	mov.f32 	%f204, %f203;
	mov.u64 	%rd265, %rd264;
	@%p136 bra 	$L__BB5_78;
	setp.gt.f32 	%p137, %f203, %f67;
	mov.f32 	%f204, %f67;
	mov.u64 	%rd265, %rd75;
	@%p137 bra 	$L__BB5_78;
	setp.lt.s64 	%p138, %rd264, %rd75;
	selp.f32 	%f204, %f203, %f67, %p138;
	min.s64 	%rd265, %rd264, %rd75;
$L__BB5_78:
	mov.b32 	%r252, %f204;
	mov.b32 	%r268, 16;
	mov.b32 	%r270, -1;
	// begin inline asm
	shfl.sync.down.b32 %r251, %r252, %r268, %r182, %r270;
	// end inline asm
	mov.b32 	%f70, %r251;
	// begin inline asm
	shfl.sync.down.b32 %r256, %r257, %r268, %r182, %r270;
	// end inline asm
	mov.b64 	{%r262, %r267}, %rd265;
	// begin inline asm
	shfl.sync.down.b32 %r261, %r262, %r268, %r182, %r270;
	// end inline asm
	// begin inline asm
	shfl.sync.down.b32 %r266, %r267, %r268, %r182, %r270;
	// end inline asm
	mov.b64 	%rd78, {%r261, %r266};
	add.s32 	%r271, %r163, 16;
	setp.gt.s32 	%p139, %r271, %r182;
	setp.lt.f32 	%p140, %f204, %f70;
	or.pred  	%p141, %p139, %p140;
	mov.f32 	%f242, %f204;
	mov.u64 	%rd307, %rd265;
	@%p141 bra 	$L__BB5_81;
	setp.gt.f32 	%p142, %f204, %f70;
	mov.f32 	%f242, %f70;
	mov.u64 	%rd307, %rd78;
	@%p142 bra 	$L__BB5_81;
	setp.lt.s64 	%p143, %rd265, %rd78;
	selp.f32 	%f242, %f204, %f70, %p143;
	min.s64 	%rd307, %rd265, %rd78;
$L__BB5_81:
	setp.ne.s32 	%p144, %r163, 0;
	@%p144 bra 	$L__BB5_83;
	shr.u32 	%r272, %r2, 1;
	and.b32  	%r273, %r272, 496;
	mov.u32 	%r274, _ZN6thrust24THRUST_300001_SM_1000_NS8cuda_cub4core6detail5shmemE;
	add.s32 	%r275, %r274, %r273;
	st.shared.f32 	[%r275+8], %f242;
	st.shared.u64 	[%r275+16], %rd307;
$L__BB5_83:
	bar.sync 	0;
	setp.ne.s32 	%p145, %r2, 0;
	@%p145 bra 	$L__BB5_198;
	setp.lt.s32 	%p146, %r1, 33;
	mov.f32 	%f206, %f242;
	mov.u64 	%rd267, %rd307;
	@%p146 bra 	$L__BB5_88;
	ld.shared.f32 	%f73, [_ZN6thrust24THRUST_300001_SM_1000_NS8cuda_cub4core6detail5shmemE+24];
	ld.shared.u64 	%rd81, [_ZN6thrust24THRUST_300001_SM_1000_NS8cuda_cub4core6detail5shmemE+32];
	setp.lt.f32 	%p147, %f242, %f73;
	mov.f32 	%f206, %f242;
	mov.u64 	%rd267, %rd307;
	@%p147 bra 	$L__BB5_88;
	setp.lt.f32 	%p148, %f73, %f242;
	mov.f32 	%f206, %f73;
	mov.u64 	%rd267, %rd81;
	@%p148 bra 	$L__BB5_88;
	setp.lt.s64 	%p149, %rd307, %rd81;
	selp.f32 	%f206, %f242, %f73, %p149;
	min.s64 	%rd267, %rd307, %rd81;
$L__BB5_88:
	setp.lt.s32 	%p150, %r1, 65;
	mov.f32 	%f207, %f206;
	mov.u64 	%rd268, %rd267;
	@%p150 bra 	$L__BB5_92;
	ld.shared.f32 	%f76, [_ZN6thrust24THRUST_300001_SM_1000_NS8cuda_cub4core6detail5shmemE+40];
	ld.shared.u64 	%rd84, [_ZN6thrust24THRUST_300001_SM_1000_NS8cuda_cub4core6detail5shmemE+48];
	setp.lt.f32 	%p151, %f206, %f76;
	mov.f32 	%f207, %f206;
	mov.u64 	%rd268, %rd267;
	@%p151 bra 	$L__BB5_92;
	setp.lt.f32 	%p152, %f76, %f206;
	mov.f32 	%f207, %f76;
	mov.u64 	%rd268, %rd84;
	@%p152 bra 	$L__BB5_92;
	setp.lt.s64 	%p153, %rd267, %rd84;
	selp.f32 	%f207, %f206, %f76, %p153;
	min.s64 	%rd268, %rd267, %rd84;
$L__BB5_92:
	setp.lt.s32 	%p154, %r1, 97;
	mov.f32 	%f208, %f207;
	mov.u64 	%rd269, %rd268;
	@%p154 bra 	$L__BB5_96;
	ld.shared.f32 	%f79, [_ZN6thrust24THRUST_300001_SM_1000_NS8cuda_cub4core6detail5shmemE+56];
	ld.shared.u64 	%rd87, [_ZN6thrust24THRUST_300001_SM_1000_NS8cuda_cub4core6detail5shmemE+64];
	setp.lt.f32 	%p155, %f207, %f79;
	mov.f32 	%f208, %f207;
	mov.u64 	%rd269, %rd268;
	@%p155 bra 	$L__BB5_96;
	setp.lt.f32 	%p156, %f79, %f207;
	mov.f32 	%f208, %f79;
	mov.u64 	%rd269, %rd87;
	@%p156 bra 	$L__BB5_96;
	setp.lt.s64 	%p157, %rd268, %rd87;
	selp.f32 	%f208, %f207, %f79, %p157;
	min.s64 	%rd269, %rd268, %rd87;
$L__BB5_96:
	setp.lt.s32 	%p158, %r1, 129;
	mov.f32 	%f209, %f208;
	mov.u64 	%rd270, %rd269;
	@%p158 bra 	$L__BB5_100;
	ld.shared.f32 	%f82, [_ZN6thrust24THRUST_300001_SM_1000_NS8cuda_cub4core6detail5shmemE+72];
	ld.shared.u64 	%rd90, [_ZN6thrust24THRUST_300001_SM_1000_NS8cuda_cub4core6detail5shmemE+80];
	setp.lt.f32 	%p159, %f208, %f82;
	mov.f32 	%f209, %f208;
	mov.u64 	%rd270, %rd269;
	@%p159 bra 	$L__BB5_100;
	setp.lt.f32 	%p160, %f82, %f208;
	mov.f32 	%f209, %f82;
	mov.u64 	%rd270, %rd90;
	@%p160 bra 	$L__BB5_100;
	setp.lt.s64 	%p161, %rd269, %rd90;
	selp.f32 	%f209, %f208, %f82, %p161;
	min.s64 	%rd270, %rd269, %rd90;
$L__BB5_100:
	setp.lt.s32 	%p162, %r1, 161;
	mov.f32 	%f210, %f209;
	mov.u64 	%rd271, %rd270;
	@%p162 bra 	$L__BB5_104;
	ld.shared.f32 	%f85, [_ZN6thrust24THRUST_300001_SM_1000_NS8cuda_cub4core6detail5shmemE+88];
	ld.shared.u64 	%rd93, [_ZN6thrust24THRUST_300001_SM_1000_NS8cuda_cub4core6detail5shmemE+96];
	setp.lt.f32 	%p163, %f209, %f85;
	mov.f32 	%f210, %f209;
	mov.u64 	%rd271, %rd270;
	@%p163 bra 	$L__BB5_104;
	setp.lt.f32 	%p164, %f85, %f209;
	mov.f32 	%f210, %f85;
	mov.u64 	%rd271, %rd93;
	@%p164 bra 	$L__BB5_104;
	setp.lt.s64 	%p165, %rd270, %rd93;
	selp.f32 	%f210, %f209, %f85, %p165;
	min.s64 	%rd271, %rd270, %rd93;
$L__BB5_104:
	setp.lt.s32 	%p166, %r1, 193;
	mov.f32 	%f211, %f210;
	mov.u64 	%rd272, %rd271;
	@%p166 bra 	$L__BB5_108;
	ld.shared.f32 	%f88, [_ZN6thrust24THRUST_300001_SM_1000_NS8cuda_cub4core6detail5shmemE+104];
	ld.shared.u64 	%rd96, [_ZN6thrust24THRUST_300001_SM_1000_NS8cuda_cub4core6detail5shmemE+112];
	setp.lt.f32 	%p167, %f210, %f88;
	mov.f32 	%f211, %f210;
	mov.u64 	%rd272, %rd271;
	@%p167 bra 	$L__BB5_108;
	setp.lt.f32 	%p168, %f88, %f210;
	mov.f32 	%f211, %f88;
	mov.u64 	%rd272, %rd96;
	@%p168 bra 	$L__BB5_108;
	setp.lt.s64 	%p169, %rd271, %rd96;
	selp.f32 	%f211, %f210, %f88, %p169;
	min.s64 	%rd272, %rd271, %rd96;
$L__BB5_108:
	setp.lt.s32 	%p170, %r1, 225;
	mov.f32 	%f242, %f211;
	mov.u64 	%rd307, %rd272;
	@%p170 bra 	$L__BB5_198;
	ld.shared.f32 	%f91, [_ZN6thrust24THRUST_300001_SM_1000_NS8cuda_cub4core6detail5shmemE+120];
	ld.shared.u64 	%rd99, [_ZN6thrust24THRUST_300001_SM_1000_NS8cuda_cub4core6detail5shmemE+128];
	setp.lt.f32 	%p171, %f211, %f91;
	mov.f32 	%f242, %f211;
	mov.u64 	%rd307, %rd272;
	@%p171 bra 	$L__BB5_198;
	setp.lt.f32 	%p172, %f91, %f211;
	mov.f32 	%f242, %f91;
	mov.u64 	%rd307, %rd99;
	@%p172 bra 	$L__BB5_198;
	setp.lt.s64 	%p173, %rd272, %rd99;
	selp.f32 	%f242, %f211, %f91, %p173;
	min.s64 	%rd307, %rd272, %rd99;
	bra.uni 	$L__BB5_198;
$L__BB5_112:
	mov.u32 	%r18, %tid.x;
	cvt.u64.u32 	%rd101, %r18;
	mul.wide.u32 	%rd198, %r18, 4;
	add.s64 	%rd102, %rd1, %rd198;
	ld.global.f32 	%f172, [%rd102];
	add.s32 	%r31, %r18, 256;
	cvt.u64.u32 	%rd199, %r31;
	ld.global.f32 	%f173, [%rd102+1024];
	add.s32 	%r32, %r18, 512;
	cvt.u64.u32 	%rd200, %r32;
	ld.global.f32 	%f174, [%rd102+2048];
	ld.global.f32 	%f93, [%rd102+3072];
	or.b32  	%r33, %r18, 1024;
	cvt.u64.u32 	%rd103, %r33;
	add.s64 	%rd104, %rd195, %rd103;
	ld.global.f32 	%f94, [%rd102+4096];
	setp.lt.f32 	%p3, %f173, %f172;
	selp.f32 	%f175, %f173, %f172, %p3;
	selp.b64 	%rd201, %rd199, %rd101, %p3;
	setp.lt.f32 	%p4, %f174, %f175;
	selp.f32 	%f95, %f174, %f175, %p4;
	selp.b64 	%rd105, %rd200, %rd201, %p4;
	setp.lt.f32 	%p5, %f95, %f93;
	mov.f32 	%f212, %f95;
	mov.u64 	%rd273, %rd105;
	@%p5 bra 	$L__BB5_115;
	add.s32 	%r34, %r18, 768;
	cvt.u64.u32 	%rd273, %r34;
	setp.lt.f32 	%p6, %f93, %f95;
	mov.f32 	%f212, %f93;
	@%p6 bra 	$L__BB5_115;
	mov.f32 	%f212, %f95;
	mov.u64 	%rd273, %rd105;
$L__BB5_115:
	add.s64 	%rd108, %rd195, %rd273;
	setp.lt.f32 	%p7, %f212, %f94;
	mov.f32 	%f229, %f212;
	mov.u64 	%rd294, %rd108;
	@%p7 bra 	$L__BB5_118;
	setp.lt.f32 	%p8, %f94, %f212;
	mov.f32 	%f229, %f94;
	mov.u64 	%rd294, %rd104;
	@%p8 bra 	$L__BB5_118;
	setp.lt.s64 	%p9, %rd273, %rd103;
	selp.f32 	%f229, %f212, %f94, %p9;
	selp.b64 	%rd294, %rd108, %rd104, %p9;
$L__BB5_118:
	setp.lt.u64 	%p10, %rd197, 2560;
	mov.b64 	%rd283, 1280;
	@%p10 bra 	$L__BB5_136;
	mov.b64 	%rd283, 1280;
$L__BB5_120:
	mov.u64 	%rd111, %rd283;
	add.s64 	%rd204, %rd111, %rd101;
	shl.b64 	%rd205, %rd111, 2;
	add.s64 	%rd206, %rd102, %rd205;
	add.s64 	%rd113, %rd204, %rd195;
	ld.global.f32 	%f100, [%rd206];
	ld.global.f32 	%f101, [%rd206+1024];
	add.s64 	%rd114, %rd113, 512;
	ld.global.f32 	%f102, [%rd206+2048];
	add.s64 	%rd115, %rd113, 768;
	ld.global.f32 	%f103, [%rd206+3072];
	ld.global.f32 	%f104, [%rd206+4096];
	setp.lt.f32 	%p11, %f229, %f100;
	mov.f32 	%f215, %f229;
	mov.u64 	%rd277, %rd294;
	@%p11 bra 	$L__BB5_123;
	setp.lt.f32 	%p12, %f100, %f229;
	mov.f32 	%f215, %f100;
	mov.u64 	%rd277, %rd113;
	@%p12 bra 	$L__BB5_123;
	setp.lt.s64 	%p13, %rd294, %rd113;
	selp.f32 	%f215, %f229, %f100, %p13;
	min.s64 	%rd277, %rd294, %rd113;
$L__BB5_123:
	setp.lt.f32 	%p14, %f215, %f101;
	mov.f32 	%f216, %f215;
	mov.u64 	%rd278, %rd277;
	@%p14 bra 	$L__BB5_126;
	add.s64 	%rd208, %rd204, %rd195;
	add.s64 	%rd278, %rd208, 256;
	setp.lt.f32 	%p15, %f101, %f215;
	mov.f32 	%f216, %f101;
	@%p15 bra 	$L__BB5_126;
	setp.lt.s64 	%p16, %rd277, %rd278;
	selp.f32 	%f216, %f215, %f101, %p16;
	min.s64 	%rd278, %rd277, %rd278;
$L__BB5_126:
	setp.lt.f32 	%p17, %f216, %f102;
	mov.f32 	%f217, %f216;
	mov.u64 	%rd279, %rd278;
	@%p17 bra 	$L__BB5_129;
	setp.lt.f32 	%p18, %f102, %f216;
	mov.f32 	%f217, %f102;
	mov.u64 	%rd279, %rd114;
	@%p18 bra 	$L__BB5_129;
	setp.lt.s64 	%p19, %rd278, %rd114;
	selp.f32 	%f217, %f216, %f102, %p19;
	min.s64 	%rd279, %rd278, %rd114;
$L__BB5_129:
	setp.lt.f32 	%p20, %f217, %f103;
	mov.f32 	%f218, %f217;
	mov.u64 	%rd280, %rd279;
	@%p20 bra 	$L__BB5_132;
	setp.lt.f32 	%p21, %f103, %f217;
	mov.f32 	%f218, %f103;
	mov.u64 	%rd280, %rd115;
	@%p21 bra 	$L__BB5_132;
	setp.lt.s64 	%p22, %rd279, %rd115;
	selp.f32 	%f218, %f217, %f103, %p22;
	min.s64 	%rd280, %rd279, %rd115;
$L__BB5_132:
	setp.lt.f32 	%p23, %f218, %f104;
	mov.f32 	%f229, %f218;
	mov.u64 	%rd294, %rd280;
	@%p23 bra 	$L__BB5_135;
	add.s64 	%rd210, %rd204, %rd195;
	add.s64 	%rd294, %rd210, 1024;
	setp.lt.f32 	%p24, %f104, %f218;
	mov.f32 	%f229, %f104;
	@%p24 bra 	$L__BB5_135;
	setp.lt.s64 	%p25, %rd280, %rd294;
	selp.f32 	%f229, %f218, %f104, %p25;
	min.s64 	%rd294, %rd280, %rd294;
$L__BB5_135:
	add.s64 	%rd283, %rd111, 1280;
	add.s64 	%rd211, %rd111, 2560;
	setp.le.s64 	%p26, %rd211, %rd197;
	@%p26 bra 	$L__BB5_120;
$L__BB5_136:
	setp.le.s64 	%p27, %rd197, %rd283;
	@%p27 bra 	$L__BB5_159;
	cvt.u32.u64 	%r35, %rd283;
	cvt.u32.u64 	%r36, %rd197;
	sub.s32 	%r19, %r36, %r35;
	setp.ge.s32 	%p28, %r18, %r19;
	@%p28 bra 	$L__BB5_159;
	cvta.to.global.u64 	%rd131, %rd194;
	not.b32 	%r38, %r18;
	add.s32 	%r39, %r38, %r36;
	sub.s32 	%r20, %r39, %r35;
	and.b32  	%r41, %r20, 768;
	setp.eq.s32 	%p29, %r41, 768;
	mov.u32 	%r389, %r18;
	@%p29 bra 	$L__BB5_144;
	add.s64 	%rd213, %rd283, %rd101;
	add.s64 	%rd285, %rd213, %rd195;
	shl.b64 	%rd214, %rd213, 2;
	add.s64 	%rd284, %rd131, %rd214;
	shr.u32 	%r42, %r20, 8;
	add.s32 	%r43, %r42, 1;
	and.b32  	%r44, %r43, 3;
	neg.s32 	%r387, %r44;
	mov.u32 	%r389, %r18;
$L__BB5_140:
	.pragma "nounroll";
	mov.u64 	%rd136, %rd294;
	mov.f32 	%f116, %f229;
	ld.global.f32 	%f117, [%rd284];
	setp.lt.f32 	%p30, %f116, %f117;
	@%p30 bra 	$L__BB5_143;
	setp.lt.f32 	%p31, %f117, %f116;
	mov.f32 	%f229, %f117;
	mov.u64 	%rd294, %rd285;
	@%p31 bra 	$L__BB5_143;
	setp.lt.s64 	%p32, %rd136, %rd285;
	selp.f32 	%f229, %f116, %f117, %p32;
	min.s64 	%rd294, %rd136, %rd285;
$L__BB5_143:
	add.s32 	%r389, %r389, 256;
	add.s64 	%rd285, %rd285, 256;
	add.s64 	%rd284, %rd284, 1024;
	add.s32 	%r387, %r387, 1;
	setp.ne.s32 	%p33, %r387, 0;
	@%p33 bra 	$L__BB5_140;
$L__BB5_144:
	setp.lt.u32 	%p34, %r20, 768;
	@%p34 bra 	$L__BB5_159;
	add.s32 	%r390, %r389, 512;
$L__BB5_146:
	mov.u32 	%r28, %r390;
	add.s32 	%r45, %r28, -512;
	cvt.u64.u32 	%rd215, %r45;
	add.s64 	%rd216, %rd283, %rd215;
	shl.b64 	%rd217, %rd216, 2;
	add.s64 	%rd144, %rd131, %rd217;
	add.s64 	%rd145, %rd216, %rd195;
	ld.global.f32 	%f123, [%rd144];
	setp.lt.f32 	%p35, %f229, %f123;
	mov.f32 	%f226, %f229;
	mov.u64 	%rd291, %rd294;
	@%p35 bra 	$L__BB5_149;
	setp.lt.f32 	%p36, %f123, %f229;
	mov.f32 	%f226, %f123;
	mov.u64 	%rd291, %rd145;
	@%p36 bra 	$L__BB5_149;
	setp.lt.s64 	%p37, %rd294, %rd145;
	selp.f32 	%f226, %f229, %f123, %p37;
	min.s64 	%rd291, %rd294, %rd145;
$L__BB5_149:
	add.s32 	%r46, %r28, -256;
	cvt.u64.u32 	%rd218, %r46;
	add.s64 	%rd219, %rd283, %rd218;
	add.s64 	%rd148, %rd219, %rd195;
	ld.global.f32 	%f126, [%rd144+1024];
	setp.lt.f32 	%p38, %f226, %f126;
	mov.f32 	%f227, %f226;
	mov.u64 	%rd292, %rd291;
	@%p38 bra 	$L__BB5_152;
	setp.lt.f32 	%p39, %f126, %f226;
	mov.f32 	%f227, %f126;
	mov.u64 	%rd292, %rd148;
	@%p39 bra 	$L__BB5_152;
	setp.lt.s64 	%p40, %rd291, %rd148;
	selp.f32 	%f227, %f226, %f126, %p40;
	min.s64 	%rd292, %rd291, %rd148;
$L__BB5_152:
	cvt.u64.u32 	%rd220, %r28;
	add.s64 	%rd221, %rd283, %rd220;
	add.s64 	%rd151, %rd221, %rd195;
	ld.global.f32 	%f129, [%rd144+2048];
	setp.lt.f32 	%p41, %f227, %f129;
	mov.f32 	%f228, %f227;
	mov.u64 	%rd293, %rd292;
	@%p41 bra 	$L__BB5_155;
	setp.lt.f32 	%p42, %f129, %f227;
	mov.f32 	%f228, %f129;
	mov.u64 	%rd293, %rd151;
	@%p42 bra 	$L__BB5_155;
	setp.lt.s64 	%p43, %rd292, %rd151;
	selp.f32 	%f228, %f227, %f129, %p43;
	min.s64 	%rd293, %rd292, %rd151;
$L__BB5_155:
	add.s32 	%r47, %r28, 256;
	cvt.u64.u32 	%rd222, %r47;
	add.s64 	%rd223, %rd283, %rd222;
	add.s64 	%rd154, %rd223, %rd195;
	ld.global.f32 	%f132, [%rd144+3072];
	setp.lt.f32 	%p44, %f228, %f132;
	mov.f32 	%f229, %f228;
	mov.u64 	%rd294, %rd293;
	@%p44 bra 	$L__BB5_158;
	setp.lt.f32 	%p45, %f132, %f228;
	mov.f32 	%f229, %f132;
	mov.u64 	%rd294, %rd154;
	@%p45 bra 	$L__BB5_158;
	setp.lt.s64 	%p46, %rd293, %rd154;
	selp.f32 	%f229, %f228, %f132, %p46;
	min.s64 	%rd294, %rd293, %rd154;
$L__BB5_158:
	add.s32 	%r390, %r28, 1024;
	add.s32 	%r48, %r28, 512;
	setp.lt.s32 	%p47, %r48, %r19;
	@%p47 bra 	$L__BB5_146;
$L__BB5_159:
	// begin inline asm
	mov.u32 %r49, %laneid;
	// end inline asm
	mov.b32 	%r51, %f229;
	mov.b32 	%r67, 1;
	mov.b32 	%r68, 31;
	mov.b32 	%r69, -1;
	// begin inline asm
	shfl.sync.down.b32 %r50, %r51, %r67, %r68, %r69;
	// end inline asm
	mov.b32 	%f136, %r50;
	// begin inline asm
	shfl.sync.down.b32 %r55, %r56, %r67, %r68, %r69;
	// end inline asm
	mov.b64 	{%r61, %r66}, %rd294;
	// begin inline asm
	shfl.sync.down.b32 %r60, %r61, %r67, %r68, %r69;
	// end inline asm
	// begin inline asm
	shfl.sync.down.b32 %r65, %r66, %r67, %r68, %r69;
	// end inline asm
	mov.b64 	%rd158, {%r60, %r65};
	setp.gt.s32 	%p48, %r49, 30;
	setp.lt.f32 	%p49, %f229, %f136;
	or.pred  	%p50, %p48, %p49;
	mov.f32 	%f231, %f229;
	mov.u64 	%rd296, %rd294;
	@%p50 bra 	$L__BB5_162;
	setp.gt.f32 	%p51, %f229, %f136;
	mov.f32 	%f231, %f136;
	mov.u64 	%rd296, %rd158;
	@%p51 bra 	$L__BB5_162;
	setp.lt.s64 	%p52, %rd294, %rd158;
	selp.f32 	%f231, %f229, %f136, %p52;
	min.s64 	%rd296, %rd294, %rd158;
$L__BB5_162:
	mov.b32 	%r71, %f231;
	mov.b32 	%r87, 2;
	mov.b32 	%r88, 31;
	mov.b32 	%r89, -1;
	// begin inline asm
	shfl.sync.down.b32 %r70, %r71, %r87, %r88, %r89;
	// end inline asm
	mov.b32 	%f139, %r70;
	// begin inline asm
	shfl.sync.down.b32 %r75, %r76, %r87, %r88, %r89;
	// end inline asm
	mov.b64 	{%r81, %r86}, %rd296;
	// begin inline asm
	shfl.sync.down.b32 %r80, %r81, %r87, %r88, %r89;
	// end inline asm
	// begin inline asm
	shfl.sync.down.b32 %r85, %r86, %r87, %r88, %r89;
	// end inline asm
	mov.b64 	%rd161, {%r80, %r85};
	setp.gt.s32 	%p53, %r49, 29;
	setp.lt.f32 	%p54, %f231, %f139;
	or.pred  	%p55, %p53, %p54;
	mov.f32 	%f232, %f231;
	mov.u64 	%rd297, %rd296;
	@%p55 bra 	$L__BB5_165;
	setp.gt.f32 	%p56, %f231, %f139;
	mov.f32 	%f232, %f139;
	mov.u64 	%rd297, %rd161;
	@%p56 bra 	$L__BB5_165;
	setp.lt.s64 	%p57, %rd296, %rd161;
	selp.f32 	%f232, %f231, %f139, %p57;
	min.s64 	%rd297, %rd296, %rd161;
$L__BB5_165:
	mov.b32 	%r91, %f232;
	mov.b32 	%r107, 4;
	mov.b32 	%r108, 31;
	mov.b32 	%r109, -1;
	// begin inline asm
	shfl.sync.down.b32 %r90, %r91, %r107, %r108, %r109;
	// end inline asm
	mov.b32 	%f142, %r90;
	// begin inline asm
	shfl.sync.down.b32 %r95, %r96, %r107, %r108, %r109;
	// end inline asm
	mov.b64 	{%r101, %r106}, %rd297;
	// begin inline asm
	shfl.sync.down.b32 %r100, %r101, %r107, %r108, %r109;
	// end inline asm
	// begin inline asm
	shfl.sync.down.b32 %r105, %r106, %r107, %r108, %r109;
	// end inline asm
	mov.b64 	%rd164, {%r100, %r105};
	setp.gt.s32 	%p58, %r49, 27;
	setp.lt.f32 	%p59, %f232, %f142;
	or.pred  	%p60, %p58, %p59;
	mov.f32 	%f233, %f232;
	mov.u64 	%rd298, %rd297;
	@%p60 bra 	$L__BB5_168;
	setp.gt.f32 	%p61, %f232, %f142;
	mov.f32 	%f233, %f142;
	mov.u64 	%rd298, %rd164;
	@%p61 bra 	$L__BB5_168;
	setp.lt.s64 	%p62, %rd297, %rd164;
	selp.f32 	%f233, %f232, %f142, %p62;
	min.s64 	%rd298, %rd297, %rd164;
$L__BB5_168:
	mov.b32 	%r111, %f233;
	mov.b32 	%r127, 8;
	mov.b32 	%r128, 31;
	mov.b32 	%r129, -1;
	// begin inline asm
	shfl.sync.down.b32 %r110, %r111, %r127, %r128, %r129;
	// end inline asm
	mov.b32 	%f145, %r110;
	// begin inline asm
	shfl.sync.down.b32 %r115, %r116, %r127, %r128, %r129;
	// end inline asm
	mov.b64 	{%r121, %r126}, %rd298;
	// begin inline asm
	shfl.sync.down.b32 %r120, %r121, %r127, %r128, %r129;
	// end inline asm
	// begin inline asm
	shfl.sync.down.b32 %r125, %r126, %r127, %r128, %r129;
	// end inline asm
	mov.b64 	%rd167, {%r120, %r125};
	setp.gt.s32 	%p63, %r49, 23;
	setp.lt.f32 	%p64, %f233, %f145;
	or.pred  	%p65, %p63, %p64;
	mov.f32 	%f234, %f233;
	mov.u64 	%rd299, %rd298;
	@%p65 bra 	$L__BB5_171;
	setp.gt.f32 	%p66, %f233, %f145;
	mov.f32 	%f234, %f145;
	mov.u64 	%rd299, %rd167;
	@%p66 bra 	$L__BB5_171;
	setp.lt.s64 	%p67, %rd298, %rd167;
	selp.f32 	%f234, %f233, %f145, %p67;
	min.s64 	%rd299, %rd298, %rd167;
$L__BB5_171:
	mov.b32 	%r131, %f234;
	mov.b32 	%r147, 16;
	mov.b32 	%r148, 31;
	mov.b32 	%r149, -1;
	// begin inline asm
	shfl.sync.down.b32 %r130, %r131, %r147, %r148, %r149;
	// end inline asm
	mov.b32 	%f148, %r130;
	// begin inline asm
	shfl.sync.down.b32 %r135, %r136, %r147, %r148, %r149;
	// end inline asm
	mov.b64 	{%r141, %r146}, %rd299;
	// begin inline asm
	shfl.sync.down.b32 %r140, %r141, %r147, %r148, %r149;
	// end inline asm
	// begin inline asm
	shfl.sync.down.b32 %r145, %r146, %r147, %r148, %r149;
	// end inline asm
	mov.b64 	%rd170, {%r140, %r145};
	setp.gt.s32 	%p68, %r49, 15;
	setp.lt.f32 	%p69, %f234, %f148;
	or.pred  	%p70, %p68, %p69;
	mov.f32 	%f242, %f234;
	mov.u64 	%rd307, %rd299;
	@%p70 bra 	$L__BB5_174;
	setp.gt.f32 	%p71, %f234, %f148;
	mov.f32 	%f242, %f148;
	mov.u64 	%rd307, %rd170;
	@%p71 bra 	$L__BB5_174;
	setp.lt.s64 	%p72, %rd299, %rd170;
	selp.f32 	%f242, %f234, %f148, %p72;
	min.s64 	%rd307, %rd299, %rd170;
$L__BB5_174:
	setp.ne.s32 	%p73, %r49, 0;
	@%p73 bra 	$L__BB5_176;
	shr.u32 	%r150, %r18, 1;
	and.b32  	%r151, %r150, 496;
	mov.u32 	%r152, _ZN6thrust24THRUST_300001_SM_1000_NS8cuda_cub4core6detail5shmemE;
	add.s32 	%r153, %r152, %r151;
	st.shared.f32 	[%r153+8], %f242;
	st.shared.u64 	[%r153+16], %rd307;
$L__BB5_176:
	bar.sync 	0;
	setp.ne.s32 	%p74, %r18, 0;
	@%p74 bra 	$L__BB5_198;
	ld.shared.f32 	%f151, [_ZN6thrust24THRUST_300001_SM_1000_NS8cuda_cub4core6detail5shmemE+24];
	ld.shared.u64 	%rd173, [_ZN6thrust24THRUST_300001_SM_1000_NS8cuda_cub4core6detail5shmemE+32];
	setp.lt.f32 	%p75, %f242, %f151;
	mov.f32 	%f236, %f242;
	mov.u64 	%rd301, %rd307;
	@%p75 bra 	$L__BB5_180;
	setp.lt.f32 	%p76, %f151, %f242;
	mov.f32 	%f236, %f151;
	mov.u64 	%rd301, %rd173;
	@%p76 bra 	$L__BB5_180;
	setp.lt.s64 	%p77, %rd307, %rd173;
	selp.f32 	%f236, %f242, %f151, %p77;
	min.s64 	%rd301, %rd307, %rd173;
$L__BB5_180:
	ld.shared.f32 	%f154, [_ZN6thrust24THRUST_300001_SM_1000_NS8cuda_cub4core6detail5shmemE+40];
	ld.shared.u64 	%rd176, [_ZN6thrust24THRUST_300001_SM_1000_NS8cuda_cub4core6detail5shmemE+48];
	setp.lt.f32 	%p78, %f236, %f154;
	mov.f32 	%f237, %f236;
	mov.u64 	%rd302, %rd301;
	@%p78 bra 	$L__BB5_183;
	setp.lt.f32 	%p79, %f154, %f236;
	mov.f32 	%f237, %f154;
	mov.u64 	%rd302, %rd176;
	@%p79 bra 	$L__BB5_183;
	setp.lt.s64 	%p80, %rd301, %rd176;
	selp.f32 	%f237, %f236, %f154, %p80;
	min.s64 	%rd302, %rd301, %rd176;
$L__BB5_183:
	ld.shared.f32 	%f157, [_ZN6thrust24THRUST_300001_SM_1000_NS8cuda_cub4core6detail5shmemE+56];
	ld.shared.u64 	%rd179, [_ZN6thrust24THRUST_300001_SM_1000_NS8cuda_cub4core6detail5shmemE+64];
	setp.lt.f32 	%p81, %f237, %f157;
	mov.f32 	%f238, %f237;
	mov.u64 	%rd303, %rd302;
	@%p81 bra 	$L__BB5_186;
	setp.lt.f32 	%p82, %f157, %f237;
	mov.f32 	%f238, %f157;
	mov.u64 	%rd303, %rd179;
	@%p82 bra 	$L__BB5_186;
	setp.lt.s64 	%p83, %rd302, %rd179;
	selp.f32 	%f238, %f237, %f157, %p83;
	min.s64 	%rd303, %rd302, %rd179;
$L__BB5_186:
	ld.shared.f32 	%f160, [_ZN6thrust24THRUST_300001_SM_1000_NS8cuda_cub4core6detail5shmemE+72];
	ld.shared.u64 	%rd182, [_ZN6thrust24THRUST_300001_SM_1000_NS8cuda_cub4core6detail5shmemE+80];
	setp.lt.f32 	%p84, %f238, %f160;
	mov.f32 	%f239, %f238;
	mov.u64 	%rd304, %rd303;
	@%p84 bra 	$L__BB5_189;
	setp.lt.f32 	%p85, %f160, %f238;
	mov.f32 	%f239, %f160;
	mov.u64 	%rd304, %rd182;
	@%p85 bra 	$L__BB5_189;
	setp.lt.s64 	%p86, %rd303, %rd182;
	selp.f32 	%f239, %f238, %f160, %p86;
	min.s64 	%rd304, %rd303, %rd182;
$L__BB5_189:
	ld.shared.f32 	%f163, [_ZN6thrust24THRUST_300001_SM_1000_NS8cuda_cub4core6detail5shmemE+88];
	ld.shared.u64 	%rd185, [_ZN6thrust24THRUST_300001_SM_1000_NS8cuda_cub4core6detail5shmemE+96];
	setp.lt.f32 	%p87, %f239, %f163;
	mov.f32 	%f240, %f239;
	mov.u64 	%rd305, %rd304;
	@%p87 bra 	$L__BB5_192;
	setp.lt.f32 	%p88, %f163, %f239;
	mov.f32 	%f240, %f163;
	mov.u64 	%rd305, %rd185;
	@%p88 bra 	$L__BB5_192;
	setp.lt.s64 	%p89, %rd304, %rd185;
	selp.f32 	%f240, %f239, %f163, %p89;
	min.s64 	%rd305, %rd304, %rd185;
$L__BB5_192:
	ld.shared.f32 	%f166, [_ZN6thrust24THRUST_300001_SM_1000_NS8cuda_cub4core6detail5shmemE+104];
	ld.shared.u64 	%rd188, [_ZN6thrust24THRUST_300001_SM_1000_NS8cuda_cub4core6detail5shmemE+112];
	setp.lt.f32 	%p90, %f240, %f166;
	mov.f32 	%f241, %f240;
	mov.u64 	%rd306, %rd305;
	@%p90 bra 	$L__BB5_195;
	setp.lt.f32 	%p91, %f166, %f240;
	mov.f32 	%f241, %f166;
	mov.u64 	%rd306, %rd188;
	@%p91 bra 	$L__BB5_195;
	setp.lt.s64 	%p92, %rd305, %rd188;
	selp.f32 	%f241, %f240, %f166, %p92;
	min.s64 	%rd306, %rd305, %rd188;
$L__BB5_195:
	ld.shared.f32 	%f169, [_ZN6thrust24THRUST_300001_SM_1000_NS8cuda_cub4core6detail5shmemE+120];
	ld.shared.u64 	%rd191, [_ZN6thrust24THRUST_300001_SM_1000_NS8cuda_cub4core6detail5shmemE+128];
	setp.lt.f32 	%p93, %f241, %f169;
	mov.f32 	%f242, %f241;
	mov.u64 	%rd307, %rd306;
	@%p93 bra 	$L__BB5_198;
	setp.lt.f32 	%p94, %f169, %f241;
	mov.f32 	%f242, %f169;
	mov.u64 	%rd307, %rd191;
	@%p94 bra 	$L__BB5_198;
	setp.lt.s64 	%p95, %rd306, %rd191;
	selp.f32 	%f242, %f241, %f169, %p95;
	min.s64 	%rd307, %rd306, %rd191;
$L__BB5_198:
	mov.u32 	%r381, %tid.x;
	setp.ne.s32 	%p222, %r381, 0;
	@%p222 bra 	$L__BB5_200;
	ld.param.u64 	%rd237, [_ZN6thrust24THRUST_300001_SM_1000_NS8cuda_cub4core6detail13_kernel_agentINS1_8__reduce11ReduceAgentINS0_12zip_iteratorIN4cuda3std3__45tupleIJNS0_6detail15normal_iteratorINS0_10device_ptrIfEEEENS0_17counting_iteratorIlNS0_11use_defaultESI_SI_EEEEEEEPNSB_IJflEEESM_lNS1_9__extrema9arg_min_fIflNSA_4lessIfEEEEEEJSL_SN_lSS_EEEvDpT0__param_1];
	cvta.to.global.u64 	%rd236, %rd237;
	st.global.f32 	[%rd236], %f242;
	st.global.u64 	[%rd236+8], %rd307;
$L__BB5_200:
	ret;

}
	// .globl	_ZN6thrust24THRUST_300001_SM_1000_NS8cuda_cub4core6detail13_kernel_agentINS1_8__reduce11ReduceAgentINS0_12zip_iteratorIN4cuda3std3__45tupleIJNS0_6detail15normal_iteratorINS0_10device_ptrIfEEEENS0_17counting_iteratorIlNS0_11use_defaultESI_SI_EEEEEEEPNSB_IJflEEESM_lNS1_9__extrema9arg_min_fIflNSA_4lessIfEEEEEEJSL_SN_lN3cub18CUB_300001_SM_100013GridEvenShareIlEENSV_9GridQueueIyEESS_EEEvDpT0_
.visible .entry _ZN6thrust24THRUST_300001_SM_1000_NS8cuda_cub4core6detail13_kernel_agentINS1_8__reduce11ReduceAgentINS0_12zip_iteratorIN4cuda3std3__45tupleIJNS0_6detail15normal_iteratorINS0_10device_ptrIfEEEENS0_17counting_iteratorIlNS0_11use_defaultESI_SI_EEEEEEEPNSB_IJflEEESM_lNS1_9__extrema9arg_min_fIflNSA_4lessIfEEEEEEJSL_SN_lN3cub18CUB_300001_SM_100013GridEvenShareIlEENSV_9GridQueueIyEESS_EEEvDpT0_(
	.param .align 8 .b8 _ZN6thrust24THRUST_300001_SM_1000_NS8cuda_cub4core6detail13_kernel_agentINS1_8__reduce11ReduceAgentINS0_12zip_iteratorIN4cuda3std3__45tupleIJNS0_6detail15normal_iteratorINS0_10device_ptrIfEEEENS0_17counting_iteratorIlNS0_11use_defaultESI_SI_EEEEEEEPNSB_IJflEEESM_lNS1_9__extrema9arg_min_fIflNSA_4lessIfEEEEEEJSL_SN_lN3cub18CUB_300001_SM_100013GridEvenShareIlEENSV_9GridQueueIyEESS_EEEvDpT0__param_0[16],
	.param .u64 .ptr .align 1 _ZN6thrust24THRUST_300001_SM_1000_NS8cuda_cub4core6detail13_kernel_agentINS1_8__reduce11ReduceAgentINS0_12zip_iteratorIN4cuda3std3__45tupleIJNS0_6detail15normal_iteratorINS0_10device_ptrIfEEEENS0_17counting_iteratorIlNS0_11use_defaultESI_SI_EEEEEEEPNSB_IJflEEESM_lNS1_9__extrema9arg_min_fIflNSA_4lessIfEEEEEEJSL_SN_lN3cub18CUB_300001_SM_100013GridEvenShareIlEENSV_9GridQueueIyEESS_EEEvDpT0__param_1,
	.param .u64 _ZN6thrust24THRUST_300001_SM_1000_NS8cuda_cub4core6detail13_kernel_agentINS1_8__reduce11ReduceAgentINS0_12zip_iteratorIN4cuda3std3__45tupleIJNS0_6detail15normal_iteratorINS0_10device_ptrIfEEEENS0_17counting_iteratorIlNS0_11use_defaultESI_SI_EEEEEEEPNSB_IJflEEESM_lNS1_9__extrema9arg_min_fIflNSA_4lessIfEEEEEEJSL_SN_lN3cub18CUB_300001_SM_100013GridEvenShareIlEENSV_9GridQueueIyEESS_EEEvDpT0__param_2,
	.param .align 8 .b8 _ZN6thrust24THRUST_300001_SM_1000_NS8cuda_cub4core6detail13_kernel_agentINS1_8__reduce11ReduceAgentINS0_12zip_iteratorIN4cuda3std3__45tupleIJNS0_6detail15normal_iteratorINS0_10device_ptrIfEEEENS0_17counting_iteratorIlNS0_11use_defaultESI_SI_EEEEEEEPNSB_IJflEEESM_lNS1_9__extrema9arg_min_fIflNSA_4lessIfEEEEEEJSL_SN_lN3cub18CUB_300001_SM_100013GridEvenShareIlEENSV_9GridQueueIyEESS_EEEvDpT0__param_3[72],
	.param .align 8 .b8 _ZN6thrust24THRUST_300001_SM_1000_NS8cuda_cub4core6detail13_kernel_agentINS1_8__reduce11ReduceAgentINS0_12zip_iteratorIN4cuda3std3__45tupleIJNS0_6detail15normal_iteratorINS0_10device_ptrIfEEEENS0_17counting_iteratorIlNS0_11use_defaultESI_SI_EEEEEEEPNSB_IJflEEESM_lNS1_9__extrema9arg_min_fIflNSA_4lessIfEEEEEEJSL_SN_lN3cub18CUB_300001_SM_100013GridEvenShareIlEENSV_9GridQueueIyEESS_EEEvDpT0__param_4[8],
	.param .align 1 .b8 _ZN6thrust24THRUST_300001_SM_1000_NS8cuda_cub4core6detail13_kernel_agentINS1_8__reduce11ReduceAgentINS0_12zip_iteratorIN4cuda3std3__45tupleIJNS0_6detail15normal_iteratorINS0_10device_ptrIfEEEENS0_17counting_iteratorIlNS0_11use_defaultESI_SI_EEEEEEEPNSB_IJflEEESM_lNS1_9__extrema9arg_min_fIflNSA_4lessIfEEEEEEJSL_SN_lN3cub18CUB_300001_SM_100013GridEvenShareIlEENSV_9GridQueueIyEESS_EEEvDpT0__param_5[1]
)
.maxntid 256
{
	.reg .pred 	%p<225>;
	.reg .b32 	%r<399>;
	.reg .b32 	%f<243>;
	.reg .b64 	%rd<325>;

	ld.param.u64 	%rd199, [_ZN6thrust24THRUST_300001_SM_1000_NS8cuda_cub4core6detail13_kernel_agentINS1_8__reduce11ReduceAgentINS0_12zip_iteratorIN4cuda3std3__45tupleIJNS0_6detail15normal_iteratorINS0_10device_ptrIfEEEENS0_17counting_iteratorIlNS0_11use_defaultESI_SI_EEEEEEEPNSB_IJflEEESM_lNS1_9__extrema9arg_min_fIflNSA_4lessIfEEEEEEJSL_SN_lN3cub18CUB_300001_SM_100013GridEvenShareIlEENSV_9GridQueueIyEESS_EEEvDpT0__param_0+8];
	ld.param.u64 	%rd198, [_ZN6thrust24THRUST_300001_SM_1000_NS8cuda_cub4core6detail13_kernel_agentINS1_8__reduce11ReduceAgentINS0_12zip_iteratorIN4cuda3std3__45tupleIJNS0_6detail15normal_iteratorINS0_10device_ptrIfEEEENS0_17counting_iteratorIlNS0_11use_defaultESI_SI_EEEEEEEPNSB_IJflEEESM_lNS1_9__extrema9arg_min_fIflNSA_4lessIfEEEEEEJSL_SN_lN3cub18CUB_300001_SM_100013GridEvenShareIlEENSV_9GridQueueIyEESS_EEEvDpT0__param_0];
	ld.param.u64 	%rd202, [_ZN6thrust24THRUST_300001_SM_1000_NS8cuda_cub4core6detail13_kernel_agentINS1_8__reduce11ReduceAgentINS0_12zip_iteratorIN4cuda3std3__45tupleIJNS0_6detail15normal_iteratorINS0_10device_ptrIfEEEENS0_17counting_iteratorIlNS0_11use_defaultESI_SI_EEEEEEEPNSB_IJflEEESM_lNS1_9__extrema9arg_min_fIflNSA_4lessIfEEEEEEJSL_SN_lN3cub18CUB_300001_SM_100013GridEvenShareIlEENSV_9GridQueueIyEESS_EEEvDpT0__param_4];
	ld.param.u64 	%rd201, [_ZN6thrust24THRUST_300001_SM_1000_NS8cuda_cub4core6detail13_kernel_agentINS1_8__reduce11ReduceAgentINS0_12zip_iteratorIN4cuda3std3__45tupleIJNS0_6detail15normal_iteratorINS0_10device_ptrIfEEEENS0_17counting_iteratorIlNS0_11use_defaultESI_SI_EEEEEEEPNSB_IJflEEESM_lNS1_9__extrema9arg_min_fIflNSA_4lessIfEEEEEEJSL_SN_lN3cub18CUB_300001_SM_100013GridEvenShareIlEENSV_9GridQueueIyEESS_EEEvDpT0__param_2];
	cvta.to.global.u64 	%rd1, %rd202;
	cvta.to.global.u64 	%rd2, %rd198;
	mov.u32 	%r1, %ctaid.x;
	mul.lo.s32 	%r33, %r1, 1280;
	cvt.u64.u32 	%rd4, %r33;
	mov.u32 	%r34, %nctaid.x;
	mul.lo.s32 	%r35, %r34, 1280;
	cvt.u64.u32 	%rd5, %r35;
	add.s64 	%rd203, %rd4, 1280;
	setp.le.s64 	%p1, %rd203, %rd201;
	@%p1 bra 	$L__BB6_111;
	cvt.u32.u64 	%r159, %rd4;
	cvt.u32.u64 	%r2, %rd201;
	sub.s32 	%r3, %r2, %r159;
	mov.u32 	%r4, %tid.x;
	setp.ge.s32 	%p98, %r4, %r3;
	mov.f32 	%f188, 0f00000000;
	mov.b64 	%rd266, 0;
	mov.u32 	%r393, %r4;
	@%p98 bra 	$L__BB6_3;
	cvt.u64.u32 	%rd234, %r4;
	add.s64 	%rd235, %rd4, %rd234;
	shl.b64 	%rd236, %rd235, 2;
	add.s64 	%rd237, %rd2, %rd236;
	add.s64 	%rd266, %rd199, %rd235;
	ld.global.f32 	%f188, [%rd237];
	add.s32 	%r393, %r4, 256;
$L__BB6_3:
	setp.ge.s32 	%p99, %r393, %r3;
	@%p99 bra 	$L__BB6_25;
	not.b32 	%r161, %r393;
	add.s32 	%r162, %r161, %r2;
	sub.s32 	%r7, %r162, %r159;
	and.b32  	%r163, %r7, 768;
	setp.eq.s32 	%p100, %r163, 768;
	@%p100 bra 	$L__BB6_10;
	cvt.u64.u32 	%rd239, %r393;
	add.s64 	%rd240, %rd239, %rd4;
	add.s64 	%rd257, %rd240, %rd199;
	shl.b64 	%rd241, %rd240, 2;
	add.s64 	%rd256, %rd2, %rd241;
	shr.u32 	%r164, %r7, 8;
	add.s32 	%r165, %r164, 1;
	and.b32  	%r166, %r165, 3;
	neg.s32 	%r391, %r166;
$L__BB6_6:
	.pragma "nounroll";
	mov.u64 	%rd12, %rd266;
	mov.f32 	%f3, %f188;
	ld.global.f32 	%f4, [%rd256];
	setp.lt.f32 	%p101, %f3, %f4;
	@%p101 bra 	$L__BB6_9;
	setp.lt.f32 	%p102, %f4, %f3;
	mov.u64 	%rd266, %rd257;
	mov.f32 	%f188, %f4;
	@%p102 bra 	$L__BB6_9;
	setp.lt.s64 	%p103, %rd12, %rd257;
	min.s64 	%rd266, %rd12, %rd257;
	selp.f32 	%f188, %f3, %f4, %p103;
$L__BB6_9:
	add.s32 	%r393, %r393, 256;
	add.s64 	%rd257, %rd257, 256;
	add.s64 	%rd256, %rd256, 1024;
	add.s32 	%r391, %r391, 1;
	setp.ne.s32 	%p104, %r391, 0;
	@%p104 bra 	$L__BB6_6;
$L__BB6_10:
	setp.lt.u32 	%p105, %r7, 768;
	@%p105 bra 	$L__BB6_25;
	add.s32 	%r394, %r393, 512;
$L__BB6_12:
	mov.u32 	%r15, %r394;
	add.s32 	%r167, %r15, -512;
	cvt.s64.s32 	%rd242, %r167;
	add.s64 	%rd243, %rd242, %rd4;
	shl.b64 	%rd244, %rd243, 2;
	add.s64 	%rd20, %rd2, %rd244;
	add.s64 	%rd21, %rd243, %rd199;
	ld.global.f32 	%f10, [%rd20];
	setp.lt.f32 	%p106, %f188, %f10;
	mov.u64 	%rd263, %rd266;
	mov.f32 	%f185, %f188;
	@%p106 bra 	$L__BB6_15;
	setp.lt.f32 	%p107, %f10, %f188;
	mov.u64 	%rd263, %rd21;
	mov.f32 	%f185, %f10;
	@%p107 bra 	$L__BB6_15;
	setp.lt.s64 	%p108, %rd266, %rd21;
	min.s64 	%rd263, %rd266, %rd21;
	selp.f32 	%f185, %f188, %f10, %p108;
$L__BB6_15:
	add.s32 	%r168, %r15, -256;
	cvt.s64.s32 	%rd245, %r168;
	add.s64 	%rd246, %rd245, %rd4;
	add.s64 	%rd24, %rd246, %rd199;
	ld.global.f32 	%f13, [%rd20+1024];
	setp.lt.f32 	%p109, %f185, %f13;
	mov.u64 	%rd264, %rd263;
	mov.f32 	%f186, %f185;
	@%p109 bra 	$L__BB6_18;
	setp.lt.f32 	%p110, %f13, %f185;
	mov.u64 	%rd264, %rd24;
	mov.f32 	%f186, %f13;
	@%p110 bra 	$L__BB6_18;
	setp.lt.s64 	%p111, %rd263, %rd24;
	min.s64 	%rd264, %rd263, %rd24;
	selp.f32 	%f186, %f185, %f13, %p111;
$L__BB6_18:
	cvt.s64.s32 	%rd247, %r15;
	add.s64 	%rd248, %rd247, %rd4;
	add.s64 	%rd27, %rd248, %rd199;
	ld.global.f32 	%f16, [%rd20+2048];
	setp.lt.f32 	%p112, %f186, %f16;
	mov.u64 	%rd265, %rd264;
	mov.f32 	%f187, %f186;
	@%p112 bra 	$L__BB6_21;
	setp.lt.f32 	%p113, %f16, %f186;
	mov.u64 	%rd265, %rd27;
	mov.f32 	%f187, %f16;
	@%p113 bra 	$L__BB6_21;
	setp.lt.s64 	%p114, %rd264, %rd27;
	min.s64 	%rd265, %rd264, %rd27;
	selp.f32 	%f187, %f186, %f16, %p114;
$L__BB6_21:
	add.s32 	%r169, %r15, 256;
	cvt.s64.s32 	%rd249, %r169;
	add.s64 	%rd250, %rd249, %rd4;
	add.s64 	%rd30, %rd250, %rd199;
	ld.global.f32 	%f19, [%rd20+3072];
	setp.lt.f32 	%p115, %f187, %f19;
	mov.u64 	%rd266, %rd265;
	mov.f32 	%f188, %f187;
	@%p115 bra 	$L__BB6_24;
	setp.lt.f32 	%p116, %f19, %f187;
	mov.u64 	%rd266, %rd30;
	mov.f32 	%f188, %f19;
	@%p116 bra 	$L__BB6_24;
	setp.lt.s64 	%p117, %rd265, %rd30;
	min.s64 	%rd266, %rd265, %rd30;
	selp.f32 	%f188, %f187, %f19, %p117;
$L__BB6_24:
	add.s32 	%r394, %r15, 1024;
	add.s32 	%r170, %r15, 512;
	setp.lt.s32 	%p118, %r170, %r3;
	@%p118 bra 	$L__BB6_12;
$L__BB6_25:
	setp.lt.s32 	%p119, %r3, 256;
	@%p119 bra 	$L__BB6_65;
	// begin inline asm
	mov.u32 %r284, %laneid;
	// end inline asm
	mov.b32 	%r286, %f188;
	mov.b32 	%r302, 1;
	mov.b32 	%r303, 31;
	mov.b32 	%r304, -1;
	// begin inline asm
	shfl.sync.down.b32 %r285, %r286, %r302, %r303, %r304;
	// end inline asm
	mov.b32 	%f23, %r285;
	// begin inline asm
	shfl.sync.down.b32 %r290, %r291, %r302, %r303, %r304;
	// end inline asm
	mov.b64 	{%r296, %r301}, %rd266;
	// begin inline asm
	shfl.sync.down.b32 %r295, %r296, %r302, %r303, %r304;
	// end inline asm
	// begin inline asm
	shfl.sync.down.b32 %r300, %r301, %r302, %r303, %r304;
	// end inline asm
	mov.b64 	%rd34, {%r295, %r300};
	setp.gt.s32 	%p176, %r284, 30;
	setp.lt.f32 	%p177, %f188, %f23;
	or.pred  	%p178, %p176, %p177;
	mov.u64 	%rd268, %rd266;
	mov.f32 	%f190, %f188;
	@%p178 bra 	$L__BB6_29;
	setp.gt.f32 	%p179, %f188, %f23;
	mov.u64 	%rd268, %rd34;
	mov.f32 	%f190, %f23;
	@%p179 bra 	$L__BB6_29;
	setp.lt.s64 	%p180, %rd266, %rd34;
	min.s64 	%rd268, %rd266, %rd34;
	selp.f32 	%f190, %f188, %f23, %p180;
$L__BB6_29:
	mov.b32 	%r306, %f190;
	mov.b32 	%r322, 2;
	mov.b32 	%r323, 31;
	mov.b32 	%r324, -1;
	// begin inline asm
	shfl.sync.down.b32 %r305, %r306, %r322, %r323, %r324;
	// end inline asm
	mov.b32 	%f26, %r305;
	// begin inline asm
	shfl.sync.down.b32 %r310, %r311, %r322, %r323, %r324;
	// end inline asm
	mov.b64 	{%r316, %r321}, %rd268;
	// begin inline asm
	shfl.sync.down.b32 %r315, %r316, %r322, %r323, %r324;
	// end inline asm
	// begin inline asm
	shfl.sync.down.b32 %r320, %r321, %r322, %r323, %r324;
	// end inline asm
	mov.b64 	%rd37, {%r315, %r320};
	setp.gt.s32 	%p181, %r284, 29;
	setp.lt.f32 	%p182, %f190, %f26;
	or.pred  	%p183, %p181, %p182;
	mov.u64 	%rd269, %rd268;
	mov.f32 	%f191, %f190;
	@%p183 bra 	$L__BB6_32;
	setp.gt.f32 	%p184, %f190, %f26;
	mov.u64 	%rd269, %rd37;
	mov.f32 	%f191, %f26;
	@%p184 bra 	$L__BB6_32;
	setp.lt.s64 	%p185, %rd268, %rd37;
	min.s64 	%rd269, %rd268, %rd37;
	selp.f32 	%f191, %f190, %f26, %p185;
$L__BB6_32:
	mov.b32 	%r326, %f191;
	mov.b32 	%r342, 4;
	mov.b32 	%r343, 31;
	mov.b32 	%r344, -1;
	// begin inline asm
	shfl.sync.down.b32 %r325, %r326, %r342, %r343, %r344;
	// end inline asm
	mov.b32 	%f29, %r325;
	// begin inline asm
	shfl.sync.down.b32 %r330, %r331, %r342, %r343, %r344;
	// end inline asm
	mov.b64 	{%r336, %r341}, %rd269;
	// begin inline asm
	shfl.sync.down.b32 %r335, %r336, %r342, %r343, %r344;
	// end inline asm
	// begin inline asm
	shfl.sync.down.b32 %r340, %r341, %r342, %r343, %r344;
	// end inline asm
	mov.b64 	%rd40, {%r335, %r340};
	setp.gt.s32 	%p186, %r284, 27;
	setp.lt.f32 	%p187, %f191, %f29;
	or.pred  	%p188, %p186, %p187;
	mov.u64 	%rd270, %rd269;
	mov.f32 	%f192, %f191;
	@%p188 bra 	$L__BB6_35;
	setp.gt.f32 	%p189, %f191, %f29;
	mov.u64 	%rd270, %rd40;
	mov.f32 	%f192, %f29;
	@%p189 bra 	$L__BB6_35;
	setp.lt.s64 	%p190, %rd269, %rd40;
	min.s64 	%rd270, %rd269, %rd40;
	selp.f32 	%f192, %f191, %f29, %p190;
$L__BB6_35:
	mov.b32 	%r346, %f192;
	mov.b32 	%r362, 8;
	mov.b32 	%r363, 31;
	mov.b32 	%r364, -1;
	// begin inline asm
	shfl.sync.down.b32 %r345, %r346, %r362, %r363, %r364;
	// end inline asm
	mov.b32 	%f32, %r345;
	// begin inline asm
	shfl.sync.down.b32 %r350, %r351, %r362, %r363, %r364;
	// end inline asm
	mov.b64 	{%r356, %r361}, %rd270;
	// begin inline asm
	shfl.sync.down.b32 %r355, %r356, %r362, %r363, %r364;
	// end inline asm
	// begin inline asm
	shfl.sync.down.b32 %r360, %r361, %r362, %r363, %r364;
	// end inline asm
	mov.b64 	%rd43, {%r355, %r360};
	setp.gt.s32 	%p191, %r284, 23;
	setp.lt.f32 	%p192, %f192, %f32;
	or.pred  	%p193, %p191, %p192;
	mov.u64 	%rd271, %rd270;
	mov.f32 	%f193, %f192;
	@%p193 bra 	$L__BB6_38;
	setp.gt.f32 	%p194, %f192, %f32;
	mov.u64 	%rd271, %rd43;
	mov.f32 	%f193, %f32;
	@%p194 bra 	$L__BB6_38;
	setp.lt.s64 	%p195, %rd270, %rd43;
	min.s64 	%rd271, %rd270, %rd43;
	selp.f32 	%f193, %f192, %f32, %p195;
$L__BB6_38:
	mov.b32 	%r366, %f193;
	mov.b32 	%r382, 16;
	mov.b32 	%r383, 31;
	mov.b32 	%r384, -1;
	// begin inline asm
	shfl.sync.down.b32 %r365, %r366, %r382, %r383, %r384;
	// end inline asm
	mov.b32 	%f35, %r365;
	// begin inline asm
	shfl.sync.down.b32 %r370, %r371, %r382, %r383, %r384;
	// end inline asm
	mov.b64 	{%r376, %r381}, %rd271;
	// begin inline asm
	shfl.sync.down.b32 %r375, %r376, %r382, %r383, %r384;
	// end inline asm
	// begin inline asm
	shfl.sync.down.b32 %r380, %r381, %r382, %r383, %r384;
	// end inline asm
	mov.b64 	%rd46, {%r375, %r380};
	setp.gt.s32 	%p196, %r284, 15;
	setp.lt.f32 	%p197, %f193, %f35;
	or.pred  	%p198, %p196, %p197;
	mov.u64 	%rd324, %rd271;
	mov.f32 	%f242, %f193;
	@%p198 bra 	$L__BB6_41;
	setp.gt.f32 	%p199, %f193, %f35;
	mov.u64 	%rd324, %rd46;
	mov.f32 	%f242, %f35;
	@%p199 bra 	$L__BB6_41;
	setp.lt.s64 	%p200, %rd271, %rd46;
	min.s64 	%rd324, %rd271, %rd46;
	selp.f32 	%f242, %f193, %f35, %p200;
$L__BB6_41:
	setp.ne.s32 	%p201, %r284, 0;
	@%p201 bra 	$L__BB6_43;
	shr.u32 	%r385, %r4, 1;
	and.b32  	%r386, %r385, 496;
	mov.u32 	%r387, _ZN6thrust24THRUST_300001_SM_1000_NS8cuda_cub4core6detail5shmemE;
	add.s32 	%r388, %r387, %r386;
	st.shared.f32 	[%r388+8], %f242;
	st.shared.u64 	[%r388+16], %rd324;
$L__BB6_43:
	bar.sync 	0;
	setp.ne.s32 	%p202, %r4, 0;
	@%p202 bra 	$L__BB6_201;
	ld.shared.f32 	%f38, [_ZN6thrust24THRUST_300001_SM_1000_NS8cuda_cub4core6detail5shmemE+24];
	ld.shared.u64 	%rd49, [_ZN6thrust24THRUST_300001_SM_1000_NS8cuda_cub4core6detail5shmemE+32];
	setp.lt.f32 	%p203, %f242, %f38;
	mov.u64 	%rd273, %rd324;
	mov.f32 	%f195, %f242;
	@%p203 bra 	$L__BB6_47;
	setp.lt.f32 	%p204, %f38, %f242;
	mov.u64 	%rd273, %rd49;
	mov.f32 	%f195, %f38;
	@%p204 bra 	$L__BB6_47;
	setp.lt.s64 	%p205, %rd324, %rd49;
	min.s64 	%rd273, %rd324, %rd49;
	selp.f32 	%f195, %f242, %f38, %p205;
$L__BB6_47:
	ld.shared.f32 	%f41, [_ZN6thrust24THRUST_300001_SM_1000_NS8cuda_cub4core6detail5shmemE+40];
	ld.shared.u64 	%rd52, [_ZN6thrust24THRUST_300001_SM_1000_NS8cuda_cub4core6detail5shmemE+48];
	setp.lt.f32 	%p206, %f195, %f41;
	mov.u64 	%rd274, %rd273;
	mov.f32 	%f196, %f195;
	@%p206 bra 	$L__BB6_50;
	setp.lt.f32 	%p207, %f41, %f195;
	mov.u64 	%rd274, %rd52;
	mov.f32 	%f196, %f41;
	@%p207 bra 	$L__BB6_50;
	setp.lt.s64 	%p208, %rd273, %rd52;
	min.s64 	%rd274, %rd273, %rd52;
	selp.f32 	%f196, %f195, %f41, %p208;
$L__BB6_50:
	ld.shared.f32 	%f44, [_ZN6thrust24THRUST_300001_SM_1000_NS8cuda_cub4core6detail5shmemE+56];
	ld.shared.u64 	%rd55, [_ZN6thrust24THRUST_300001_SM_1000_NS8cuda_cub4core6detail5shmemE+64];
	setp.lt.f32 	%p209, %f196, %f44;
	mov.u64 	%rd275, %rd274;
	mov.f32 	%f197, %f196;
	@%p209 bra 	$L__BB6_53;
	setp.lt.f32 	%p210, %f44, %f196;
	mov.u64 	%rd275, %rd55;
	mov.f32 	%f197, %f44;
	@%p210 bra 	$L__BB6_53;
	setp.lt.s64 	%p211, %rd274, %rd55;
	min.s64 	%rd275, %rd274, %rd55;
	selp.f32 	%f197, %f196, %f44, %p211;
$L__BB6_53:
	ld.shared.f32 	%f47, [_ZN6thrust24THRUST_300001_SM_1000_NS8cuda_cub4core6detail5shmemE+72];
	ld.shared.u64 	%rd58, [_ZN6thrust24THRUST_300001_SM_1000_NS8cuda_cub4core6detail5shmemE+80];
	setp.lt.f32 	%p212, %f197, %f47;
	mov.u64 	%rd276, %rd275;
	mov.f32 	%f198, %f197;
	@%p212 bra 	$L__BB6_56;
	setp.lt.f32 	%p213, %f47, %f197;
	mov.u64 	%rd276, %rd58;
	mov.f32 	%f198, %f47;
	@%p213 bra 	$L__BB6_56;
	setp.lt.s64 	%p214, %rd275, %rd58;
	min.s64 	%rd276, %rd275, %rd58;
	selp.f32 	%f198, %f197, %f47, %p214;
$L__BB6_56:
	ld.shared.f32 	%f50, [_ZN6thrust24THRUST_300001_SM_1000_NS8cuda_cub4core6detail5shmemE+88];
	ld.shared.u64 	%rd61, [_ZN6thrust24THRUST_300001_SM_1000_NS8cuda_cub4core6detail5shmemE+96];
	setp.lt.f32 	%p215, %f198, %f50;
	mov.f32 	%f199, %f198;
	mov.u64 	%rd277, %rd276;
	@%p215 bra 	$L__BB6_59;
	setp.lt.f32 	%p216, %f50, %f198;
	mov.f32 	%f199, %f50;
	mov.u64 	%rd277, %rd61;
	@%p216 bra 	$L__BB6_59;
	setp.lt.s64 	%p217, %rd276, %rd61;
	selp.f32 	%f199, %f198, %f50, %p217;
	min.s64 	%rd277, %rd276, %rd61;
$L__BB6_59:
	ld.shared.f32 	%f53, [_ZN6thrust24THRUST_300001_SM_1000_NS8cuda_cub4core6detail5shmemE+104];
	ld.shared.u64 	%rd64, [_ZN6thrust24THRUST_300001_SM_1000_NS8cuda_cub4core6detail5shmemE+112];
	setp.lt.f32 	%p218, %f199, %f53;
	mov.f32 	%f200, %f199;
	mov.u64 	%rd278, %rd277;
	@%p218 bra 	$L__BB6_62;
	setp.lt.f32 	%p219, %f53, %f199;
	mov.f32 	%f200, %f53;
	mov.u64 	%rd278, %rd64;
	@%p219 bra 	$L__BB6_62;
	setp.lt.s64 	%p220, %rd277, %rd64;
	selp.f32 	%f200, %f199, %f53, %p220;
	min.s64 	%rd278, %rd277, %rd64;
$L__BB6_62:
	ld.shared.f32 	%f56, [_ZN6thrust24THRUST_300001_SM_1000_NS8cuda_cub4core6detail5shmemE+120];
	ld.shared.u64 	%rd67, [_ZN6thrust24THRUST_300001_SM_1000_NS8cuda_cub4core6detail5shmemE+128];
	setp.lt.f32 	%p221, %f200, %f56;
	mov.f32 	%f242, %f200;
	mov.u64 	%rd324, %rd278;
	@%p221 bra 	$L__BB6_201;
	setp.lt.f32 	%p222, %f56, %f200;
	mov.f32 	%f242, %f56;
	mov.u64 	%rd324, %rd67;
	@%p222 bra 	$L__BB6_201;
	setp.lt.s64 	%p223, %rd278, %rd67;
	selp.f32 	%f242, %f200, %f56, %p223;
	min.s64 	%rd324, %rd278, %rd67;
	bra.uni 	$L__BB6_201;
$L__BB6_65:
	// begin inline asm
	mov.u32 %r171, %laneid;
	// end inline asm
	and.b32  	%r192, %r4, 992;
	add.s32 	%r193, %r192, 32;
	setp.gt.s32 	%p120, %r193, %r3;
	not.b32 	%r194, %r192;
	add.s32 	%r195, %r3, %r194;
	selp.b32 	%r190, %r195, 31, %p120;
	mov.b32 	%r173, %f188;
	mov.b32 	%r189, 1;
	mov.b32 	%r191, -1;
	// begin inline asm
	shfl.sync.down.b32 %r172, %r173, %r189, %r190, %r191;
	// end inline asm
	mov.b32 	%f58, %r172;
	// begin inline asm
	shfl.sync.down.b32 %r177, %r178, %r189, %r190, %r191;
	// end inline asm
	mov.b64 	{%r183, %r188}, %rd266;
	// begin inline asm
	shfl.sync.down.b32 %r182, %r183, %r189, %r190, %r191;
	// end inline asm
	// begin inline asm
	shfl.sync.down.b32 %r187, %r188, %r189, %r190, %r191;
	// end inline asm
	mov.b64 	%rd69, {%r182, %r187};
	setp.ge.s32 	%p121, %r171, %r190;
	setp.lt.f32 	%p122, %f188, %f58;
	or.pred  	%p123, %p121, %p122;
	mov.f32 	%f201, %f188;
	mov.u64 	%rd279, %rd266;
	@%p123 bra 	$L__BB6_68;
	setp.gt.f32 	%p124, %f188, %f58;
	mov.f32 	%f201, %f58;
	mov.u64 	%rd279, %rd69;
	@%p124 bra 	$L__BB6_68;
	setp.lt.s64 	%p125, %rd266, %rd69;
	selp.f32 	%f201, %f188, %f58, %p125;
	min.s64 	%rd279, %rd266, %rd69;
$L__BB6_68:
	mov.b32 	%r197, %f201;
	mov.b32 	%r213, 2;
	mov.b32 	%r215, -1;
	// begin inline asm
	shfl.sync.down.b32 %r196, %r197, %r213, %r190, %r215;
	// end inline asm
	mov.b32 	%f61, %r196;
	// begin inline asm
	shfl.sync.down.b32 %r201, %r202, %r213, %r190, %r215;
	// end inline asm
	mov.b64 	{%r207, %r212}, %rd279;
	// begin inline asm
	shfl.sync.down.b32 %r206, %r207, %r213, %r190, %r215;
	// end inline asm
	// begin inline asm
	shfl.sync.down.b32 %r211, %r212, %r213, %r190, %r215;
	// end inline asm
	mov.b64 	%rd72, {%r206, %r211};
	add.s32 	%r216, %r171, 2;
	setp.gt.s32 	%p126, %r216, %r190;
	setp.lt.f32 	%p127, %f201, %f61;
	or.pred  	%p128, %p126, %p127;
	mov.f32 	%f202, %f201;
	mov.u64 	%rd280, %rd279;
	@%p128 bra 	$L__BB6_71;
	setp.gt.f32 	%p129, %f201, %f61;
	mov.f32 	%f202, %f61;
	mov.u64 	%rd280, %rd72;
	@%p129 bra 	$L__BB6_71;
	setp.lt.s64 	%p130, %rd279, %rd72;
	selp.f32 	%f202, %f201, %f61, %p130;
	min.s64 	%rd280, %rd279, %rd72;
$L__BB6_71:
	mov.b32 	%r218, %f202;
	mov.b32 	%r234, 4;
	mov.b32 	%r236, -1;
	// begin inline asm
	shfl.sync.down.b32 %r217, %r218, %r234, %r190, %r236;
	// end inline asm
	mov.b32 	%f64, %r217;
	// begin inline asm
	shfl.sync.down.b32 %r222, %r223, %r234, %r190, %r236;
	// end inline asm
	mov.b64 	{%r228, %r233}, %rd280;
	// begin inline asm
	shfl.sync.down.b32 %r227, %r228, %r234, %r190, %r236;
	// end inline asm
	// begin inline asm
	shfl.sync.down.b32 %r232, %r233, %r234, %r190, %r236;
	// end inline asm
	mov.b64 	%rd75, {%r227, %r232};
	add.s32 	%r237, %r171, 4;
	setp.gt.s32 	%p131, %r237, %r190;
	setp.lt.f32 	%p132, %f202, %f64;
	or.pred  	%p133, %p131, %p132;
	mov.f32 	%f203, %f202;
	mov.u64 	%rd281, %rd280;
	@%p133 bra 	$L__BB6_74;
	setp.gt.f32 	%p134, %f202, %f64;
	mov.f32 	%f203, %f64;
	mov.u64 	%rd281, %rd75;
	@%p134 bra 	$L__BB6_74;
	setp.lt.s64 	%p135, %rd280, %rd75;
	selp.f32 	%f203, %f202, %f64, %p135;
	min.s64 	%rd281, %rd280, %rd75;
$L__BB6_74:
	mov.b32 	%r239, %f203;
	mov.b32 	%r255, 8;
	mov.b32 	%r257, -1;
	// begin inline asm
	shfl.sync.down.b32 %r238, %r239, %r255, %r190, %r257;
	// end inline asm
	mov.b32 	%f67, %r238;
	// begin inline asm
	shfl.sync.down.b32 %r243, %r244, %r255, %r190, %r257;
	// end inline asm
	mov.b64 	{%r249, %r254}, %rd281;
	// begin inline asm
	shfl.sync.down.b32 %r248, %r249, %r255, %r190, %r257;
	// end inline asm
	// begin inline asm
	shfl.sync.down.b32 %r253, %r254, %r255, %r190, %r257;
	// end inline asm
	mov.b64 	%rd78, {%r248, %r253};
	add.s32 	%r258, %r171, 8;
	setp.gt.s32 	%p136, %r258, %r190;
	setp.lt.f32 	%p137, %f203, %f67;
	or.pred  	%p138, %p136, %p137;
	mov.f32 	%f204, %f203;
	mov.u64 	%rd282, %rd281;
	@%p138 bra 	$L__BB6_77;
	setp.gt.f32 	%p139, %f203, %f67;
	mov.f32 	%f204, %f67;
	mov.u64 	%rd282, %rd78;
	@%p139 bra 	$L__BB6_77;
	setp.lt.s64 	%p140, %rd281, %rd78;
	selp.f32 	%f204, %f203, %f67, %p140;
	min.s64 	%rd282, %rd281, %rd78;
$L__BB6_77:
	mov.b32 	%r260, %f204;
	mov.b32 	%r276, 16;
	mov.b32 	%r278, -1;
	// begin inline asm
	shfl.sync.down.b32 %r259, %r260, %r276, %r190, %r278;
	// end inline asm
	mov.b32 	%f70, %r259;
	// begin inline asm
	shfl.sync.down.b32 %r264, %r265, %r276, %r190, %r278;
	// end inline asm
	mov.b64 	{%r270, %r275}, %rd282;
	// begin inline asm
	shfl.sync.down.b32 %r269, %r270, %r276, %r190, %r278;
	// end inline asm
	// begin inline asm
	shfl.sync.down.b32 %r274, %r275, %r276, %r190, %r278;
	// end inline asm
	mov.b64 	%rd81, {%r269, %r274};
	add.s32 	%r279, %r171, 16;
	setp.gt.s32 	%p141, %r279, %r190;
	setp.lt.f32 	%p142, %f204, %f70;
	or.pred  	%p143, %p141, %p142;
	mov.f32 	%f242, %f204;
	mov.u64 	%rd324, %rd282;
	@%p143 bra 	$L__BB6_80;
	setp.gt.f32 	%p144, %f204, %f70;
	mov.f32 	%f242, %f70;
	mov.u64 	%rd324, %rd81;
	@%p144 bra 	$L__BB6_80;
	setp.lt.s64 	%p145, %rd282, %rd81;
	selp.f32 	%f242, %f204, %f70, %p145;
	min.s64 	%rd324, %rd282, %rd81;
$L__BB6_80:
	setp.ne.s32 	%p146, %r171, 0;
	@%p146 bra 	$L__BB6_82;
	shr.u32 	%r280, %r4, 1;
	and.b32  	%r281, %r280, 496;
	mov.u32 	%r282, _ZN6thrust24THRUST_300001_SM_1000_NS8cuda_cub4core6detail5shmemE;
	add.s32 	%r283, %r282, %r281;
	st.shared.f32 	[%r283+8], %f242;
	st.shared.u64 	[%r283+16], %rd324;
$L__BB6_82:
	bar.sync 	0;
	setp.ne.s32 	%p147, %r4, 0;
	@%p147 bra 	$L__BB6_201;
	setp.lt.s32 	%p148, %r3, 33;
	mov.f32 	%f206, %f242;
	mov.u64 	%rd284, %rd324;
	@%p148 bra 	$L__BB6_87;
	ld.shared.f32 	%f73, [_ZN6thrust24THRUST_300001_SM_1000_NS8cuda_cub4core6detail5shmemE+24];
	ld.shared.u64 	%rd84, [_ZN6thrust24THRUST_300001_SM_1000_NS8cuda_cub4core6detail5shmemE+32];
	setp.lt.f32 	%p149, %f242, %f73;
	mov.f32 	%f206, %f242;
	mov.u64 	%rd284, %rd324;
	@%p149 bra 	$L__BB6_87;
	setp.lt.f32 	%p150, %f73, %f242;
	mov.f32 	%f206, %f73;
	mov.u64 	%rd284, %rd84;
	@%p150 bra 	$L__BB6_87;
	setp.lt.s64 	%p151, %rd324, %rd84;
	selp.f32 	%f206, %f242, %f73, %p151;
	min.s64 	%rd284, %rd324, %rd84;
$L__BB6_87:
	setp.lt.s32 	%p152, %r3, 65;
	mov.f32 	%f207, %f206;
	mov.u64 	%rd285, %rd284;
	@%p152 bra 	$L__BB6_91;
	ld.shared.f32 	%f76, [_ZN6thrust24THRUST_300001_SM_1000_NS8cuda_cub4core6detail5shmemE+40];
	ld.shared.u64 	%rd87, [_ZN6thrust24THRUST_300001_SM_1000_NS8cuda_cub4core6detail5shmemE+48];
	setp.lt.f32 	%p153, %f206, %f76;
	mov.f32 	%f207, %f206;
	mov.u64 	%rd285, %rd284;
	@%p153 bra 	$L__BB6_91;
	setp.lt.f32 	%p154, %f76, %f206;
	mov.f32 	%f207, %f76;
	mov.u64 	%rd285, %rd87;
	@%p154 bra 	$L__BB6_91;
	setp.lt.s64 	%p155, %rd284, %rd87;
	selp.f32 	%f207, %f206, %f76, %p155;
	min.s64 	%rd285, %rd284, %rd87;
$L__BB6_91:
	setp.lt.s32 	%p156, %r3, 97;
	mov.f32 	%f208, %f207;
	mov.u64 	%rd286, %rd285;
	@%p156 bra 	$L__BB6_95;
	ld.shared.f32 	%f79, [_ZN6thrust24THRUST_300001_SM_1000_NS8cuda_cub4core6detail5shmemE+56];
	ld.shared.u64 	%rd90, [_ZN6thrust24THRUST_300001_SM_1000_NS8cuda_cub4core6detail5shmemE+64];
	setp.lt.f32 	%p157, %f207, %f79;
	mov.f32 	%f208, %f207;
	mov.u64 	%rd286, %rd285;
	@%p157 bra 	$L__BB6_95;
	setp.lt.f32 	%p158, %f79, %f207;
	mov.f32 	%f208, %f79;
	mov.u64 	%rd286, %rd90;
	@%p158 bra 	$L__BB6_95;
	setp.lt.s64 	%p159, %rd285, %rd90;
	selp.f32 	%f208, %f207, %f79, %p159;
	min.s64 	%rd286, %rd285, %rd90;
$L__BB6_95:
	setp.lt.s32 	%p160, %r3, 129;
	mov.f32 	%f209, %f208;
	mov.u64 	%rd287, %rd286;
	@%p160 bra 	$L__BB6_99;
	ld.shared.f32 	%f82, [_ZN6thrust24THRUST_300001_SM_1000_NS8cuda_cub4core6detail5shmemE+72];
	ld.shared.u64 	%rd93, [_ZN6thrust24THRUST_300001_SM_1000_NS8cuda_cub4core6detail5shmemE+80];
	setp.lt.f32 	%p161, %f208, %f82;
	mov.f32 	%f209, %f208;
	mov.u64 	%rd287, %rd286;
	@%p161 bra 	$L__BB6_99;
	setp.lt.f32 	%p162, %f82, %f208;
	mov.f32 	%f209, %f82;
	mov.u64 	%rd287, %rd93;
	@%p162 bra 	$L__BB6_99;
	setp.lt.s64 	%p163, %rd286, %rd93;
	selp.f32 	%f209, %f208, %f82, %p163;
	min.s64 	%rd287, %rd286, %rd93;
$L__BB6_99:
	setp.lt.s32 	%p164, %r3, 161;
	mov.f32 	%f210, %f209;
	mov.u64 	%rd288, %rd287;
	@%p164 bra 	$L__BB6_103;
	ld.shared.f32 	%f85, [_ZN6thrust24THRUST_300001_SM_1000_NS8cuda_cub4core6detail5shmemE+88];
	ld.shared.u64 	%rd96, [_ZN6thrust24THRUST_300001_SM_1000_NS8cuda_cub4core6detail5shmemE+96];
	setp.lt.f32 	%p165, %f209, %f85;
	mov.f32 	%f210, %f209;
	mov.u64 	%rd288, %rd287;
	@%p165 bra 	$L__BB6_103;
	setp.lt.f32 	%p166, %f85, %f209;
	mov.f32 	%f210, %f85;
	mov.u64 	%rd288, %rd96;
	@%p166 bra 	$L__BB6_103;
	setp.lt.s64 	%p167, %rd287, %rd96;
	selp.f32 	%f210, %f209, %f85, %p167;
	min.s64 	%rd288, %rd287, %rd96;
$L__BB6_103:
	setp.lt.s32 	%p168, %r3, 193;
	mov.f32 	%f211, %f210;
	mov.u64 	%rd289, %rd288;
	@%p168 bra 	$L__BB6_107;
	ld.shared.f32 	%f88, [_ZN6thrust24THRUST_300001_SM_1000_NS8cuda_cub4core6detail5shmemE+104];
	ld.shared.u64 	%rd99, [_ZN6thrust24THRUST_300001_SM_1000_NS8cuda_cub4core6detail5shmemE+112];
	setp.lt.f32 	%p169, %f210, %f88;
	mov.f32 	%f211, %f210;
	mov.u64 	%rd289, %rd288;
	@%p169 bra 	$L__BB6_107;
	setp.lt.f32 	%p170, %f88, %f210;
	mov.f32 	%f211, %f88;
	mov.u64 	%rd289, %rd99;
	@%p170 bra 	$L__BB6_107;
	setp.lt.s64 	%p171, %rd288, %rd99;
	selp.f32 	%f211, %f210, %f88, %p171;
	min.s64 	%rd289, %rd288, %rd99;
$L__BB6_107:
	setp.lt.s32 	%p172, %r3, 225;
	mov.f32 	%f242, %f211;
	mov.u64 	%rd324, %rd289;
	@%p172 bra 	$L__BB6_201;
	ld.shared.f32 	%f91, [_ZN6thrust24THRUST_300001_SM_1000_NS8cuda_cub4core6detail5shmemE+120];
	ld.shared.u64 	%rd102, [_ZN6thrust24THRUST_300001_SM_1000_NS8cuda_cub4core6detail5shmemE+128];
	setp.lt.f32 	%p173, %f211, %f91;
	mov.f32 	%f242, %f211;
	mov.u64 	%rd324, %rd289;
	@%p173 bra 	$L__BB6_201;
	setp.lt.f32 	%p174, %f91, %f211;
	mov.f32 	%f242, %f91;
	mov.u64 	%rd324, %rd102;
	@%p174 bra 	$L__BB6_201;
	setp.lt.s64 	%p175, %rd289, %rd102;
	selp.f32 	%f242, %f211, %f91, %p175;
	min.s64 	%rd324, %rd289, %rd102;
	bra.uni 	$L__BB6_201;
$L__BB6_111:
	mov.u32 	%r20, %tid.x;
	add.s64 	%rd104, %rd199, %rd4;
	cvt.u64.u32 	%rd105, %r20;
	add.s64 	%rd204, %rd105, %rd4;
	cvta.to.global.u64 	%rd205, %rd198;
	shl.b64 	%rd206, %rd204, 2;
	add.s64 	%rd207, %rd205, %rd206;
	ld.global.f32 	%f172, [%rd207];
	add.s32 	%r36, %r20, 256;
	cvt.u64.u32 	%rd208, %r36;
	ld.global.f32 	%f173, [%rd207+1024];
	add.s32 	%r37, %r20, 512;
	cvt.u64.u32 	%rd209, %r37;
	ld.global.f32 	%f174, [%rd207+2048];
	ld.global.f32 	%f93, [%rd207+3072];
	or.b32  	%r38, %r20, 1024;
	cvt.u64.u32 	%rd106, %r38;
	add.s64 	%rd107, %rd104, %rd106;
	ld.global.f32 	%f94, [%rd207+4096];
	setp.lt.f32 	%p2, %f173, %f172;
	selp.f32 	%f175, %f173, %f172, %p2;
	selp.b64 	%rd210, %rd208, %rd105, %p2;
	setp.lt.f32 	%p3, %f174, %f175;
	selp.f32 	%f95, %f174, %f175, %p3;
	selp.b64 	%rd108, %rd209, %rd210, %p3;
	setp.lt.f32 	%p4, %f95, %f93;
	mov.f32 	%f212, %f95;
	mov.u64 	%rd290, %rd108;
	@%p4 bra 	$L__BB6_114;
	add.s32 	%r39, %r20, 768;
	cvt.u64.u32 	%rd290, %r39;
	setp.lt.f32 	%p5, %f93, %f95;
	mov.f32 	%f212, %f93;
	@%p5 bra 	$L__BB6_114;
	mov.f32 	%f212, %f95;
	mov.u64 	%rd290, %rd108;
$L__BB6_114:
	add.s64 	%rd111, %rd104, %rd290;
	setp.lt.f32 	%p6, %f212, %f94;
	mov.f32 	%f230, %f212;
	mov.u64 	%rd312, %rd111;
	@%p6 bra 	$L__BB6_117;
	setp.lt.f32 	%p7, %f94, %f212;
	mov.f32 	%f230, %f94;
	mov.u64 	%rd312, %rd107;
	@%p7 bra 	$L__BB6_117;
	setp.lt.s64 	%p8, %rd290, %rd106;
	selp.f32 	%f230, %f212, %f94, %p8;
	selp.b64 	%rd312, %rd111, %rd107, %p8;
$L__BB6_117:
	setp.le.u64 	%p9, %rd201, %rd5;
	@%p9 bra 	$L__BB6_162;
	setp.ne.s32 	%p10, %r20, 0;
	@%p10 bra 	$L__BB6_120;
	atom.global.add.u64 	%rd211, [%rd1+8], 1280;
	add.s64 	%rd212, %rd211, %rd5;
	st.shared.u64 	[_ZN6thrust24THRUST_300001_SM_1000_NS8cuda_cub4core6detail5shmemE+152], %rd212;
$L__BB6_120:
	bar.sync 	0;
	ld.shared.u64 	%rd300, [_ZN6thrust24THRUST_300001_SM_1000_NS8cuda_cub4core6detail5shmemE+152];
	add.s64 	%rd213, %rd300, 1280;
	setp.gt.s64 	%p11, %rd213, %rd201;
	@%p11 bra 	$L__BB6_139;
$L__BB6_121:
	add.s64 	%rd214, %rd300, %rd105;
	cvta.to.global.u64 	%rd215, %rd198;
	shl.b64 	%rd216, %rd214, 2;
	add.s64 	%rd217, %rd215, %rd216;
	add.s64 	%rd117, %rd214, %rd199;
	ld.global.f32 	%f100, [%rd217];
	add.s64 	%rd118, %rd117, 256;
	ld.global.f32 	%f101, [%rd217+1024];
	add.s64 	%rd119, %rd117, 512;
	ld.global.f32 	%f102, [%rd217+2048];
	add.s64 	%rd120, %rd117, 768;
	ld.global.f32 	%f103, [%rd217+3072];
	add.s64 	%rd121, %rd117, 1024;
	ld.global.f32 	%f104, [%rd217+4096];
	setp.lt.f32 	%p12, %f230, %f100;
	mov.f32 	%f215, %f230;
	mov.u64 	%rd294, %rd312;
	@%p12 bra 	$L__BB6_124;
	setp.lt.f32 	%p13, %f100, %f230;
	mov.f32 	%f215, %f100;
	mov.u64 	%rd294, %rd117;
	@%p13 bra 	$L__BB6_124;
	setp.lt.s64 	%p14, %rd312, %rd117;
	selp.f32 	%f215, %f230, %f100, %p14;
	min.s64 	%rd294, %rd312, %rd117;
$L__BB6_124:
	setp.lt.f32 	%p15, %f215, %f101;
	mov.f32 	%f216, %f215;
	mov.u64 	%rd295, %rd294;
	@%p15 bra 	$L__BB6_127;
	setp.lt.f32 	%p16, %f101, %f215;
	mov.f32 	%f216, %f101;
	mov.u64 	%rd295, %rd118;
	@%p16 bra 	$L__BB6_127;
	setp.lt.s64 	%p17, %rd294, %rd118;
	selp.f32 	%f216, %f215, %f101, %p17;
	min.s64 	%rd295, %rd294, %rd118;
$L__BB6_127:
	setp.lt.f32 	%p18, %f216, %f102;
	mov.f32 	%f217, %f216;
	mov.u64 	%rd296, %rd295;
	@%p18 bra 	$L__BB6_130;
	setp.lt.f32 	%p19, %f102, %f216;
	mov.f32 	%f217, %f102;
	mov.u64 	%rd296, %rd119;
	@%p19 bra 	$L__BB6_130;
	setp.lt.s64 	%p20, %rd295, %rd119;
	selp.f32 	%f217, %f216, %f102, %p20;
	min.s64 	%rd296, %rd295, %rd119;
$L__BB6_130:
	setp.lt.f32 	%p21, %f217, %f103;
	mov.f32 	%f218, %f217;
	mov.u64 	%rd297, %rd296;
	@%p21 bra 	$L__BB6_133;
	setp.lt.f32 	%p22, %f103, %f217;
	mov.f32 	%f218, %f103;
	mov.u64 	%rd297, %rd120;
	@%p22 bra 	$L__BB6_133;
	setp.lt.s64 	%p23, %rd296, %rd120;
	selp.f32 	%f218, %f217, %f103, %p23;
	min.s64 	%rd297, %rd296, %rd120;
$L__BB6_133:
	setp.lt.f32 	%p24, %f218, %f104;
	mov.f32 	%f230, %f218;
	mov.u64 	%rd312, %rd297;
	@%p24 bra 	$L__BB6_136;
	setp.lt.f32 	%p25, %f104, %f218;
	mov.f32 	%f230, %f104;
	mov.u64 	%rd312, %rd121;
	@%p25 bra 	$L__BB6_136;
	setp.lt.s64 	%p26, %rd297, %rd121;
	selp.f32 	%f230, %f218, %f104, %p26;
	min.s64 	%rd312, %rd297, %rd121;
$L__BB6_136:
	setp.ne.s32 	%p27, %r20, 0;
	bar.sync 	0;
	@%p27 bra 	$L__BB6_138;
	atom.global.add.u64 	%rd218, [%rd1+8], 1280;
	add.s64 	%rd219, %rd218, %rd5;
	st.shared.u64 	[_ZN6thrust24THRUST_300001_SM_1000_NS8cuda_cub4core6detail5shmemE+152], %rd219;
$L__BB6_138:
	bar.sync 	0;
	ld.shared.u64 	%rd300, [_ZN6thrust24THRUST_300001_SM_1000_NS8cuda_cub4core6detail5shmemE+152];
	add.s64 	%rd220, %rd300, 1280;
	setp.le.s64 	%p28, %rd220, %rd201;
	@%p28 bra 	$L__BB6_121;
$L__BB6_139:
	setp.le.s64 	%p29, %rd201, %rd300;
	@%p29 bra 	$L__BB6_162;
	cvt.u32.u64 	%r40, %rd300;
	cvt.u32.u64 	%r41, %rd201;
	sub.s32 	%r21, %r41, %r40;
	setp.ge.s32 	%p30, %r20, %r21;
	@%p30 bra 	$L__BB6_162;
	cvta.to.global.u64 	%rd135, %rd198;
	not.b32 	%r43, %r20;
	add.s32 	%r44, %r43, %r41;
	sub.s32 	%r22, %r44, %r40;
	and.b32  	%r46, %r22, 768;
	setp.eq.s32 	%p31, %r46, 768;
	mov.u32 	%r397, %r20;
	@%p31 bra 	$L__BB6_147;
	add.s64 	%rd222, %rd300, %rd105;
	add.s64 	%rd302, %rd222, %rd199;
	shl.b64 	%rd223, %rd222, 2;
	add.s64 	%rd301, %rd135, %rd223;
	shr.u32 	%r47, %r22, 8;
	add.s32 	%r48, %r47, 1;
	and.b32  	%r49, %r48, 3;
	neg.s32 	%r395, %r49;
	mov.u32 	%r397, %r20;
$L__BB6_143:
	.pragma "nounroll";
	mov.u64 	%rd140, %rd312;
	mov.f32 	%f116, %f230;
	ld.global.f32 	%f117, [%rd301];
	setp.lt.f32 	%p32, %f116, %f117;
	@%p32 bra 	$L__BB6_146;
	setp.lt.f32 	%p33, %f117, %f116;
	mov.f32 	%f230, %f117;
	mov.u64 	%rd312, %rd302;
	@%p33 bra 	$L__BB6_146;
	setp.lt.s64 	%p34, %rd140, %rd302;
	selp.f32 	%f230, %f116, %f117, %p34;
	min.s64 	%rd312, %rd140, %rd302;
$L__BB6_146:
	add.s32 	%r397, %r397, 256;
	add.s64 	%rd302, %rd302, 256;
	add.s64 	%rd301, %rd301, 1024;
	add.s32 	%r395, %r395, 1;
	setp.ne.s32 	%p35, %r395, 0;
	@%p35 bra 	$L__BB6_143;
$L__BB6_147:
	setp.lt.u32 	%p36, %r22, 768;
	@%p36 bra 	$L__BB6_162;
	add.s32 	%r398, %r397, 512;
$L__BB6_149:
	mov.u32 	%r30, %r398;
	add.s32 	%r50, %r30, -512;
	cvt.u64.u32 	%rd224, %r50;
	add.s64 	%rd225, %rd300, %rd224;
	shl.b64 	%rd226, %rd225, 2;
	add.s64 	%rd148, %rd135, %rd226;
	add.s64 	%rd149, %rd225, %rd199;
	ld.global.f32 	%f123, [%rd148];
	setp.lt.f32 	%p37, %f230, %f123;
	mov.f32 	%f226, %f230;
	mov.u64 	%rd308, %rd312;
	@%p37 bra 	$L__BB6_152;
	setp.lt.f32 	%p38, %f123, %f230;
	mov.f32 	%f226, %f123;
	mov.u64 	%rd308, %rd149;
	@%p38 bra 	$L__BB6_152;
	setp.lt.s64 	%p39, %rd312, %rd149;
	selp.f32 	%f226, %f230, %f123, %p39;
	min.s64 	%rd308, %rd312, %rd149;
$L__BB6_152:
	add.s32 	%r51, %r30, -256;
	cvt.u64.u32 	%rd227, %r51;
	add.s64 	%rd228, %rd300, %rd227;
	add.s64 	%rd152, %rd228, %rd199;
	ld.global.f32 	%f126, [%rd148+1024];
	setp.lt.f32 	%p40, %f226, %f126;
	mov.f32 	%f227, %f226;
	mov.u64 	%rd309, %rd308;
	@%p40 bra 	$L__BB6_155;
	setp.lt.f32 	%p41, %f126, %f226;
	mov.f32 	%f227, %f126;
	mov.u64 	%rd309, %rd152;
	@%p41 bra 	$L__BB6_155;
	setp.lt.s64 	%p42, %rd308, %rd152;
	selp.f32 	%f227, %f226, %f126, %p42;
	min.s64 	%rd309, %rd308, %rd152;
$L__BB6_155:
	cvt.u64.u32 	%rd229, %r30;
	add.s64 	%rd230, %rd300, %rd229;
	add.s64 	%rd155, %rd230, %rd199;
	ld.global.f32 	%f129, [%rd148+2048];
	setp.lt.f32 	%p43, %f227, %f129;
	mov.f32 	%f228, %f227;
	mov.u64 	%rd310, %rd309;
	@%p43 bra 	$L__BB6_158;
	setp.lt.f32 	%p44, %f129, %f227;
	mov.f32 	%f228, %f129;
	mov.u64 	%rd310, %rd155;
	@%p44 bra 	$L__BB6_158;
	setp.lt.s64 	%p45, %rd309, %rd155;
	selp.f32 	%f228, %f227, %f129, %p45;
	min.s64 	%rd310, %rd309, %rd155;
$L__BB6_158:
	add.s32 	%r52, %r30, 256;
	cvt.u64.u32 	%rd231, %r52;
	add.s64 	%rd232, %rd300, %rd231;
	add.s64 	%rd158, %rd232, %rd199;
	ld.global.f32 	%f132, [%rd148+3072];
	setp.lt.f32 	%p46, %f228, %f132;
	mov.f32 	%f230, %f228;
	mov.u64 	%rd312, %rd310;
	@%p46 bra 	$L__BB6_161;
	setp.lt.f32 	%p47, %f132, %f228;
	mov.f32 	%f230, %f132;
	mov.u64 	%rd312, %rd158;
	@%p47 bra 	$L__BB6_161;
	setp.lt.s64 	%p48, %rd310, %rd158;
	selp.f32 	%f230, %f228, %f132, %p48;
	min.s64 	%rd312, %rd310, %rd158;
$L__BB6_161:
	add.s32 	%r398, %r30, 1024;
	add.s32 	%r53, %r30, 512;
	setp.lt.s32 	%p49, %r53, %r21;
	@%p49 bra 	$L__BB6_149;
$L__BB6_162:
	// begin inline asm
	mov.u32 %r54, %laneid;
	// end inline asm
	mov.b32 	%r56, %f230;
	mov.b32 	%r72, 1;
	mov.b32 	%r73, 31;
	mov.b32 	%r74, -1;
	// begin inline asm
	shfl.sync.down.b32 %r55, %r56, %r72, %r73, %r74;
	// end inline asm
	mov.b32 	%f136, %r55;
	// begin inline asm
	shfl.sync.down.b32 %r60, %r61, %r72, %r73, %r74;
	// end inline asm
	mov.b64 	{%r66, %r71}, %rd312;
	// begin inline asm
	shfl.sync.down.b32 %r65, %r66, %r72, %r73, %r74;
	// end inline asm
	// begin inline asm
	shfl.sync.down.b32 %r70, %r71, %r72, %r73, %r74;
	// end inline asm
	mov.b64 	%rd162, {%r65, %r70};
	setp.gt.s32 	%p50, %r54, 30;
	setp.lt.f32 	%p51, %f230, %f136;
	or.pred  	%p52, %p50, %p51;
	mov.f32 	%f231, %f230;
	mov.u64 	%rd313, %rd312;
	@%p52 bra 	$L__BB6_165;
	setp.gt.f32 	%p53, %f230, %f136;
	mov.f32 	%f231, %f136;
	mov.u64 	%rd313, %rd162;
	@%p53 bra 	$L__BB6_165;
	setp.lt.s64 	%p54, %rd312, %rd162;
	selp.f32 	%f231, %f230, %f136, %p54;
	min.s64 	%rd313, %rd312, %rd162;
$L__BB6_165:
	mov.b32 	%r76, %f231;
	mov.b32 	%r92, 2;
	mov.b32 	%r93, 31;
	mov.b32 	%r94, -1;
	// begin inline asm
	shfl.sync.down.b32 %r75, %r76, %r92, %r93, %r94;
	// end inline asm
	mov.b32 	%f139, %r75;
	// begin inline asm
	shfl.sync.down.b32 %r80, %r81, %r92, %r93, %r94;
	// end inline asm
	mov.b64 	{%r86, %r91}, %rd313;
	// begin inline asm
	shfl.sync.down.b32 %r85, %r86, %r92, %r93, %r94;
	// end inline asm
	// begin inline asm
	shfl.sync.down.b32 %r90, %r91, %r92, %r93, %r94;
	// end inline asm
	mov.b64 	%rd165, {%r85, %r90};
	setp.gt.s32 	%p55, %r54, 29;
	setp.lt.f32 	%p56, %f231, %f139;
	or.pred  	%p57, %p55, %p56;
	mov.f32 	%f232, %f231;
	mov.u64 	%rd314, %rd313;
	@%p57 bra 	$L__BB6_168;
	setp.gt.f32 	%p58, %f231, %f139;
	mov.f32 	%f232, %f139;
	mov.u64 	%rd314, %rd165;
	@%p58 bra 	$L__BB6_168;
	setp.lt.s64 	%p59, %rd313, %rd165;
	selp.f32 	%f232, %f231, %f139, %p59;
	min.s64 	%rd314, %rd313, %rd165;
$L__BB6_168:
	mov.b32 	%r96, %f232;
	mov.b32 	%r112, 4;
	mov.b32 	%r113, 31;
	mov.b32 	%r114, -1;
	// begin inline asm
	shfl.sync.down.b32 %r95, %r96, %r112, %r113, %r114;
	// end inline asm
	mov.b32 	%f142, %r95;
	// begin inline asm
	shfl.sync.down.b32 %r100, %r101, %r112, %r113, %r114;
	// end inline asm
	mov.b64 	{%r106, %r111}, %rd314;
	// begin inline asm
	shfl.sync.down.b32 %r105, %r106, %r112, %r113, %r114;
	// end inline asm
	// begin inline asm
	shfl.sync.down.b32 %r110, %r111, %r112, %r113, %r114;
	// end inline asm
	mov.b64 	%rd168, {%r105, %r110};
	setp.gt.s32 	%p60, %r54, 27;
	setp.lt.f32 	%p61, %f232, %f142;
	or.pred  	%p62, %p60, %p61;
	mov.f32 	%f233, %f232;
	mov.u64 	%rd315, %rd314;
	@%p62 bra 	$L__BB6_171;
	setp.gt.f32 	%p63, %f232, %f142;
	mov.f32 	%f233, %f142;
	mov.u64 	%rd315, %rd168;
	@%p63 bra 	$L__BB6_171;
	setp.lt.s64 	%p64, %rd314, %rd168;
	selp.f32 	%f233, %f232, %f142, %p64;
	min.s64 	%rd315, %rd314, %rd168;
$L__BB6_171:
	mov.b32 	%r116, %f233;
	mov.b32 	%r132, 8;
	mov.b32 	%r133, 31;
	mov.b32 	%r134, -1;
	// begin inline asm
	shfl.sync.down.b32 %r115, %r116, %r132, %r133, %r134;
	// end inline asm
	mov.b32 	%f145, %r115;
	// begin inline asm
	shfl.sync.down.b32 %r120, %r121, %r132, %r133, %r134;
	// end inline asm
	mov.b64 	{%r126, %r131}, %rd315;
	// begin inline asm
	shfl.sync.down.b32 %r125, %r126, %r132, %r133, %r134;
	// end inline asm
	// begin inline asm
	shfl.sync.down.b32 %r130, %r131, %r132, %r133, %r134;
	// end inline asm
	mov.b64 	%rd171, {%r125, %r130};
	setp.gt.s32 	%p65, %r54, 23;
	setp.lt.f32 	%p66, %f233, %f145;
	or.pred  	%p67, %p65, %p66;
	mov.f32 	%f234, %f233;
	mov.u64 	%rd316, %rd315;
	@%p67 bra 	$L__BB6_174;
	setp.gt.f32 	%p68, %f233, %f145;
	mov.f32 	%f234, %f145;
	mov.u64 	%rd316, %rd171;
	@%p68 bra 	$L__BB6_174;
	setp.lt.s64 	%p69, %rd315, %rd171;
	selp.f32 	%f234, %f233, %f145, %p69;
	min.s64 	%rd316, %rd315, %rd171;
$L__BB6_174:
	mov.b32 	%r136, %f234;
	mov.b32 	%r152, 16;
	mov.b32 	%r153, 31;
	mov.b32 	%r154, -1;
	// begin inline asm
	shfl.sync.down.b32 %r135, %r136, %r152, %r153, %r154;
	// end inline asm
	mov.b32 	%f148, %r135;
	// begin inline asm
	shfl.sync.down.b32 %r140, %r141, %r152, %r153, %r154;
	// end inline asm
	mov.b64 	{%r146, %r151}, %rd316;
	// begin inline asm
	shfl.sync.down.b32 %r145, %r146, %r152, %r153, %r154;
	// end inline asm
	// begin inline asm
	shfl.sync.down.b32 %r150, %r151, %r152, %r153, %r154;
	// end inline asm
	mov.b64 	%rd174, {%r145, %r150};
	setp.gt.s32 	%p70, %r54, 15;
	setp.lt.f32 	%p71, %f234, %f148;
	or.pred  	%p72, %p70, %p71;
	mov.f32 	%f242, %f234;
	mov.u64 	%rd324, %rd316;
	@%p72 bra 	$L__BB6_177;
	setp.gt.f32 	%p73, %f234, %f148;
	mov.f32 	%f242, %f148;
	mov.u64 	%rd324, %rd174;
	@%p73 bra 	$L__BB6_177;
	setp.lt.s64 	%p74, %rd316, %rd174;
	selp.f32 	%f242, %f234, %f148, %p74;
	min.s64 	%rd324, %rd316, %rd174;
$L__BB6_177:
	setp.ne.s32 	%p75, %r54, 0;
	@%p75 bra 	$L__BB6_179;
	shr.u32 	%r155, %r20, 1;
	and.b32  	%r156, %r155, 496;
	mov.u32 	%r157, _ZN6thrust24THRUST_300001_SM_1000_NS8cuda_cub4core6detail5shmemE;
	add.s32 	%r158, %r157, %r156;
	st.shared.f32 	[%r158+8], %f242;
	st.shared.u64 	[%r158+16], %rd324;
$L__BB6_179:
	bar.sync 	0;
	setp.ne.s32 	%p76, %r20, 0;
	@%p76 bra 	$L__BB6_201;
	ld.shared.f32 	%f151, [_ZN6thrust24THRUST_300001_SM_1000_NS8cuda_cub4core6detail5shmemE+24];
	ld.shared.u64 	%rd177, [_ZN6thrust24THRUST_300001_SM_1000_NS8cuda_cub4core6detail5shmemE+32];
	setp.lt.f32 	%p77, %f242, %f151;
	mov.f32 	%f236, %f242;
	mov.u64 	%rd318, %rd324;
	@%p77 bra 	$L__BB6_183;
	setp.lt.f32 	%p78, %f151, %f242;
	mov.f32 	%f236, %f151;
	mov.u64 	%rd318, %rd177;
	@%p78 bra 	$L__BB6_183;
	setp.lt.s64 	%p79, %rd324, %rd177;
	selp.f32 	%f236, %f242, %f151, %p79;
	min.s64 	%rd318, %rd324, %rd177;
$L__BB6_183:
	ld.shared.f32 	%f154, [_ZN6thrust24THRUST_300001_SM_1000_NS8cuda_cub4core6detail5shmemE+40];
	ld.shared.u64 	%rd180, [_ZN6thrust24THRUST_300001_SM_1000_NS8cuda_cub4core6detail5shmemE+48];
	setp.lt.f32 	%p80, %f236, %f154;
	mov.f32 	%f237, %f236;
	mov.u64 	%rd319, %rd318;
	@%p80 bra 	$L__BB6_186;
	setp.lt.f32 	%p81, %f154, %f236;
	mov.f32 	%f237, %f154;
	mov.u64 	%rd319, %rd180;
	@%p81 bra 	$L__BB6_186;
	setp.lt.s64 	%p82, %rd318, %rd180;
	selp.f32 	%f237, %f236, %f154, %p82;
	min.s64 	%rd319, %rd318, %rd180;
$L__BB6_186:
	ld.shared.f32 	%f157, [_ZN6thrust24THRUST_300001_SM_1000_NS8cuda_cub4core6detail5shmemE+56];
	ld.shared.u64 	%rd183, [_ZN6thrust24THRUST_300001_SM_1000_NS8cuda_cub4core6detail5shmemE+64];
	setp.lt.f32 	%p83, %f237, %f157;
	mov.f32 	%f238, %f237;
	mov.u64 	%rd320, %rd319;
	@%p83 bra 	$L__BB6_189;
	setp.lt.f32 	%p84, %f157, %f237;
	mov.f32 	%f238, %f157;
	mov.u64 	%rd320, %rd183;
	@%p84 bra 	$L__BB6_189;
	setp.lt.s64 	%p85, %rd319, %rd183;
	selp.f32 	%f238, %f237, %f157, %p85;
	min.s64 	%rd320, %rd319, %rd183;
$L__BB6_189:
	ld.shared.f32 	%f160, [_ZN6thrust24THRUST_300001_SM_1000_NS8cuda_cub4core6detail5shmemE+72];
	ld.shared.u64 	%rd186, [_ZN6thrust24THRUST_300001_SM_1000_NS8cuda_cub4core6detail5shmemE+80];
	setp.lt.f32 	%p86, %f238, %f160;
	mov.f32 	%f239, %f238;
	mov.u64 	%rd321, %rd320;
	@%p86 bra 	$L__BB6_192;
	setp.lt.f32 	%p87, %f160, %f238;
	mov.f32 	%f239, %f160;
	mov.u64 	%rd321, %rd186;
	@%p87 bra 	$L__BB6_192;
	setp.lt.s64 	%p88, %rd320, %rd186;
	selp.f32 	%f239, %f238, %f160, %p88;
	min.s64 	%rd321, %rd320, %rd186;
$L__BB6_192:
	ld.shared.f32 	%f163, [_ZN6thrust24THRUST_300001_SM_1000_NS8cuda_cub4core6detail5shmemE+88];
	ld.shared.u64 	%rd189, [_ZN6thrust24THRUST_300001_SM_1000_NS8cuda_cub4core6detail5shmemE+96];
	setp.lt.f32 	%p89, %f239, %f163;
	mov.f32 	%f240, %f239;
	mov.u64 	%rd322, %rd321;
	@%p89 bra 	$L__BB6_195;
	setp.lt.f32 	%p90, %f163, %f239;
	mov.f32 	%f240, %f163;
	mov.u64 	%rd322, %rd189;
	@%p90 bra 	$L__BB6_195;
	setp.lt.s64 	%p91, %rd321, %rd189;
	selp.f32 	%f240, %f239, %f163, %p91;
	min.s64 	%rd322, %rd321, %rd189;
$L__BB6_195:
	ld.shared.f32 	%f166, [_ZN6thrust24THRUST_300001_SM_1000_NS8cuda_cub4core6detail5shmemE+104];
	ld.shared.u64 	%rd192, [_ZN6thrust24THRUST_300001_SM_1000_NS8cuda_cub4core6detail5shmemE+112];
	setp.lt.f32 	%p92, %f240, %f166;
	mov.f32 	%f241, %f240;
	mov.u64 	%rd323, %rd322;
	@%p92 bra 	$L__BB6_198;
	setp.lt.f32 	%p93, %f166, %f240;
	mov.f32 	%f241, %f166;
	mov.u64 	%rd323, %rd192;
	@%p93 bra 	$L__BB6_198;
	setp.lt.s64 	%p94, %rd322, %rd192;
	selp.f32 	%f241, %f240, %f166, %p94;
	min.s64 	%rd323, %rd322, %rd192;
$L__BB6_198:
	ld.shared.f32 	%f169, [_ZN6thrust24THRUST_300001_SM_1000_NS8cuda_cub4core6detail5shmemE+120];
	ld.shared.u64 	%rd195, [_ZN6thrust24THRUST_300001_SM_1000_NS8cuda_cub4core6detail5shmemE+128];
	setp.lt.f32 	%p95, %f241, %f169;
	mov.f32 	%f242, %f241;
	mov.u64 	%rd324, %rd323;
	@%p95 bra 	$L__BB6_201;
	setp.lt.f32 	%p96, %f169, %f241;
	mov.f32 	%f242, %f169;
	mov.u64 	%rd324, %rd195;
	@%p96 bra 	$L__BB6_201;
	setp.lt.s64 	%p97, %rd323, %rd195;
	selp.f32 	%f242, %f241, %f169, %p97;
	min.s64 	%rd324, %rd323, %rd195;
$L__BB6_201:
	mov.u32 	%r389, %tid.x;
	setp.ne.s32 	%p224, %r389, 0;
	@%p224 bra 	$L__BB6_203;
	ld.param.u64 	%rd254, [_ZN6thrust24THRUST_300001_SM_1000_NS8cuda_cub4core6detail13_kernel_agentINS1_8__reduce11ReduceAgentINS0_12zip_iteratorIN4cuda3std3__45tupleIJNS0_6detail15normal_iteratorINS0_10device_ptrIfEEEENS0_17counting_iteratorIlNS0_11use_defaultESI_SI_EEEEEEEPNSB_IJflEEESM_lNS1_9__extrema9arg_min_fIflNSA_4lessIfEEEEEEJSL_SN_lN3cub18CUB_300001_SM_100013GridEvenShareIlEENSV_9GridQueueIyEESS_EEEvDpT0__param_1];
	cvta.to.global.u64 	%rd251, %rd254;
	mul.wide.u32 	%rd252, %r1, 16;
	add.s64 	%rd253, %rd251, %rd252;
	st.global.f32 	[%rd253], %f242;
	st.global.u64 	[%rd253+8], %rd324;
$L__BB6_203:
	ret;

}
	// .globl	_ZN6thrust24THRUST_300001_SM_1000_NS8cuda_cub4core6detail13_kernel_agentINS1_8__reduce10DrainAgentIlEEJN3cub18CUB_300001_SM_10009GridQueueIyEElEEEvDpT0_
.visible .entry _ZN6thrust24THRUST_300001_SM_1000_NS8cuda_cub4core6detail13_kernel_agentINS1_8__reduce10DrainAgentIlEEJN3cub18CUB_300001_SM_10009GridQueueIyEElEEEvDpT0_(
	.param .align 8 .b8 _ZN6thrust24THRUST_300001_SM_1000_NS8cuda_cub4core6detail13_kernel_agentINS1_8__reduce10DrainAgentIlEEJN3cub18CUB_300001_SM_10009GridQueueIyEElEEEvDpT0__param_0[8],
	.param .u64 _ZN6thrust24THRUST_300001_SM_1000_NS8cuda_cub4core6detail13_kernel_agentINS1_8__reduce10DrainAgentIlEEJN3cub18CUB_300001_SM_10009GridQueueIyEElEEEvDpT0__param_1
)
.maxntid 1
{
	.reg .b64 	%rd<5>;

	ld.param.u64 	%rd1, [_ZN6thrust24THRUST_300001_SM_1000_NS8cuda_cub4core6detail13_kernel_agentINS1_8__reduce10DrainAgentIlEEJN3cub18CUB_300001_SM_10009GridQueueIyEElEEEvDpT0__param_0];
	ld.param.u64 	%rd2, [_ZN6thrust24THRUST_300001_SM_1000_NS8cuda_cub4core6detail13_kernel_agentINS1_8__reduce10DrainAgentIlEEJN3cub18CUB_300001_SM_10009GridQueueIyEElEEEvDpT0__param_1];
	cvta.to.global.u64 	%rd3, %rd1;
	st.global.u64 	[%rd3], %rd2;
	mov.b64 	%rd4, 0;
	st.global.u64 	[%rd3+8], %rd4;
	ret;

}
	// .globl	_ZN6thrust24THRUST_300001_SM_1000_NS8cuda_cub4core6detail13_kernel_agentINS1_8__reduce11ReduceAgentIPN4cuda3std3__45tupleIJflEEESC_SB_lNS1_9__extrema9arg_min_fIflNS9_4lessIfEEEEEEJSC_SC_iSH_EEEvDpT0_
.visible .entry _ZN6thrust24THRUST_300001_SM_1000_NS8cuda_cub4core6detail13_kernel_agentINS1_8__reduce11ReduceAgentIPN4cuda3std3__45tupleIJflEEESC_SB_lNS1_9__extrema9arg_min_fIflNS9_4lessIfEEEEEEJSC_SC_iSH_EEEvDpT0_(
	.param .u64 .ptr .align 1 _ZN6thrust24THRUST_300001_SM_1000_NS8cuda_cub4core6detail13_kernel_agentINS1_8__reduce11ReduceAgentIPN4cuda3std3__45tupleIJflEEESC_SB_lNS1_9__extrema9arg_min_fIflNS9_4lessIfEEEEEEJSC_SC_iSH_EEEvDpT0__param_0,
	.param .u64 .ptr .align 1 _ZN6thrust24THRUST_300001_SM_1000_NS8cuda_cub4core6detail13_kernel_agentINS1_8__reduce11ReduceAgentIPN4cuda3std3__45tupleIJflEEESC_SB_lNS1_9__extrema9arg_min_fIflNS9_4lessIfEEEEEEJSC_SC_iSH_EEEvDpT0__param_1,
	.param .u32 _ZN6thrust24THRUST_300001_SM_1000_NS8cuda_cub4core6detail13_kernel_agentINS1_8__reduce11ReduceAgentIPN4cuda3std3__45tupleIJflEEESC_SB_lNS1_9__extrema9arg_min_fIflNS9_4lessIfEEEEEEJSC_SC_iSH_EEEvDpT0__param_2,
	.param .align 1 .b8 _ZN6thrust24THRUST_300001_SM_1000_NS8cuda_cub4core6detail13_kernel_agentINS1_8__reduce11ReduceAgentIPN4cuda3std3__45tupleIJflEEESC_SB_lNS1_9__extrema9arg_min_fIflNS9_4lessIfEEEEEEJSC_SC_iSH_EEEvDpT0__param_3[1]
)
.maxntid 256
{
	.reg .pred 	%p<260>;
	.reg .b32 	%r<436>;
	.reg .b32 	%f<293>;
	.reg .b64 	%rd<479>;

	ld.param.u64 	%rd236, [_ZN6thrust24THRUST_300001_SM_1000_NS8cuda_cub4core6detail13_kernel_agentINS1_8__reduce11ReduceAgentIPN4cuda3std3__45tupleIJflEEESC_SB_lNS1_9__extrema9arg_min_fIflNS9_4lessIfEEEEEEJSC_SC_iSH_EEEvDpT0__param_0];
	ld.param.u32 	%r29, [_ZN6thrust24THRUST_300001_SM_1000_NS8cuda_cub4core6detail13_kernel_agentINS1_8__reduce11ReduceAgentIPN4cuda3std3__45tupleIJflEEESC_SB_lNS1_9__extrema9arg_min_fIflNS9_4lessIfEEEEEEJSC_SC_iSH_EEEvDpT0__param_2];
	cvt.s64.s32 	%rd1, %r29;
	setp.eq.s32 	%p1, %r29, 0;
	@%p1 bra 	$L__BB8_238;
	setp.gt.s32 	%p2, %r29, 1279;
	@%p2 bra 	$L__BB8_111;
	mov.u32 	%r1, %tid.x;
	setp.ge.s32 	%p133, %r1, %r29;
	mov.f32 	%f224, 0f00000000;
	mov.b64 	%rd402, 0;
	mov.u32 	%r430, %r1;
	@%p133 bra 	$L__BB8_4;
	mul.wide.u32 	%rd366, %r1, 16;
	add.s64 	%rd363, %rd236, %rd366;
	// begin inline asm
	ld.global.nc.u64 %rd362, [%rd363];
	// end inline asm
	mov.b64 	{%r191, %r192}, %rd362;
	mov.b32 	%f224, %r191;
	add.s64 	%rd365, %rd363, 8;
	// begin inline asm
	ld.global.nc.u64 %rd402, [%rd365];
	// end inline asm
	add.s32 	%r430, %r1, 256;
$L__BB8_4:
	setp.ge.s32 	%p134, %r430, %r29;
	@%p134 bra 	$L__BB8_25;
	not.b32 	%r193, %r430;
	add.s32 	%r4, %r29, %r193;
	and.b32  	%r194, %r4, 768;
	setp.eq.s32 	%p135, %r194, 768;
	@%p135 bra 	$L__BB8_11;
	mul.wide.u32 	%rd368, %r430, 16;
	add.s64 	%rd393, %rd236, %rd368;
	shr.u32 	%r195, %r4, 8;
	add.s32 	%r196, %r195, 1;
	and.b32  	%r197, %r196, 3;
	neg.s32 	%r428, %r197;
$L__BB8_7:
	.pragma "nounroll";
	mov.u64 	%rd6, %rd402;
	mov.f32 	%f3, %f224;
	// begin inline asm
	ld.global.nc.u64 %rd369, [%rd393];
	// end inline asm
	mov.b64 	{%r198, %r199}, %rd369;
	mov.b32 	%f4, %r198;
	add.s64 	%rd372, %rd393, 8;
	// begin inline asm
	ld.global.nc.u64 %rd371, [%rd372];
	// end inline asm
	setp.lt.f32 	%p136, %f3, %f4;
	@%p136 bra 	$L__BB8_10;
	setp.lt.f32 	%p137, %f4, %f3;
	mov.u64 	%rd402, %rd371;
	mov.f32 	%f224, %f4;
	@%p137 bra 	$L__BB8_10;
	setp.lt.s64 	%p138, %rd6, %rd371;
	min.s64 	%rd402, %rd6, %rd371;
	selp.f32 	%f224, %f3, %f4, %p138;
$L__BB8_10:
	add.s32 	%r430, %r430, 256;
	add.s64 	%rd393, %rd393, 4096;
	add.s32 	%r428, %r428, 1;
	setp.ne.s32 	%p139, %r428, 0;
	@%p139 bra 	$L__BB8_7;
$L__BB8_11:
	setp.lt.u32 	%p140, %r4, 768;
	@%p140 bra 	$L__BB8_25;
$L__BB8_12:
	mul.wide.s32 	%rd377, %r430, 16;
	add.s64 	%rd374, %rd236, %rd377;
	// begin inline asm
	ld.global.nc.u64 %rd373, [%rd374];
	// end inline asm
	mov.b64 	{%r200, %r201}, %rd373;
	mov.b32 	%f10, %r200;
	add.s64 	%rd376, %rd374, 8;
	// begin inline asm
	ld.global.nc.u64 %rd375, [%rd376];
	// end inline asm
	setp.lt.f32 	%p141, %f224, %f10;
	mov.u64 	%rd399, %rd402;
	mov.f32 	%f221, %f224;
	@%p141 bra 	$L__BB8_15;
	setp.lt.f32 	%p142, %f10, %f224;
	mov.u64 	%rd399, %rd375;
	mov.f32 	%f221, %f10;
	@%p142 bra 	$L__BB8_15;
	setp.lt.s64 	%p143, %rd402, %rd375;
	min.s64 	%rd399, %rd402, %rd375;
	selp.f32 	%f221, %f224, %f10, %p143;
$L__BB8_15:
	add.s64 	%rd379, %rd374, 4096;
	// begin inline asm
	ld.global.nc.u64 %rd378, [%rd379];
	// end inline asm
	mov.b64 	{%r202, %r203}, %rd378;
	mov.b32 	%f13, %r202;
	add.s64 	%rd381, %rd374, 4104;
	// begin inline asm
	ld.global.nc.u64 %rd380, [%rd381];
	// end inline asm
	setp.lt.f32 	%p144, %f221, %f13;
	mov.u64 	%rd400, %rd399;
	mov.f32 	%f222, %f221;
	@%p144 bra 	$L__BB8_18;
	setp.lt.f32 	%p145, %f13, %f221;
	mov.u64 	%rd400, %rd380;
	mov.f32 	%f222, %f13;
	@%p145 bra 	$L__BB8_18;
	setp.lt.s64 	%p146, %rd399, %rd380;
	min.s64 	%rd400, %rd399, %rd380;
	selp.f32 	%f222, %f221, %f13, %p146;
$L__BB8_18:
	add.s64 	%rd383, %rd374, 8192;
	// begin inline asm
	ld.global.nc.u64 %rd382, [%rd383];
	// end inline asm
	mov.b64 	{%r204, %r205}, %rd382;
	mov.b32 	%f16, %r204;
	add.s64 	%rd385, %rd374, 8200;
	// begin inline asm
	ld.global.nc.u64 %rd384, [%rd385];
	// end inline asm
	setp.lt.f32 	%p147, %f222, %f16;
	mov.u64 	%rd401, %rd400;
	mov.f32 	%f223, %f222;
	@%p147 bra 	$L__BB8_21;
	setp.lt.f32 	%p148, %f16, %f222;
	mov.u64 	%rd401, %rd384;
	mov.f32 	%f223, %f16;
	@%p148 bra 	$L__BB8_21;
	setp.lt.s64 	%p149, %rd400, %rd384;
	min.s64 	%rd401, %rd400, %rd384;
	selp.f32 	%f223, %f222, %f16, %p149;
$L__BB8_21:
	add.s64 	%rd387, %rd374, 12288;
	// begin inline asm
	ld.global.nc.u64 %rd386, [%rd387];
	// end inline asm
	mov.b64 	{%r206, %r207}, %rd386;
	mov.b32 	%f19, %r206;
	add.s64 	%rd389, %rd374, 12296;
	// begin inline asm
	ld.global.nc.u64 %rd388, [%rd389];
	// end inline asm
	setp.lt.f32 	%p150, %f223, %f19;
	mov.u64 	%rd402, %rd401;
	mov.f32 	%f224, %f223;
	@%p150 bra 	$L__BB8_24;
	setp.lt.f32 	%p151, %f19, %f223;
	mov.u64 	%rd402, %rd388;
	mov.f32 	%f224, %f19;
	@%p151 bra 	$L__BB8_24;
	setp.lt.s64 	%p152, %rd401, %rd388;
	min.s64 	%rd402, %rd401, %rd388;
	selp.f32 	%f224, %f223, %f19, %p152;
$L__BB8_24:
	add.s32 	%r430, %r430, 1024;
	setp.lt.s32 	%p153, %r430, %r29;
	@%p153 bra 	$L__BB8_12;
$L__BB8_25:
	setp.lt.s32 	%p154, %r29, 256;
	@%p154 bra 	$L__BB8_65;
	// begin inline asm
	mov.u32 %r321, %laneid;
	// end inline asm
	mov.b32 	%r323, %f224;
	mov.b32 	%r339, 1;
	mov.b32 	%r340, 31;
	mov.b32 	%r341, -1;
	// begin inline asm
	shfl.sync.down.b32 %r322, %r323, %r339, %r340, %r341;
	// end inline asm
	mov.b32 	%f23, %r322;
	// begin inline asm
	shfl.sync.down.b32 %r327, %r328, %r339, %r340, %r341;
	// end inline asm
	mov.b64 	{%r333, %r338}, %rd402;
	// begin inline asm
	shfl.sync.down.b32 %r332, %r333, %r339, %r340, %r341;
	// end inline asm
	// begin inline asm
	shfl.sync.down.b32 %r337, %r338, %r339, %r340, %r341;
	// end inline asm
	mov.b64 	%rd28, {%r332, %r337};
	setp.gt.s32 	%p211, %r321, 30;
	setp.lt.f32 	%p212, %f224, %f23;
	or.pred  	%p213, %p211, %p212;
	mov.u64 	%rd404, %rd402;
	mov.f32 	%f226, %f224;
	@%p213 bra 	$L__BB8_29;
	setp.gt.f32 	%p214, %f224, %f23;
	mov.u64 	%rd404, %rd28;
	mov.f32 	%f226, %f23;
	@%p214 bra 	$L__BB8_29;
	setp.lt.s64 	%p215, %rd402, %rd28;
	min.s64 	%rd404, %rd402, %rd28;
	selp.f32 	%f226, %f224, %f23, %p215;
$L__BB8_29:
	mov.b32 	%r343, %f226;
	mov.b32 	%r359, 2;
	mov.b32 	%r360, 31;
	mov.b32 	%r361, -1;
	// begin inline asm
	shfl.sync.down.b32 %r342, %r343, %r359, %r360, %r361;
	// end inline asm
	mov.b32 	%f26, %r342;
	// begin inline asm
	shfl.sync.down.b32 %r347, %r348, %r359, %r360, %r361;
	// end inline asm
	mov.b64 	{%r353, %r358}, %rd404;
	// begin inline asm
	shfl.sync.down.b32 %r352, %r353, %r359, %r360, %r361;
	// end inline asm
	// begin inline asm
	shfl.sync.down.b32 %r357, %r358, %r359, %r360, %r361;
	// end inline asm
	mov.b64 	%rd31, {%r352, %r357};
	setp.gt.s32 	%p216, %r321, 29;
	setp.lt.f32 	%p217, %f226, %f26;
	or.pred  	%p218, %p216, %p217;
	mov.u64 	%rd405, %rd404;
	mov.f32 	%f227, %f226;
	@%p218 bra 	$L__BB8_32;
	setp.gt.f32 	%p219, %f226, %f26;
	mov.u64 	%rd405, %rd31;
	mov.f32 	%f227, %f26;
	@%p219 bra 	$L__BB8_32;
	setp.lt.s64 	%p220, %rd404, %rd31;
	min.s64 	%rd405, %rd404, %rd31;
	selp.f32 	%f227, %f226, %f26, %p220;
$L__BB8_32:
	mov.b32 	%r363, %f227;
	mov.b32 	%r379, 4;
	mov.b32 	%r380, 31;
	mov.b32 	%r381, -1;
	// begin inline asm
	shfl.sync.down.b32 %r362, %r363, %r379, %r380, %r381;
	// end inline asm
	mov.b32 	%f29, %r362;
	// begin inline asm
	shfl.sync.down.b32 %r367, %r368, %r379, %r380, %r381;
	// end inline asm
	mov.b64 	{%r373, %r378}, %rd405;
	// begin inline asm
	shfl.sync.down.b32 %r372, %r373, %r379, %r380, %r381;
	// end inline asm
	// begin inline asm
	shfl.sync.down.b32 %r377, %r378, %r379, %r380, %r381;
	// end inline asm
	mov.b64 	%rd34, {%r372, %r377};
	setp.gt.s32 	%p221, %r321, 27;
	setp.lt.f32 	%p222, %f227, %f29;
	or.pred  	%p223, %p221, %p222;
	mov.u64 	%rd406, %rd405;
	mov.f32 	%f228, %f227;
	@%p223 bra 	$L__BB8_35;
	setp.gt.f32 	%p224, %f227, %f29;
	mov.u64 	%rd406, %rd34;
	mov.f32 	%f228, %f29;
	@%p224 bra 	$L__BB8_35;
	setp.lt.s64 	%p225, %rd405, %rd34;
	min.s64 	%rd406, %rd405, %rd34;
	selp.f32 	%f228, %f227, %f29, %p225;
$L__BB8_35:
	mov.b32 	%r383, %f228;
	mov.b32 	%r399, 8;
	mov.b32 	%r400, 31;
	mov.b32 	%r401, -1;
	// begin inline asm
	shfl.sync.down.b32 %r382, %r383, %r399, %r400, %r401;
	// end inline asm
	mov.b32 	%f32, %r382;
	// begin inline asm
	shfl.sync.down.b32 %r387, %r388, %r399, %r400, %r401;
	// end inline asm
	mov.b64 	{%r393, %r398}, %rd406;
	// begin inline asm
	shfl.sync.down.b32 %r392, %r393, %r399, %r400, %r401;
	// end inline asm
	// begin inline asm
	shfl.sync.down.b32 %r397, %r398, %r399, %r400, %r401;
	// end inline asm
	mov.b64 	%rd37, {%r392, %r397};
	setp.gt.s32 	%p226, %r321, 23;
	setp.lt.f32 	%p227, %f228, %f32;
	or.pred  	%p228, %p226, %p227;
	mov.u64 	%rd407, %rd406;
	mov.f32 	%f229, %f228;
	@%p228 bra 	$L__BB8_38;
	setp.gt.f32 	%p229, %f228, %f32;
	mov.u64 	%rd407, %rd37;
	mov.f32 	%f229, %f32;
	@%p229 bra 	$L__BB8_38;
	setp.lt.s64 	%p230, %rd406, %rd37;
	min.s64 	%rd407, %rd406, %rd37;
	selp.f32 	%f229, %f228, %f32, %p230;
$L__BB8_38:
	mov.b32 	%r403, %f229;
	mov.b32 	%r419, 16;
	mov.b32 	%r420, 31;
	mov.b32 	%r421, -1;
	// begin inline asm
	shfl.sync.down.b32 %r402, %r403, %r419, %r420, %r421;
	// end inline asm
	mov.b32 	%f35, %r402;
	// begin inline asm
	shfl.sync.down.b32 %r407, %r408, %r419, %r420, %r421;
	// end inline asm
	mov.b64 	{%r413, %r418}, %rd407;
	// begin inline asm
	shfl.sync.down.b32 %r412, %r413, %r419, %r420, %r421;
	// end inline asm
	// begin inline asm
	shfl.sync.down.b32 %r417, %r418, %r419, %r420, %r421;
	// end inline asm
	mov.b64 	%rd40, {%r412, %r417};
	setp.gt.s32 	%p231, %r321, 15;
	setp.lt.f32 	%p232, %f229, %f35;
	or.pred  	%p233, %p231, %p232;
	mov.u64 	%rd478, %rd407;
	mov.f32 	%f292, %f229;
	@%p233 bra 	$L__BB8_41;
	setp.gt.f32 	%p234, %f229, %f35;
	mov.u64 	%rd478, %rd40;
	mov.f32 	%f292, %f35;
	@%p234 bra 	$L__BB8_41;
	setp.lt.s64 	%p235, %rd407, %rd40;
	min.s64 	%rd478, %rd407, %rd40;
	selp.f32 	%f292, %f229, %f35, %p235;
$L__BB8_41:
	setp.ne.s32 	%p236, %r321, 0;
	@%p236 bra 	$L__BB8_43;
	shr.u32 	%r422, %r1, 1;
	and.b32  	%r423, %r422, 496;
	mov.u32 	%r424, _ZN6thrust24THRUST_300001_SM_1000_NS8cuda_cub4core6detail5shmemE;
	add.s32 	%r425, %r424, %r423;
	st.shared.f32 	[%r425+8], %f292;
	st.shared.u64 	[%r425+16], %rd478;
$L__BB8_43:
	bar.sync 	0;
	setp.ne.s32 	%p237, %r1, 0;
	@%p237 bra 	$L__BB8_236;
	ld.shared.f32 	%f38, [_ZN6thrust24THRUST_300001_SM_1000_NS8cuda_cub4core6detail5shmemE+24];
	ld.shared.u64 	%rd43, [_ZN6thrust24THRUST_300001_SM_1000_NS8cuda_cub4core6detail5shmemE+32];
	setp.lt.f32 	%p238, %f292, %f38;
	mov.u64 	%rd409, %rd478;
	mov.f32 	%f231, %f292;
	@%p238 bra 	$L__BB8_47;
	setp.lt.f32 	%p239, %f38, %f292;
	mov.u64 	%rd409, %rd43;
	mov.f32 	%f231, %f38;
	@%p239 bra 	$L__BB8_47;
	setp.lt.s64 	%p240, %rd478, %rd43;
	min.s64 	%rd409, %rd478, %rd43;
	selp.f32 	%f231, %f292, %f38, %p240;
$L__BB8_47:
	ld.shared.f32 	%f41, [_ZN6thrust24THRUST_300001_SM_1000_NS8cuda_cub4core6detail5shmemE+40];
	ld.shared.u64 	%rd46, [_ZN6thrust24THRUST_300001_SM_1000_NS8cuda_cub4core6detail5shmemE+48];
	setp.lt.f32 	%p241, %f231, %f41;
	mov.u64 	%rd410, %rd409;
	mov.f32 	%f232, %f231;
	@%p241 bra 	$L__BB8_50;
	setp.lt.f32 	%p242, %f41, %f231;
	mov.u64 	%rd410, %rd46;
	mov.f32 	%f232, %f41;
	@%p242 bra 	$L__BB8_50;
	setp.lt.s64 	%p243, %rd409, %rd46;
	min.s64 	%rd410, %rd409, %rd46;
	selp.f32 	%f232, %f231, %f41, %p243;
$L__BB8_50:
	ld.shared.f32 	%f44, [_ZN6thrust24THRUST_300001_SM_1000_NS8cuda_cub4core6detail5shmemE+56];
	ld.shared.u64 	%rd49, [_ZN6thrust24THRUST_300001_SM_1000_NS8cuda_cub4core6detail5shmemE+64];
	setp.lt.f32 	%p244, %f232, %f44;
	mov.u64 	%rd411, %rd410;
	mov.f32 	%f233, %f232;
	@%p244 bra 	$L__BB8_53;
	setp.lt.f32 	%p245, %f44, %f232;
	mov.u64 	%rd411, %rd49;
	mov.f32 	%f233, %f44;
	@%p245 bra 	$L__BB8_53;
	setp.lt.s64 	%p246, %rd410, %rd49;
	min.s64 	%rd411, %rd410, %rd49;
	selp.f32 	%f233, %f232, %f44, %p246;
$L__BB8_53:
	ld.shared.f32 	%f47, [_ZN6thrust24THRUST_300001_SM_1000_NS8cuda_cub4core6detail5shmemE+72];
	ld.shared.u64 	%rd52, [_ZN6thrust24THRUST_300001_SM_1000_NS8cuda_cub4core6detail5shmemE+80];
	setp.lt.f32 	%p247, %f233, %f47;
	mov.u64 	%rd412, %rd411;
	mov.f32 	%f234, %f233;
	@%p247 bra 	$L__BB8_56;
	setp.lt.f32 	%p248, %f47, %f233;
	mov.u64 	%rd412, %rd52;
	mov.f32 	%f234, %f47;
	@%p248 bra 	$L__BB8_56;
	setp.lt.s64 	%p249, %rd411, %rd52;
	min.s64 	%rd412, %rd411, %rd52;
	selp.f32 	%f234, %f233, %f47, %p249;
$L__BB8_56:
	ld.shared.f32 	%f50, [_ZN6thrust24THRUST_300001_SM_1000_NS8cuda_cub4core6detail5shmemE+88];
	ld.shared.u64 	%rd55, [_ZN6thrust24THRUST_300001_SM_1000_NS8cuda_cub4core6detail5shmemE+96];
	setp.lt.f32 	%p250, %f234, %f50;
	mov.u64 	%rd413, %rd412;
	mov.f32 	%f235, %f234;
	@%p250 bra 	$L__BB8_59;
	setp.lt.f32 	%p251, %f50, %f234;
	mov.u64 	%rd413, %rd55;
	mov.f32 	%f235, %f50;
	@%p251 bra 	$L__BB8_59;
	setp.lt.s64 	%p252, %rd412, %rd55;
	min.s64 	%rd413, %rd412, %rd55;
	selp.f32 	%f235, %f234, %f50, %p252;
$L__BB8_59:
	ld.shared.f32 	%f53, [_ZN6thrust24THRUST_300001_SM_1000_NS8cuda_cub4core6detail5shmemE+104];
	ld.shared.u64 	%rd58, [_ZN6thrust24THRUST_300001_SM_1000_NS8cuda_cub4core6detail5shmemE+112];
	setp.lt.f32 	%p253, %f235, %f53;
	mov.u64 	%rd414, %rd413;
	mov.f32 	%f236, %f235;
	@%p253 bra 	$L__BB8_62;
	setp.lt.f32 	%p254, %f53, %f235;
	mov.u64 	%rd414, %rd58;
	mov.f32 	%f236, %f53;
	@%p254 bra 	$L__BB8_62;
	setp.lt.s64 	%p255, %rd413, %rd58;
	min.s64 	%rd414, %rd413, %rd58;
	selp.f32 	%f236, %f235, %f53, %p255;
$L__BB8_62:
	ld.shared.f32 	%f56, [_ZN6thrust24THRUST_300001_SM_1000_NS8cuda_cub4core6detail5shmemE+120];
	ld.shared.u64 	%rd61, [_ZN6thrust24THRUST_300001_SM_1000_NS8cuda_cub4core6detail5shmemE+128];
	setp.lt.f32 	%p256, %f236, %f56;
	mov.f32 	%f292, %f236;
	mov.u64 	%rd478, %rd414;
	@%p256 bra 	$L__BB8_236;
	setp.lt.f32 	%p257, %f56, %f236;
	mov.f32 	%f292, %f56;
	mov.u64 	%rd478, %rd61;
	@%p257 bra 	$L__BB8_236;
	setp.lt.s64 	%p258, %rd414, %rd61;
	min.s64 	%rd478, %rd414, %rd61;
	selp.f32 	%f292, %f236, %f56, %p258;
	bra.uni 	$L__BB8_236;
$L__BB8_65:
	// begin inline asm
	mov.u32 %r208, %laneid;
	// end inline asm
	and.b32  	%r229, %r1, 992;
	add.s32 	%r230, %r229, 32;
	setp.gt.s32 	%p155, %r230, %r29;
	not.b32 	%r231, %r229;
	add.s32 	%r232, %r29, %r231;
	selp.b32 	%r227, %r232, 31, %p155;
	mov.b32 	%r210, %f224;
	mov.b32 	%r226, 1;
	mov.b32 	%r228, -1;
	// begin inline asm
	shfl.sync.down.b32 %r209, %r210, %r226, %r227, %r228;
	// end inline asm
	mov.b32 	%f58, %r209;
	// begin inline asm
	shfl.sync.down.b32 %r214, %r215, %r226, %r227, %r228;
	// end inline asm
	mov.b64 	{%r220, %r225}, %rd402;
	// begin inline asm
	shfl.sync.down.b32 %r219, %r220, %r226, %r227, %r228;
	// end inline asm
	// begin inline asm
	shfl.sync.down.b32 %r224, %r225, %r226, %r227, %r228;
	// end inline asm
	mov.b64 	%rd63, {%r219, %r224};
	setp.ge.s32 	%p156, %r208, %r227;
	setp.lt.f32 	%p157, %f224, %f58;
	or.pred  	%p158, %p156, %p157;
	mov.u64 	%rd415, %rd402;
	mov.f32 	%f237, %f224;
	@%p158 bra 	$L__BB8_68;
	setp.gt.f32 	%p159, %f224, %f58;
	mov.u64 	%rd415, %rd63;
	mov.f32 	%f237, %f58;
	@%p159 bra 	$L__BB8_68;
	setp.lt.s64 	%p160, %rd402, %rd63;
	min.s64 	%rd415, %rd402, %rd63;
	selp.f32 	%f237, %f224, %f58, %p160;
$L__BB8_68:
	mov.b32 	%r234, %f237;
	mov.b32 	%r250, 2;
	mov.b32 	%r252, -1;
	// begin inline asm
	shfl.sync.down.b32 %r233, %r234, %r250, %r227, %r252;
	// end inline asm
	mov.b32 	%f61, %r233;
	// begin inline asm
	shfl.sync.down.b32 %r238, %r239, %r250, %r227, %r252;
	// end inline asm
	mov.b64 	{%r244, %r249}, %rd415;
	// begin inline asm
	shfl.sync.down.b32 %r243, %r244, %r250, %r227, %r252;
	// end inline asm
	// begin inline asm
	shfl.sync.down.b32 %r248, %r249, %r250, %r227, %r252;
	// end inline asm
	mov.b64 	%rd66, {%r243, %r248};
	add.s32 	%r253, %r208, 2;
	setp.gt.s32 	%p161, %r253, %r227;
	setp.lt.f32 	%p162, %f237, %f61;
	or.pred  	%p163, %p161, %p162;
	mov.u64 	%rd416, %rd415;
	mov.f32 	%f238, %f237;
	@%p163 bra 	$L__BB8_71;
	setp.gt.f32 	%p164, %f237, %f61;
	mov.u64 	%rd416, %rd66;
	mov.f32 	%f238, %f61;
	@%p164 bra 	$L__BB8_71;
	setp.lt.s64 	%p165, %rd415, %rd66;
	min.s64 	%rd416, %rd415, %rd66;
	selp.f32 	%f238, %f237, %f61, %p165;
$L__BB8_71:
	mov.b32 	%r255, %f238;
	mov.b32 	%r271, 4;
	mov.b32 	%r273, -1;
	// begin inline asm
	shfl.sync.down.b32 %r254, %r255, %r271, %r227, %r273;
	// end inline asm
	mov.b32 	%f64, %r254;
	// begin inline asm
	shfl.sync.down.b32 %r259, %r260, %r271, %r227, %r273;
	// end inline asm
	mov.b64 	{%r265, %r270}, %rd416;
	// begin inline asm
	shfl.sync.down.b32 %r264, %r265, %r271, %r227, %r273;
	// end inline asm
	// begin inline asm
	shfl.sync.down.b32 %r269, %r270, %r271, %r227, %r273;
	// end inline asm
	mov.b64 	%rd69, {%r264, %r269};
	add.s32 	%r274, %r208, 4;
	setp.gt.s32 	%p166, %r274, %r227;
	setp.lt.f32 	%p167, %f238, %f64;
	or.pred  	%p168, %p166, %p167;
	mov.f32 	%f239, %f238;
	mov.u64 	%rd417, %rd416;
	@%p168 bra 	$L__BB8_74;
	setp.gt.f32 	%p169, %f238, %f64;
	mov.f32 	%f239, %f64;
	mov.u64 	%rd417, %rd69;
	@%p169 bra 	$L__BB8_74;
	setp.lt.s64 	%p170, %rd416, %rd69;
	selp.f32 	%f239, %f238, %f64, %p170;
	min.s64 	%rd417, %rd416, %rd69;
$L__BB8_74:
	mov.b32 	%r276, %f239;
	mov.b32 	%r292, 8;
	mov.b32 	%r294, -1;
	// begin inline asm
	shfl.sync.down.b32 %r275, %r276, %r292, %r227, %r294;
	// end inline asm
	mov.b32 	%f67, %r275;
	// begin inline asm
	shfl.sync.down.b32 %r280, %r281, %r292, %r227, %r294;
	// end inline asm
	mov.b64 	{%r286, %r291}, %rd417;
	// begin inline asm
	shfl.sync.down.b32 %r285, %r286, %r292, %r227, %r294;
	// end inline asm
	// begin inline asm
	shfl.sync.down.b32 %r290, %r291, %r292, %r227, %r294;
	// end inline asm
	mov.b64 	%rd72, {%r285, %r290};
	add.s32 	%r295, %r208, 8;
	setp.gt.s32 	%p171, %r295, %r227;
	setp.lt.f32 	%p172, %f239, %f67;
	or.pred  	%p173, %p171, %p172;
	mov.f32 	%f240, %f239;
	mov.u64 	%rd418, %rd417;
	@%p173 bra 	$L__BB8_77;
	setp.gt.f32 	%p174, %f239, %f67;
	mov.f32 	%f240, %f67;
	mov.u64 	%rd418, %rd72;
	@%p174 bra 	$L__BB8_77;
	setp.lt.s64 	%p175, %rd417, %rd72;
	selp.f32 	%f240, %f239, %f67, %p175;
	min.s64 	%rd418, %rd417, %rd72;
$L__BB8_77:
	mov.b32 	%r297, %f240;
	mov.b32 	%r313, 16;
	mov.b32 	%r315, -1;
	// begin inline asm
	shfl.sync.down.b32 %r296, %r297, %r313, %r227, %r315;
	// end inline asm
	mov.b32 	%f70, %r296;
	// begin inline asm
	shfl.sync.down.b32 %r301, %r302, %r313, %r227, %r315;
	// end inline asm
	mov.b64 	{%r307, %r312}, %rd418;
	// begin inline asm
	shfl.sync.down.b32 %r306, %r307, %r313, %r227, %r315;
	// end inline asm
	// begin inline asm
	shfl.sync.down.b32 %r311, %r312, %r313, %r227, %r315;
	// end inline asm
	mov.b64 	%rd75, {%r306, %r311};
	add.s32 	%r316, %r208, 16;
	setp.gt.s32 	%p176, %r316, %r227;
	setp.lt.f32 	%p177, %f240, %f70;
	or.pred  	%p178, %p176, %p177;
	mov.f32 	%f292, %f240;
	mov.u64 	%rd478, %rd418;
	@%p178 bra 	$L__BB8_80;
	setp.gt.f32 	%p179, %f240, %f70;
	mov.f32 	%f292, %f70;
	mov.u64 	%rd478, %rd75;
	@%p179 bra 	$L__BB8_80;
	setp.lt.s64 	%p180, %rd418, %rd75;
	selp.f32 	%f292, %f240, %f70, %p180;
	min.s64 	%rd478, %rd418, %rd75;
$L__BB8_80:
	setp.ne.s32 	%p181, %r208, 0;
	@%p181 bra 	$L__BB8_82;
	shr.u32 	%r317, %r1, 1;
	and.b32  	%r318, %r317, 496;
	mov.u32 	%r319, _ZN6thrust24THRUST_300001_SM_1000_NS8cuda_cub4core6detail5shmemE;
	add.s32 	%r320, %r319, %r318;
	st.shared.f32 	[%r320+8], %f292;
	st.shared.u64 	[%r320+16], %rd478;
$L__BB8_82:
	bar.sync 	0;
	setp.ne.s32 	%p182, %r1, 0;
	@%p182 bra 	$L__BB8_236;
	setp.lt.s32 	%p183, %r29, 33;
	mov.f32 	%f242, %f292;
	mov.u64 	%rd420, %rd478;
	@%p183 bra 	$L__BB8_87;
	ld.shared.f32 	%f73, [_ZN6thrust24THRUST_300001_SM_1000_NS8cuda_cub4core6detail5shmemE+24];
	ld.shared.u64 	%rd78, [_ZN6thrust24THRUST_300001_SM_1000_NS8cuda_cub4core6detail5shmemE+32];
	setp.lt.f32 	%p184, %f292, %f73;
	mov.f32 	%f242, %f292;
	mov.u64 	%rd420, %rd478;
	@%p184 bra 	$L__BB8_87;
	setp.lt.f32 	%p185, %f73, %f292;
	mov.f32 	%f242, %f73;
	mov.u64 	%rd420, %rd78;
	@%p185 bra 	$L__BB8_87;
	setp.lt.s64 	%p186, %rd478, %rd78;
	selp.f32 	%f242, %f292, %f73, %p186;
	min.s64 	%rd420, %rd478, %rd78;
$L__BB8_87:
	setp.lt.s32 	%p187, %r29, 65;
	mov.f32 	%f243, %f242;
	mov.u64 	%rd421, %rd420;
	@%p187 bra 	$L__BB8_91;
	ld.shared.f32 	%f76, [_ZN6thrust24THRUST_300001_SM_1000_NS8cuda_cub4core6detail5shmemE+40];
	ld.shared.u64 	%rd81, [_ZN6thrust24THRUST_300001_SM_1000_NS8cuda_cub4core6detail5shmemE+48];
	setp.lt.f32 	%p188, %f242, %f76;
	mov.f32 	%f243, %f242;
	mov.u64 	%rd421, %rd420;
	@%p188 bra 	$L__BB8_91;
	setp.lt.f32 	%p189, %f76, %f242;
	mov.f32 	%f243, %f76;
	mov.u64 	%rd421, %rd81;
	@%p189 bra 	$L__BB8_91;
	setp.lt.s64 	%p190, %rd420, %rd81;
	selp.f32 	%f243, %f242, %f76, %p190;
	min.s64 	%rd421, %rd420, %rd81;
$L__BB8_91:
	setp.lt.s32 	%p191, %r29, 97;
	mov.f32 	%f244, %f243;
	mov.u64 	%rd422, %rd421;
	@%p191 bra 	$L__BB8_95;
	ld.shared.f32 	%f79, [_ZN6thrust24THRUST_300001_SM_1000_NS8cuda_cub4core6detail5shmemE+56];
	ld.shared.u64 	%rd84, [_ZN6thrust24THRUST_300001_SM_1000_NS8cuda_cub4core6detail5shmemE+64];
	setp.lt.f32 	%p192, %f243, %f79;
	mov.f32 	%f244, %f243;
	mov.u64 	%rd422, %rd421;
	@%p192 bra 	$L__BB8_95;
	setp.lt.f32 	%p193, %f79, %f243;
	mov.f32 	%f244, %f79;
	mov.u64 	%rd422, %rd84;
	@%p193 bra 	$L__BB8_95;
	setp.lt.s64 	%p194, %rd421, %rd84;
	selp.f32 	%f244, %f243, %f79, %p194;
	min.s64 	%rd422, %rd421, %rd84;
$L__BB8_95:
	setp.lt.s32 	%p195, %r29, 129;
	mov.f32 	%f245, %f244;
	mov.u64 	%rd423, %rd422;
	@%p195 bra 	$L__BB8_99;
	ld.shared.f32 	%f82, [_ZN6thrust24THRUST_300001_SM_1000_NS8cuda_cub4core6detail5shmemE+72];
	ld.shared.u64 	%rd87, [_ZN6thrust24THRUST_300001_SM_1000_NS8cuda_cub4core6detail5shmemE+80];
	setp.lt.f32 	%p196, %f244, %f82;
	mov.f32 	%f245, %f244;
	mov.u64 	%rd423, %rd422;
	@%p196 bra 	$L__BB8_99;
	setp.lt.f32 	%p197, %f82, %f244;
	mov.f32 	%f245, %f82;
	mov.u64 	%rd423, %rd87;
	@%p197 bra 	$L__BB8_99;
	setp.lt.s64 	%p198, %rd422, %rd87;
	selp.f32 	%f245, %f244, %f82, %p198;
	min.s64 	%rd423, %rd422, %rd87;
$L__BB8_99:
	setp.lt.s32 	%p199, %r29, 161;
	mov.f32 	%f246, %f245;
	mov.u64 	%rd424, %rd423;
	@%p199 bra 	$L__BB8_103;
	ld.shared.f32 	%f85, [_ZN6thrust24THRUST_300001_SM_1000_NS8cuda_cub4core6detail5shmemE+88];
	ld.shared.u64 	%rd90, [_ZN6thrust24THRUST_300001_SM_1000_NS8cuda_cub4core6detail5shmemE+96];
	setp.lt.f32 	%p200, %f245, %f85;
	mov.f32 	%f246, %f245;
	mov.u64 	%rd424, %rd423;
	@%p200 bra 	$L__BB8_103;
	setp.lt.f32 	%p201, %f85, %f245;
	mov.f32 	%f246, %f85;
	mov.u64 	%rd424, %rd90;
	@%p201 bra 	$L__BB8_103;
	setp.lt.s64 	%p202, %rd423, %rd90;
	selp.f32 	%f246, %f245, %f85, %p202;
	min.s64 	%rd424, %rd423, %rd90;
$L__BB8_103:
	setp.lt.s32 	%p203, %r29, 193;
	mov.f32 	%f247, %f246;
	mov.u64 	%rd425, %rd424;
	@%p203 bra 	$L__BB8_107;
	ld.shared.f32 	%f88, [_ZN6thrust24THRUST_300001_SM_1000_NS8cuda_cub4core6detail5shmemE+104];
	ld.shared.u64 	%rd93, [_ZN6thrust24THRUST_300001_SM_1000_NS8cuda_cub4core6detail5shmemE+112];
	setp.lt.f32 	%p204, %f246, %f88;
	mov.f32 	%f247, %f246;
	mov.u64 	%rd425, %rd424;
	@%p204 bra 	$L__BB8_107;
	setp.lt.f32 	%p205, %f88, %f246;
	mov.f32 	%f247, %f88;
	mov.u64 	%rd425, %rd93;
	@%p205 bra 	$L__BB8_107;
	setp.lt.s64 	%p206, %rd424, %rd93;
	selp.f32 	%f247, %f246, %f88, %p206;
	min.s64 	%rd425, %rd424, %rd93;
$L__BB8_107:
	setp.lt.s32 	%p207, %r29, 225;
	mov.f32 	%f292, %f247;
	mov.u64 	%rd478, %rd425;
	@%p207 bra 	$L__BB8_236;
	ld.shared.f32 	%f91, [_ZN6thrust24THRUST_300001_SM_1000_NS8cuda_cub4core6detail5shmemE+120];
	ld.shared.u64 	%rd96, [_ZN6thrust24THRUST_300001_SM_1000_NS8cuda_cub4core6detail5shmemE+128];
	setp.lt.f32 	%p208, %f247, %f91;
	mov.f32 	%f292, %f247;
	mov.u64 	%rd478, %rd425;
	@%p208 bra 	$L__BB8_236;
	setp.lt.f32 	%p209, %f91, %f247;
	mov.f32 	%f292, %f91;
	mov.u64 	%rd478, %rd96;
	@%p209 bra 	$L__BB8_236;
	setp.lt.s64 	%p210, %rd425, %rd96;
	selp.f32 	%f292, %f247, %f91, %p210;
	min.s64 	%rd478, %rd425, %rd96;
	bra.uni 	$L__BB8_236;
$L__BB8_111:
	mov.u32 	%r16, %tid.x;
	cvt.u64.u32 	%rd98, %r16;
	mul.wide.u32 	%rd258, %r16, 16;
	add.s64 	%rd239, %rd236, %rd258;
	// begin inline asm
	ld.global.nc.u64 %rd238, [%rd239];
	// end inline asm
	mov.b64 	{%r30, %r31}, %rd238;
	mov.b32 	%f93, %r30;
	add.s64 	%rd241, %rd239, 8;
	// begin inline asm
	ld.global.nc.u64 %rd240, [%rd241];
	// end inline asm
	add.s64 	%rd243, %rd239, 4096;
	// begin inline asm
	ld.global.nc.u64 %rd242, [%rd243];
	// end inline asm
	mov.b64 	{%r32, %r33}, %rd242;
	mov.b32 	%f94, %r32;
	add.s64 	%rd245, %rd239, 4104;
	// begin inline asm
	ld.global.nc.u64 %rd244, [%rd245];
	// end inline asm
	add.s64 	%rd247, %rd239, 8192;
	// begin inline asm
	ld.global.nc.u64 %rd246, [%rd247];
	// end inline asm
	mov.b64 	{%r34, %r35}, %rd246;
	mov.b32 	%f95, %r34;
	add.s64 	%rd249, %rd239, 8200;
	// begin inline asm
	ld.global.nc.u64 %rd248, [%rd249];
	// end inline asm
	add.s64 	%rd251, %rd239, 12288;
	// begin inline asm
	ld.global.nc.u64 %rd250, [%rd251];
	// end inline asm
	mov.b64 	{%r36, %r37}, %rd250;
	mov.b32 	%f96, %r36;
	add.s64 	%rd253, %rd239, 12296;
	// begin inline asm
	ld.global.nc.u64 %rd252, [%rd253];
	// end inline asm
	add.s64 	%rd255, %rd239, 16384;
	// begin inline asm
	ld.global.nc.u64 %rd254, [%rd255];
	// end inline asm
	mov.b64 	{%r38, %r39}, %rd254;
	mov.b32 	%f97, %r38;
	add.s64 	%rd257, %rd239, 16392;
	// begin inline asm
	ld.global.nc.u64 %rd256, [%rd257];
	// end inline asm
	setp.lt.f32 	%p3, %f93, %f94;
	mov.f32 	%f248, %f93;
	mov.u64 	%rd426, %rd240;
	@%p3 bra 	$L__BB8_114;
	setp.lt.f32 	%p4, %f94, %f93;
	mov.f32 	%f248, %f94;
	mov.u64 	%rd426, %rd244;
	@%p4 bra 	$L__BB8_114;
	setp.lt.s64 	%p5, %rd240, %rd244;
	selp.f32 	%f248, %f93, %f94, %p5;
	min.s64 	%rd426, %rd240, %rd244;
$L__BB8_114:
	setp.lt.f32 	%p6, %f248, %f95;
	mov.f32 	%f249, %f248;
	mov.u64 	%rd427, %rd426;
	@%p6 bra 	$L__BB8_117;
	setp.lt.f32 	%p7, %f95, %f248;
	mov.f32 	%f249, %f95;
	mov.u64 	%rd427, %rd248;
	@%p7 bra 	$L__BB8_117;
	setp.lt.s64 	%p8, %rd426, %rd248;
	selp.f32 	%f249, %f248, %f95, %p8;
	min.s64 	%rd427, %rd426, %rd248;
$L__BB8_117:
	setp.lt.f32 	%p9, %f249, %f96;
	mov.f32 	%f250, %f249;
	mov.u64 	%rd428, %rd427;
	@%p9 bra 	$L__BB8_120;
	setp.lt.f32 	%p10, %f96, %f249;
	mov.f32 	%f250, %f96;
	mov.u64 	%rd428, %rd252;
	@%p10 bra 	$L__BB8_120;
	setp.lt.s64 	%p11, %rd427, %rd252;
	selp.f32 	%f250, %f249, %f96, %p11;
	min.s64 	%rd428, %rd427, %rd252;
$L__BB8_120:
	setp.lt.f32 	%p12, %f250, %f97;
	mov.f32 	%f279, %f250;
	mov.u64 	%rd465, %rd428;
	@%p12 bra 	$L__BB8_123;
	setp.lt.f32 	%p13, %f97, %f250;
	mov.f32 	%f279, %f97;
	mov.u64 	%rd465, %rd256;
	@%p13 bra 	$L__BB8_123;
	setp.lt.s64 	%p14, %rd428, %rd256;
	selp.f32 	%f279, %f250, %f97, %p14;
	min.s64 	%rd465, %rd428, %rd256;
$L__BB8_123:
	setp.lt.u32 	%p15, %r29, 2560;
	mov.b64 	%rd444, 1280;
	@%p15 bra 	$L__BB8_174;
	add.s64 	%rd262, %rd1, -2560;
	mul.hi.u64 	%rd263, %rd262, -3689348814741910323;
	shr.u64 	%rd112, %rd263, 10;
	setp.lt.u64 	%p16, %rd262, 1280;
	mov.b64 	%rd444, 1280;
	@%p16 bra 	$L__BB8_157;
	add.s64 	%rd265, %rd112, 1;
	and.b64  	%rd430, %rd265, 36028797018963966;
	shl.b64 	%rd266, %rd98, 4;
	add.s64 	%rd267, %rd266, %rd236;
	add.s64 	%rd431, %rd267, 57352;
	mov.b64 	%rd444, 1280;
$L__BB8_126:
	add.s64 	%rd269, %rd431, -36872;
	// begin inline asm
	ld.global.nc.u64 %rd268, [%rd269];
	// end inline asm
	mov.b64 	{%r40, %r41}, %rd268;
	mov.b32 	%f107, %r40;
	add.s64 	%rd271, %rd431, -36864;
	// begin inline asm
	ld.global.nc.u64 %rd270, [%rd271];
	// end inline asm
	add.s64 	%rd273, %rd431, -32776;
	// begin inline asm
	ld.global.nc.u64 %rd272, [%rd273];
	// end inline asm
	mov.b64 	{%r42, %r43}, %rd272;
	mov.b32 	%f108, %r42;
	add.s64 	%rd275, %rd431, -32768;
	// begin inline asm
	ld.global.nc.u64 %rd274, [%rd275];
	// end inline asm
	add.s64 	%rd277, %rd431, -28680;
	// begin inline asm
	ld.global.nc.u64 %rd276, [%rd277];
	// end inline asm
	mov.b64 	{%r44, %r45}, %rd276;
	mov.b32 	%f109, %r44;
	add.s64 	%rd279, %rd431, -28672;
	// begin inline asm
	ld.global.nc.u64 %rd278, [%rd279];
	// end inline asm
	add.s64 	%rd281, %rd431, -24584;
	// begin inline asm
	ld.global.nc.u64 %rd280, [%rd281];
	// end inline asm
	mov.b64 	{%r46, %r47}, %rd280;
	mov.b32 	%f110, %r46;
	add.s64 	%rd283, %rd431, -24576;
	// begin inline asm
	ld.global.nc.u64 %rd282, [%rd283];
	// end inline asm
	add.s64 	%rd285, %rd431, -20488;
	// begin inline asm
	ld.global.nc.u64 %rd284, [%rd285];
	// end inline asm
	mov.b64 	{%r48, %r49}, %rd284;
	mov.b32 	%f111, %r48;
	add.s64 	%rd287, %rd431, -20480;
	// begin inline asm
	ld.global.nc.u64 %rd286, [%rd287];
	// end inline asm
	setp.lt.f32 	%p17, %f279, %f107;
	mov.f32 	%f253, %f279;
	mov.u64 	%rd434, %rd465;
	@%p17 bra 	$L__BB8_129;
	setp.lt.f32 	%p18, %f107, %f279;
	mov.f32 	%f253, %f107;
	mov.u64 	%rd434, %rd270;
	@%p18 bra 	$L__BB8_129;
	setp.lt.s64 	%p19, %rd465, %rd270;
	selp.f32 	%f253, %f279, %f107, %p19;
	min.s64 	%rd434, %rd465, %rd270;
$L__BB8_129:
	setp.lt.f32 	%p20, %f253, %f108;
	mov.f32 	%f254, %f253;
	mov.u64 	%rd435, %rd434;
	@%p20 bra 	$L__BB8_132;
	setp.lt.f32 	%p21, %f108, %f253;
	mov.f32 	%f254, %f108;
	mov.u64 	%rd435, %rd274;
	@%p21 bra 	$L__BB8_132;
	setp.lt.s64 	%p22, %rd434, %rd274;
	selp.f32 	%f254, %f253, %f108, %p22;
	min.s64 	%rd435, %rd434, %rd274;
$L__BB8_132:
	setp.lt.f32 	%p23, %f254, %f109;
	mov.f32 	%f255, %f254;
	mov.u64 	%rd436, %rd435;
	@%p23 bra 	$L__BB8_135;
	setp.lt.f32 	%p24, %f109, %f254;
	mov.f32 	%f255, %f109;
	mov.u64 	%rd436, %rd278;
	@%p24 bra 	$L__BB8_135;
	setp.lt.s64 	%p25, %rd435, %rd278;
	selp.f32 	%f255, %f254, %f109, %p25;
	min.s64 	%rd436, %rd435, %rd278;
$L__BB8_135:
	setp.lt.f32 	%p26, %f255, %f110;
	mov.f32 	%f256, %f255;
	mov.u64 	%rd437, %rd436;
	@%p26 bra 	$L__BB8_138;
	setp.lt.f32 	%p27, %f110, %f255;
	mov.f32 	%f256, %f110;
	mov.u64 	%rd437, %rd282;
	@%p27 bra 	$L__BB8_138;
	setp.lt.s64 	%p28, %rd436, %rd282;
	selp.f32 	%f256, %f255, %f110, %p28;
	min.s64 	%rd437, %rd436, %rd282;
$L__BB8_138:
	setp.lt.f32 	%p29, %f256, %f111;
	mov.f32 	%f257, %f256;
	mov.u64 	%rd438, %rd437;
	@%p29 bra 	$L__BB8_141;
	setp.lt.f32 	%p30, %f111, %f256;
	mov.f32 	%f257, %f111;
	mov.u64 	%rd438, %rd286;
	@%p30 bra 	$L__BB8_141;
	setp.lt.s64 	%p31, %rd437, %rd286;
	selp.f32 	%f257, %f256, %f111, %p31;
	min.s64 	%rd438, %rd437, %rd286;
$L__BB8_141:
	add.s64 	%rd289, %rd431, -16392;
	// begin inline asm
	ld.global.nc.u64 %rd288, [%rd289];
	// end inline asm
	mov.b64 	{%r50, %r51}, %rd288;
	mov.b32 	%f122, %r50;
	add.s64 	%rd291, %rd431, -16384;
	// begin inline asm
	ld.global.nc.u64 %rd290, [%rd291];
	// end inline asm
	add.s64 	%rd293, %rd431, -12296;
	// begin inline asm
	ld.global.nc.u64 %rd292, [%rd293];
	// end inline asm
	mov.b64 	{%r52, %r53}, %rd292;
	mov.b32 	%f123, %r52;
	add.s64 	%rd295, %rd431, -12288;
	// begin inline asm
	ld.global.nc.u64 %rd294, [%rd295];
	// end inline asm
	add.s64 	%rd297, %rd431, -8200;
	// begin inline asm
	ld.global.nc.u64 %rd296, [%rd297];
	// end inline asm
	mov.b64 	{%r54, %r55}, %rd296;
	mov.b32 	%f124, %r54;
	add.s64 	%rd299, %rd431, -8192;
	// begin inline asm
	ld.global.nc.u64 %rd298, [%rd299];
	// end inline asm
	add.s64 	%rd301, %rd431, -4104;
	// begin inline asm
	ld.global.nc.u64 %rd300, [%rd301];
	// end inline asm
	mov.b64 	{%r56, %r57}, %rd300;
	mov.b32 	%f125, %r56;
	add.s64 	%rd303, %rd431, -4096;
	// begin inline asm
	ld.global.nc.u64 %rd302, [%rd303];
	// end inline asm
	add.s64 	%rd305, %rd431, -8;
	// begin inline asm
	ld.global.nc.u64 %rd304, [%rd305];
	// end inline asm
	mov.b64 	{%r58, %r59}, %rd304;
	mov.b32 	%f126, %r58;
	// begin inline asm
	ld.global.nc.u64 %rd306, [%rd431];
	// end inline asm
	setp.lt.f32 	%p32, %f257, %f122;
	mov.f32 	%f258, %f257;
	mov.u64 	%rd439, %rd438;
	@%p32 bra 	$L__BB8_144;
	setp.lt.f32 	%p33, %f122, %f257;
	mov.f32 	%f258, %f122;
	mov.u64 	%rd439, %rd290;
	@%p33 bra 	$L__BB8_144;
	setp.lt.s64 	%p34, %rd438, %rd290;
	selp.f32 	%f258, %f257, %f122, %p34;
	min.s64 	%rd439, %rd438, %rd290;
$L__BB8_144:
	setp.lt.f32 	%p35, %f258, %f123;
	mov.f32 	%f259, %f258;
	mov.u64 	%rd440, %rd439;
	@%p35 bra 	$L__BB8_147;
	setp.lt.f32 	%p36, %f123, %f258;
	mov.f32 	%f259, %f123;
	mov.u64 	%rd440, %rd294;
	@%p36 bra 	$L__BB8_147;
	setp.lt.s64 	%p37, %rd439, %rd294;
	selp.f32 	%f259, %f258, %f123, %p37;
	min.s64 	%rd440, %rd439, %rd294;
$L__BB8_147:
	setp.lt.f32 	%p38, %f259, %f124;
	mov.f32 	%f260, %f259;
	mov.u64 	%rd441, %rd440;
	@%p38 bra 	$L__BB8_150;
	setp.lt.f32 	%p39, %f124, %f259;
	mov.f32 	%f260, %f124;
	mov.u64 	%rd441, %rd298;
	@%p39 bra 	$L__BB8_150;
	setp.lt.s64 	%p40, %rd440, %rd298;
	selp.f32 	%f260, %f259, %f124, %p40;
	min.s64 	%rd441, %rd440, %rd298;
$L__BB8_150:
	setp.lt.f32 	%p41, %f260, %f125;
	mov.f32 	%f261, %f260;
	mov.u64 	%rd442, %rd441;
	@%p41 bra 	$L__BB8_153;
	setp.lt.f32 	%p42, %f125, %f260;
	mov.f32 	%f261, %f125;
	mov.u64 	%rd442, %rd302;
	@%p42 bra 	$L__BB8_153;
	setp.lt.s64 	%p43, %rd441, %rd302;
	selp.f32 	%f261, %f260, %f125, %p43;
	min.s64 	%rd442, %rd441, %rd302;
$L__BB8_153:
	setp.lt.f32 	%p44, %f261, %f126;
	mov.f32 	%f279, %f261;
	mov.u64 	%rd465, %rd442;
	@%p44 bra 	$L__BB8_156;
	setp.lt.f32 	%p45, %f126, %f261;
	mov.f32 	%f279, %f126;
	mov.u64 	%rd465, %rd306;
	@%p45 bra 	$L__BB8_156;
	setp.lt.s64 	%p46, %rd442, %rd306;
	selp.f32 	%f279, %f261, %f126, %p46;
	min.s64 	%rd465, %rd442, %rd306;
$L__BB8_156:
	add.s64 	%rd444, %rd444, 2560;
	add.s64 	%rd431, %rd431, 40960;
	add.s64 	%rd430, %rd430, -2;
	setp.ne.s64 	%p47, %rd430, 0;
	@%p47 bra 	$L__BB8_126;
$L__BB8_157:
	and.b64  	%rd308, %rd112, 1;
	setp.eq.b64 	%p48, %rd308, 1;
	@%p48 bra 	$L__BB8_174;
	shl.b64 	%rd329, %rd444, 4;
	mul.wide.u32 	%rd330, %r16, 16;
	add.s64 	%rd331, %rd236, %rd330;
	add.s64 	%rd310, %rd331, %rd329;
	// begin inline asm
	ld.global.nc.u64 %rd309, [%rd310];
	// end inline asm
	mov.b64 	{%r60, %r61}, %rd309;
	mov.b32 	%f139, %r60;
	add.s64 	%rd312, %rd310, 8;
	// begin inline asm
	ld.global.nc.u64 %rd311, [%rd312];
	// end inline asm
	add.s64 	%rd314, %rd310, 4096;
	// begin inline asm
	ld.global.nc.u64 %rd313, [%rd314];
	// end inline asm
	mov.b64 	{%r62, %r63}, %rd313;
	mov.b32 	%f140, %r62;
	add.s64 	%rd316, %rd310, 4104;
	// begin inline asm
	ld.global.nc.u64 %rd315, [%rd316];
	// end inline asm
	add.s64 	%rd318, %rd310, 8192;
	// begin inline asm
	ld.global.nc.u64 %rd317, [%rd318];
	// end inline asm
	mov.b64 	{%r64, %r65}, %rd317;
	mov.b32 	%f141, %r64;
	add.s64 	%rd320, %rd310, 8200;
	// begin inline asm
	ld.global.nc.u64 %rd319, [%rd320];
	// end inline asm
	add.s64 	%rd322, %rd310, 12288;
	// begin inline asm
	ld.global.nc.u64 %rd321, [%rd322];
	// end inline asm
	mov.b64 	{%r66, %r67}, %rd321;
	mov.b32 	%f142, %r66;
	add.s64 	%rd324, %rd310, 12296;
	// begin inline asm
	ld.global.nc.u64 %rd323, [%rd324];
	// end inline asm
	add.s64 	%rd326, %rd310, 16384;
	// begin inline asm
	ld.global.nc.u64 %rd325, [%rd326];
	// end inline asm
	mov.b64 	{%r68, %r69}, %rd325;
	mov.b32 	%f143, %r68;
	add.s64 	%rd328, %rd310, 16392;
	// begin inline asm
	ld.global.nc.u64 %rd327, [%rd328];
	// end inline asm
	setp.lt.f32 	%p49, %f279, %f139;
	mov.f32 	%f265, %f279;
	mov.u64 	%rd448, %rd465;
	@%p49 bra 	$L__BB8_161;
	setp.lt.f32 	%p50, %f139, %f279;
	mov.f32 	%f265, %f139;
	mov.u64 	%rd448, %rd311;
	@%p50 bra 	$L__BB8_161;
	setp.lt.s64 	%p51, %rd465, %rd311;
	selp.f32 	%f265, %f279, %f139, %p51;
	min.s64 	%rd448, %rd465, %rd311;
$L__BB8_161:
	setp.lt.f32 	%p52, %f265, %f140;
	mov.f32 	%f266, %f265;
	mov.u64 	%rd449, %rd448;
	@%p52 bra 	$L__BB8_164;
	setp.lt.f32 	%p53, %f140, %f265;
	mov.f32 	%f266, %f140;
	mov.u64 	%rd449, %rd315;
	@%p53 bra 	$L__BB8_164;
	setp.lt.s64 	%p54, %rd448, %rd315;
	selp.f32 	%f266, %f265, %f140, %p54;
	min.s64 	%rd449, %rd448, %rd315;
$L__BB8_164:
	setp.lt.f32 	%p55, %f266, %f141;
	mov.f32 	%f267, %f266;
	mov.u64 	%rd450, %rd449;
	@%p55 bra 	$L__BB8_167;
	setp.lt.f32 	%p56, %f141, %f266;
	mov.f32 	%f267, %f141;
	mov.u64 	%rd450, %rd319;
	@%p56 bra 	$L__BB8_167;
	setp.lt.s64 	%p57, %rd449, %rd319;
	selp.f32 	%f267, %f266, %f141, %p57;
	min.s64 	%rd450, %rd449, %rd319;
$L__BB8_167:
	setp.lt.f32 	%p58, %f267, %f142;
	mov.f32 	%f268, %f267;
	mov.u64 	%rd451, %rd450;
	@%p58 bra 	$L__BB8_170;
	setp.lt.f32 	%p59, %f142, %f267;
	mov.f32 	%f268, %f142;
	mov.u64 	%rd451, %rd323;
	@%p59 bra 	$L__BB8_170;
	setp.lt.s64 	%p60, %rd450, %rd323;
	selp.f32 	%f268, %f267, %f142, %p60;
	min.s64 	%rd451, %rd450, %rd323;
$L__BB8_170:
	setp.lt.f32 	%p61, %f268, %f143;
	mov.f32 	%f279, %f268;
	mov.u64 	%rd465, %rd451;
	@%p61 bra 	$L__BB8_173;
	setp.lt.f32 	%p62, %f143, %f268;
	mov.f32 	%f279, %f143;
	mov.u64 	%rd465, %rd327;
	@%p62 bra 	$L__BB8_173;
	setp.lt.s64 	%p63, %rd451, %rd327;
	selp.f32 	%f279, %f268, %f143, %p63;
	min.s64 	%rd465, %rd451, %rd327;
$L__BB8_173:
	add.s64 	%rd444, %rd444, 1280;
$L__BB8_174:
	cvt.s64.s32 	%rd332, %r29;
	setp.ge.s64 	%p64, %rd444, %rd332;
	@%p64 bra 	$L__BB8_197;
	cvt.u32.u64 	%r17, %rd444;
	sub.s32 	%r18, %r29, %r17;
	setp.ge.s32 	%p65, %r16, %r18;
	@%p65 bra 	$L__BB8_197;
	not.b32 	%r70, %r16;
	add.s32 	%r71, %r29, %r70;
	sub.s32 	%r19, %r71, %r17;
	and.b32  	%r72, %r19, 768;
	setp.eq.s32 	%p66, %r72, 768;
	mov.u32 	%r434, %r16;
	@%p66 bra 	$L__BB8_182;
	cvt.u64.u32 	%rd334, %r16;
	add.s64 	%rd335, %rd444, %rd334;
	shl.b64 	%rd336, %rd335, 4;
	add.s64 	%rd455, %rd236, %rd336;
	shr.u32 	%r73, %r19, 8;
	add.s32 	%r74, %r73, 1;
	and.b32  	%r75, %r74, 3;
	neg.s32 	%r432, %r75;
	mov.u32 	%r434, %r16;
$L__BB8_178:
	.pragma "nounroll";
	mov.u64 	%rd176, %rd465;
	mov.f32 	%f155, %f279;
	// begin inline asm
	ld.global.nc.u64 %rd337, [%rd455];
	// end inline asm
	mov.b64 	{%r76, %r77}, %rd337;
	mov.b32 	%f156, %r76;
	add.s64 	%rd340, %rd455, 8;
	// begin inline asm
	ld.global.nc.u64 %rd339, [%rd340];
	// end inline asm
	setp.lt.f32 	%p67, %f155, %f156;
	@%p67 bra 	$L__BB8_181;
	setp.lt.f32 	%p68, %f156, %f155;
	mov.f32 	%f279, %f156;
	mov.u64 	%rd465, %rd339;
	@%p68 bra 	$L__BB8_181;
	setp.lt.s64 	%p69, %rd176, %rd339;
	selp.f32 	%f279, %f155, %f156, %p69;
	min.s64 	%rd465, %rd176, %rd339;
$L__BB8_181:
	add.s32 	%r434, %r434, 256;
	add.s64 	%rd455, %rd455, 4096;
	add.s32 	%r432, %r432, 1;
	setp.ne.s32 	%p70, %r432, 0;
	@%p70 bra 	$L__BB8_178;
$L__BB8_182:
	setp.lt.u32 	%p71, %r19, 768;
	@%p71 bra 	$L__BB8_197;
	cvt.u64.u32 	%rd341, %r434;
	add.s64 	%rd342, %rd444, %rd341;
	shl.b64 	%rd343, %rd342, 4;
	add.s64 	%rd344, %rd343, %rd236;
	add.s64 	%rd460, %rd344, 12296;
$L__BB8_184:
	add.s64 	%rd346, %rd460, -12296;
	// begin inline asm
	ld.global.nc.u64 %rd345, [%rd346];
	// end inline asm
	mov.b64 	{%r78, %r79}, %rd345;
	mov.b32 	%f162, %r78;
	add.s64 	%rd348, %rd460, -12288;
	// begin inline asm
	ld.global.nc.u64 %rd347, [%rd348];
	// end inline asm
	setp.lt.f32 	%p72, %f279, %f162;
	mov.f32 	%f276, %f279;
	mov.u64 	%rd462, %rd465;
	@%p72 bra 	$L__BB8_187;
	setp.lt.f32 	%p73, %f162, %f279;
	mov.f32 	%f276, %f162;
	mov.u64 	%rd462, %rd347;
	@%p73 bra 	$L__BB8_187;
	setp.lt.s64 	%p74, %rd465, %rd347;
	selp.f32 	%f276, %f279, %f162, %p74;
	min.s64 	%rd462, %rd465, %rd347;
$L__BB8_187:
	add.s64 	%rd350, %rd460, -8200;
	// begin inline asm
	ld.global.nc.u64 %rd349, [%rd350];
	// end inline asm
	mov.b64 	{%r80, %r81}, %rd349;
	mov.b32 	%f165, %r80;
	add.s64 	%rd352, %rd460, -8192;
	// begin inline asm
	ld.global.nc.u64 %rd351, [%rd352];
	// end inline asm
	setp.lt.f32 	%p75, %f276, %f165;
	mov.f32 	%f277, %f276;
	mov.u64 	%rd463, %rd462;
	@%p75 bra 	$L__BB8_190;
	setp.lt.f32 	%p76, %f165, %f276;
	mov.f32 	%f277, %f165;
	mov.u64 	%rd463, %rd351;
	@%p76 bra 	$L__BB8_190;
	setp.lt.s64 	%p77, %rd462, %rd351;
	selp.f32 	%f277, %f276, %f165, %p77;
	min.s64 	%rd463, %rd462, %rd351;
$L__BB8_190:
	add.s64 	%rd354, %rd460, -4104;
	// begin inline asm
	ld.global.nc.u64 %rd353, [%rd354];
	// end inline asm
	mov.b64 	{%r82, %r83}, %rd353;
	mov.b32 	%f168, %r82;
	add.s64 	%rd356, %rd460, -4096;
	// begin inline asm
	ld.global.nc.u64 %rd355, [%rd356];
	// end inline asm
	setp.lt.f32 	%p78, %f277, %f168;
	mov.f32 	%f278, %f277;
	mov.u64 	%rd464, %rd463;
	@%p78 bra 	$L__BB8_193;
	setp.lt.f32 	%p79, %f168, %f277;
	mov.f32 	%f278, %f168;
	mov.u64 	%rd464, %rd355;
	@%p79 bra 	$L__BB8_193;
	setp.lt.s64 	%p80, %rd463, %rd355;
	selp.f32 	%f278, %f277, %f168, %p80;
	min.s64 	%rd464, %rd463, %rd355;
$L__BB8_193:
	add.s64 	%rd358, %rd460, -8;
	// begin inline asm
	ld.global.nc.u64 %rd357, [%rd358];
	// end inline asm
	mov.b64 	{%r84, %r85}, %rd357;
	mov.b32 	%f171, %r84;
	// begin inline asm
	ld.global.nc.u64 %rd359, [%rd460];
	// end inline asm
	setp.lt.f32 	%p81, %f278, %f171;
	mov.f32 	%f279, %f278;
	mov.u64 	%rd465, %rd464;
	@%p81 bra 	$L__BB8_196;
	setp.lt.f32 	%p82, %f171, %f278;
	mov.f32 	%f279, %f171;
	mov.u64 	%rd465, %rd359;
	@%p82 bra 	$L__BB8_196;
	setp.lt.s64 	%p83, %rd464, %rd359;
	selp.f32 	%f279, %f278, %f171, %p83;
	min.s64 	%rd465, %rd464, %rd359;
$L__BB8_196:
	add.s32 	%r434, %r434, 1024;
	add.s64 	%rd460, %rd460, 16384;
	setp.lt.s32 	%p84, %r434, %r18;
	@%p84 bra 	$L__BB8_184;
$L__BB8_197:
	// begin inline asm
	mov.u32 %r86, %laneid;
	// end inline asm
	mov.b32 	%r88, %f279;
	mov.b32 	%r104, 1;
	mov.b32 	%r105, 31;
	mov.b32 	%r106, -1;
	// begin inline asm
	shfl.sync.down.b32 %r87, %r88, %r104, %r105, %r106;
	// end inline asm
	mov.b32 	%f175, %r87;
	// begin inline asm
	shfl.sync.down.b32 %r92, %r93, %r104, %r105, %r106;
	// end inline asm
	mov.b64 	{%r98, %r103}, %rd465;
	// begin inline asm
	shfl.sync.down.b32 %r97, %r98, %r104, %r105, %r106;
	// end inline asm
	// begin inline asm
	shfl.sync.down.b32 %r102, %r103, %r104, %r105, %r106;
	// end inline asm
	mov.b64 	%rd200, {%r97, %r102};
	setp.gt.s32 	%p85, %r86, 30;
	setp.lt.f32 	%p86, %f279, %f175;
	or.pred  	%p87, %p85, %p86;
	mov.f32 	%f281, %f279;
	mov.u64 	%rd467, %rd465;
	@%p87 bra 	$L__BB8_200;
	setp.gt.f32 	%p88, %f279, %f175;
	mov.f32 	%f281, %f175;
	mov.u64 	%rd467, %rd200;
	@%p88 bra 	$L__BB8_200;
	setp.lt.s64 	%p89, %rd465, %rd200;
	selp.f32 	%f281, %f279, %f175, %p89;
	min.s64 	%rd467, %rd465, %rd200;
$L__BB8_200:
	mov.b32 	%r108, %f281;
	mov.b32 	%r124, 2;
	mov.b32 	%r125, 31;
	mov.b32 	%r126, -1;
	// begin inline asm
	shfl.sync.down.b32 %r107, %r108, %r124, %r125, %r126;
	// end inline asm
	mov.b32 	%f178, %r107;
	// begin inline asm
	shfl.sync.down.b32 %r112, %r113, %r124, %r125, %r126;
	// end inline asm
	mov.b64 	{%r118, %r123}, %rd467;
	// begin inline asm
	shfl.sync.down.b32 %r117, %r118, %r124, %r125, %r126;
	// end inline asm
	// begin inline asm
	shfl.sync.down.b32 %r122, %r123, %r124, %r125, %r126;
	// end inline asm
	mov.b64 	%rd203, {%r117, %r122};
	setp.gt.s32 	%p90, %r86, 29;
	setp.lt.f32 	%p91, %f281, %f178;
	or.pred  	%p92, %p90, %p91;
	mov.f32 	%f282, %f281;
	mov.u64 	%rd468, %rd467;
	@%p92 bra 	$L__BB8_203;
	setp.gt.f32 	%p93, %f281, %f178;
	mov.f32 	%f282, %f178;
	mov.u64 	%rd468, %rd203;
	@%p93 bra 	$L__BB8_203;
	setp.lt.s64 	%p94, %rd467, %rd203;
	selp.f32 	%f282, %f281, %f178, %p94;
	min.s64 	%rd468, %rd467, %rd203;
$L__BB8_203:
	mov.b32 	%r128, %f282;
	mov.b32 	%r144, 4;
	mov.b32 	%r145, 31;
	mov.b32 	%r146, -1;
	// begin inline asm
	shfl.sync.down.b32 %r127, %r128, %r144, %r145, %r146;
	// end inline asm
	mov.b32 	%f181, %r127;
	// begin inline asm
	shfl.sync.down.b32 %r132, %r133, %r144, %r145, %r146;
	// end inline asm
	mov.b64 	{%r138, %r143}, %rd468;
	// begin inline asm
	shfl.sync.down.b32 %r137, %r138, %r144, %r145, %r146;
	// end inline asm
	// begin inline asm
	shfl.sync.down.b32 %r142, %r143, %r144, %r145, %r146;
	// end inline asm
	mov.b64 	%rd206, {%r137, %r142};
	setp.gt.s32 	%p95, %r86, 27;
	setp.lt.f32 	%p96, %f282, %f181;
	or.pred  	%p97, %p95, %p96;
	mov.f32 	%f283, %f282;
	mov.u64 	%rd469, %rd468;
	@%p97 bra 	$L__BB8_206;
	setp.gt.f32 	%p98, %f282, %f181;
	mov.f32 	%f283, %f181;
	mov.u64 	%rd469, %rd206;
	@%p98 bra 	$L__BB8_206;
	setp.lt.s64 	%p99, %rd468, %rd206;
	selp.f32 	%f283, %f282, %f181, %p99;
	min.s64 	%rd469, %rd468, %rd206;
$L__BB8_206:
	mov.b32 	%r148, %f283;
	mov.b32 	%r164, 8;
	mov.b32 	%r165, 31;
	mov.b32 	%r166, -1;
	// begin inline asm
	shfl.sync.down.b32 %r147, %r148, %r164, %r165, %r166;
	// end inline asm
	mov.b32 	%f184, %r147;
	// begin inline asm
	shfl.sync.down.b32 %r152, %r153, %r164, %r165, %r166;
	// end inline asm
	mov.b64 	{%r158, %r163}, %rd469;
	// begin inline asm
	shfl.sync.down.b32 %r157, %r158, %r164, %r165, %r166;
	// end inline asm
	// begin inline asm
	shfl.sync.down.b32 %r162, %r163, %r164, %r165, %r166;
	// end inline asm
	mov.b64 	%rd209, {%r157, %r162};
	setp.gt.s32 	%p100, %r86, 23;
	setp.lt.f32 	%p101, %f283, %f184;
	or.pred  	%p102, %p100, %p101;
	mov.f32 	%f284, %f283;
	mov.u64 	%rd470, %rd469;
	@%p102 bra 	$L__BB8_209;
	setp.gt.f32 	%p103, %f283, %f184;
	mov.f32 	%f284, %f184;
	mov.u64 	%rd470, %rd209;
	@%p103 bra 	$L__BB8_209;
	setp.lt.s64 	%p104, %rd469, %rd209;
	selp.f32 	%f284, %f283, %f184, %p104;
	min.s64 	%rd470, %rd469, %rd209;
$L__BB8_209:
	mov.b32 	%r168, %f284;
	mov.b32 	%r184, 16;
	mov.b32 	%r185, 31;
	mov.b32 	%r186, -1;
	// begin inline asm
	shfl.sync.down.b32 %r167, %r168, %r184, %r185, %r186;
	// end inline asm
	mov.b32 	%f187, %r167;
	// begin inline asm
	shfl.sync.down.b32 %r172, %r173, %r184, %r185, %r186;
	// end inline asm
	mov.b64 	{%r178, %r183}, %rd470;
	// begin inline asm
	shfl.sync.down.b32 %r177, %r178, %r184, %r185, %r186;
	// end inline asm
	// begin inline asm
	shfl.sync.down.b32 %r182, %r183, %r184, %r185, %r186;
	// end inline asm
	mov.b64 	%rd212, {%r177, %r182};
	setp.gt.s32 	%p105, %r86, 15;
	setp.lt.f32 	%p106, %f284, %f187;
	or.pred  	%p107, %p105, %p106;
	mov.f32 	%f292, %f284;
	mov.u64 	%rd478, %rd470;
	@%p107 bra 	$L__BB8_212;
	setp.gt.f32 	%p108, %f284, %f187;
	mov.f32 	%f292, %f187;
	mov.u64 	%rd478, %rd212;
	@%p108 bra 	$L__BB8_212;
	setp.lt.s64 	%p109, %rd470, %rd212;
	selp.f32 	%f292, %f284, %f187, %p109;
	min.s64 	%rd478, %rd470, %rd212;
$L__BB8_212:
	setp.ne.s32 	%p110, %r86, 0;
	@%p110 bra 	$L__BB8_214;
	shr.u32 	%r187, %r16, 1;
	and.b32  	%r188, %r187, 496;
	mov.u32 	%r189, _ZN6thrust24THRUST_300001_SM_1000_NS8cuda_cub4core6detail5shmemE;
	add.s32 	%r190, %r189, %r188;
	st.shared.f32 	[%r190+8], %f292;
	st.shared.u64 	[%r190+16], %rd478;
$L__BB8_214:
	bar.sync 	0;
	setp.ne.s32 	%p111, %r16, 0;
	@%p111 bra 	$L__BB8_236;
	ld.shared.f32 	%f190, [_ZN6thrust24THRUST_300001_SM_1000_NS8cuda_cub4core6detail5shmemE+24];
	ld.shared.u64 	%rd215, [_ZN6thrust24THRUST_300001_SM_1000_NS8cuda_cub4core6detail5shmemE+32];
	setp.lt.f32 	%p112, %f292, %f190;
	mov.f32 	%f286, %f292;
	mov.u64 	%rd472, %rd478;
	@%p112 bra 	$L__BB8_218;
	setp.lt.f32 	%p113, %f190, %f292;
	mov.f32 	%f286, %f190;
	mov.u64 	%rd472, %rd215;
	@%p113 bra 	$L__BB8_218;
	setp.lt.s64 	%p114, %rd478, %rd215;
	selp.f32 	%f286, %f292, %f190, %p114;
	min.s64 	%rd472, %rd478, %rd215;
$L__BB8_218:
	ld.shared.f32 	%f193, [_ZN6thrust24THRUST_300001_SM_1000_NS8cuda_cub4core6detail5shmemE+40];
	ld.shared.u64 	%rd218, [_ZN6thrust24THRUST_300001_SM_1000_NS8cuda_cub4core6detail5shmemE+48];
	setp.lt.f32 	%p115, %f286, %f193;
	mov.f32 	%f287, %f286;
	mov.u64 	%rd473, %rd472;
	@%p115 bra 	$L__BB8_221;
	setp.lt.f32 	%p116, %f193, %f286;
	mov.f32 	%f287, %f193;
	mov.u64 	%rd473, %rd218;
	@%p116 bra 	$L__BB8_221;
	setp.lt.s64 	%p117, %rd472, %rd218;
	selp.f32 	%f287, %f286, %f193, %p117;
	min.s64 	%rd473, %rd472, %rd218;
$L__BB8_221:
	ld.shared.f32 	%f196, [_ZN6thrust24THRUST_300001_SM_1000_NS8cuda_cub4core6detail5shmemE+56];
	ld.shared.u64 	%rd221, [_ZN6thrust24THRUST_300001_SM_1000_NS8cuda_cub4core6detail5shmemE+64];
	setp.lt.f32 	%p118, %f287, %f196;
	mov.f32 	%f288, %f287;
	mov.u64 	%rd474, %rd473;
	@%p118 bra 	$L__BB8_224;
	setp.lt.f32 	%p119, %f196, %f287;
	mov.f32 	%f288, %f196;
	mov.u64 	%rd474, %rd221;
	@%p119 bra 	$L__BB8_224;
	setp.lt.s64 	%p120, %rd473, %rd221;
	selp.f32 	%f288, %f287, %f196, %p120;
	min.s64 	%rd474, %rd473, %rd221;
$L__BB8_224:
	ld.shared.f32 	%f199, [_ZN6thrust24THRUST_300001_SM_1000_NS8cuda_cub4core6detail5shmemE+72];
	ld.shared.u64 	%rd224, [_ZN6thrust24THRUST_300001_SM_1000_NS8cuda_cub4core6detail5shmemE+80];
	setp.lt.f32 	%p121, %f288, %f199;
	mov.f32 	%f289, %f288;
	mov.u64 	%rd475, %rd474;
	@%p121 bra 	$L__BB8_227;
	setp.lt.f32 	%p122, %f199, %f288;
	mov.f32 	%f289, %f199;
	mov.u64 	%rd475, %rd224;
	@%p122 bra 	$L__BB8_227;
	setp.lt.s64 	%p123, %rd474, %rd224;
	selp.f32 	%f289, %f288, %f199, %p123;
	min.s64 	%rd475, %rd474, %rd224;
$L__BB8_227:
	ld.shared.f32 	%f202, [_ZN6thrust24THRUST_300001_SM_1000_NS8cuda_cub4core6detail5shmemE+88];
	ld.shared.u64 	%rd227, [_ZN6thrust24THRUST_300001_SM_1000_NS8cuda_cub4core6detail5shmemE+96];
	setp.lt.f32 	%p124, %f289, %f202;
	mov.f32 	%f290, %f289;
	mov.u64 	%rd476, %rd475;
	@%p124 bra 	$L__BB8_230;
	setp.lt.f32 	%p125, %f202, %f289;
	mov.f32 	%f290, %f202;
	mov.u64 	%rd476, %rd227;
	@%p125 bra 	$L__BB8_230;
	setp.lt.s64 	%p126, %rd475, %rd227;
	selp.f32 	%f290, %f289, %f202, %p126;
	min.s64 	%rd476, %rd475, %rd227;
$L__BB8_230:
	ld.shared.f32 	%f205, [_ZN6thrust24THRUST_300001_SM_1000_NS8cuda_cub4core6detail5shmemE+104];
	ld.shared.u64 	%rd230, [_ZN6thrust24THRUST_300001_SM_1000_NS8cuda_cub4core6detail5shmemE+112];
	setp.lt.f32 	%p127, %f290, %f205;
	mov.f32 	%f291, %f290;
	mov.u64 	%rd477, %rd476;
	@%p127 bra 	$L__BB8_233;
	setp.lt.f32 	%p128, %f205, %f290;
	mov.f32 	%f291, %f205;
	mov.u64 	%rd477, %rd230;
	@%p128 bra 	$L__BB8_233;
	setp.lt.s64 	%p129, %rd476, %rd230;
	selp.f32 	%f291, %f290, %f205, %p129;
	min.s64 	%rd477, %rd476, %rd230;
$L__BB8_233:
	ld.shared.f32 	%f208, [_ZN6thrust24THRUST_300001_SM_1000_NS8cuda_cub4core6detail5shmemE+120];
	ld.shared.u64 	%rd233, [_ZN6thrust24THRUST_300001_SM_1000_NS8cuda_cub4core6detail5shmemE+128];
	setp.lt.f32 	%p130, %f291, %f208;
	mov.f32 	%f292, %f291;
	mov.u64 	%rd478, %rd477;
	@%p130 bra 	$L__BB8_236;
	setp.lt.f32 	%p131, %f208, %f291;
	mov.f32 	%f292, %f208;
	mov.u64 	%rd478, %rd233;
	@%p131 bra 	$L__BB8_236;
	setp.lt.s64 	%p132, %rd477, %rd233;
	selp.f32 	%f292, %f291, %f208, %p132;
	min.s64 	%rd478, %rd477, %rd233;
$L__BB8_236:
	mov.u32 	%r426, %tid.x;
	setp.ne.s32 	%p259, %r426, 0;
	@%p259 bra 	$L__BB8_238;
	ld.param.u64 	%rd391, [_ZN6thrust24THRUST_300001_SM_1000_NS8cuda_cub4core6detail13_kernel_agentINS1_8__reduce11ReduceAgentIPN4cuda3std3__45tupleIJflEEESC_SB_lNS1_9__extrema9arg_min_fIflNS9_4lessIfEEEEEEJSC_SC_iSH_EEEvDpT0__param_1];
	cvta.to.global.u64 	%rd390, %rd391;
	st.global.f32 	[%rd390], %f292;
	st.global.u64 	[%rd390+8], %rd478;
$L__BB8_238:
	ret;

}
	// .globl	_ZN3cub18CUB_300001_SM_10006detail11EmptyKernelIvEEvv
.visible .entry _ZN3cub18CUB_300001_SM_10006detail11EmptyKernelIvEEvv()
{


	ret;

}


// ===== COMPILED SASS (sm_100) =====

	.target	sm_100

	.elftype	@"ET_EXEC"


//--------------------- .note.nv.tkinfo           --------------------------
	.section	.note.nv.tkinfo,"",@"SHT_NOTE"
	.sectionflags	@"SHF_NOTE_NV_TKINFO"
	.tkinfo
        /*0018*/ 	.word	0x00000002
        /*0030*/ 	.string	""
        /*0030*/ 	.string	"ptxas"
        /*0030*/ 	.string	"Cuda compilation tools, release 13.0, V13.0.88"
        /*0030*/ 	.string	"Build cuda_13.0.r13.0/compiler.36424714_0"
        /*0030*/ 	.string	"-arch sm_100 -m 64 "



//--------------------- .note.nv.cuinfo           --------------------------
	.section	.note.nv.cuinfo,"",@"SHT_NOTE"
	.sectionflags	@"SHF_NOTE_NV_CUINFO"
        /*0018*/ 	.short	0x0002
        /*001a*/ 	.short	0x0064
        /*001c*/ 	.short	0x0082
	.zero		2


//--------------------- .nv.info                  --------------------------
	.section	.nv.info,"",@"SHT_CUDA_INFO"
	.align	4


	//----- nvinfo : EIATTR_REGCOUNT
	.align		4
        /*0000*/ 	.byte	0x04, 0x2f
        /*0002*/ 	.short	(.L_46 - .L_45)
	.align		4
.L_45:
        /*0004*/ 	.word	index@(_Z16compute_distancePfiS_S_i)
        /*0008*/ 	.word	0x0000001f


	//----- nvinfo : EIATTR_FRAME_SIZE
	.align		4
.L_46:
        /*000c*/ 	.byte	0x04, 0x11
        /*000e*/ 	.short	(.L_48 - .L_47)
	.align		4
.L_47:
        /*0010*/ 	.word	index@(_Z16compute_distancePfiS_S_i)
        /*0014*/ 	.word	0x00000000


	//----- nvinfo : EIATTR_REGCOUNT
	.align		4
.L_48:
        /*0018*/ 	.byte	0x04, 0x2f
        /*001a*/ 	.short	(.L_50 - .L_49)
	.align		4
.L_49:
        /*001c*/ 	.word	index@(_ZN6thrust24THRUST_300001_SM_1000_NS8cuda_cub4core6detail13_kernel_agentINS1_8__reduce11ReduceAgentINS0_12zip_iteratorIN4cuda3std3__45tupleIJNS0_6detail15normal_iteratorINS0_10device_ptrIfEEEENS0_17counting_iteratorIlNS0_11use_defaultESI_SI_EEEEEEEPNSB_IJflEEESM_iNS1_9__extrema9arg_min_fIflNSA_4lessIfEEEEEEJSL_SN_iSS_EEEvDpT0_)
        /*0020*/ 	.word	0x0000001e


	//----- nvinfo : EIATTR_FRAME_SIZE
	.align		4
.L_50:
        /*0024*/ 	.byte	0x04, 0x11
        /*0026*/ 	.short	(.L_52 - .L_51)
	.align		4
.L_51:
        /*0028*/ 	.word	index@(_ZN6thrust24THRUST_300001_SM_1000_NS8cuda_cub4core6detail13_kernel_agentINS1_8__reduce11ReduceAgentINS0_12zip_iteratorIN4cuda3std3__45tupleIJNS0_6detail15normal_iteratorINS0_10device_ptrIfEEEENS0_17counting_iteratorIlNS0_11use_defaultESI_SI_EEEEEEEPNSB_IJflEEESM_iNS1_9__extrema9arg_min_fIflNSA_4lessIfEEEEEEJSL_SN_iSS_EEEvDpT0_)
        /*002c*/ 	.word	0x00000000


	//----- nvinfo : EIATTR_REGCOUNT
	.align		4
.L_52:
        /*0030*/ 	.byte	0x04, 0x2f
        /*0032*/ 	.short	(.L_54 - .L_53)
	.align		4
.L_53:
        /*0034*/ 	.word	index@(_ZN6thrust24THRUST_300001_SM_1000_NS8cuda_cub4core6detail13_kernel_agentINS1_8__reduce11ReduceAgentINS0_12zip_iteratorIN4cuda3std3__45tupleIJNS0_6detail15normal_iteratorINS0_10device_ptrIfEEEENS0_17counting_iteratorIlNS0_11use_defaultESI_SI_EEEEEEEPNSB_IJflEEESM_iNS1_9__extrema9arg_min_fIflNSA_4lessIfEEEEEEJSL_SN_iN3cub18CUB_300001_SM_100013GridEvenShareIiEENSV_9GridQueueIjEESS_EEEvDpT0_)
        /*0038*/ 	.word	0x0000001d


	//----- nvinfo : EIATTR_FRAME_SIZE
	.align		4
.L_54:
        /*003c*/ 	.byte	0x04, 0x11
        /*003e*/ 	.short	(.L_56 - .L_55)
	.align		4
.L_55:
        /*0040*/ 	.word	index@(_ZN6thrust24THRUST_300001_SM_1000_NS8cuda_cub4core6detail13_kernel_agentINS1_8__reduce11ReduceAgentINS0_12zip_iteratorIN4cuda3std3__45tupleIJNS0_6detail15normal_iteratorINS0_10device_ptrIfEEEENS0_17counting_iteratorIlNS0_11use_defaultESI_SI_EEEEEEEPNSB_IJflEEESM_iNS1_9__extrema9arg_min_fIflNSA_4lessIfEEEEEEJSL_SN_iN3cub18CUB_300001_SM_100013GridEvenShareIiEENSV_9GridQueueIjEESS_EEEvDpT0_)
        /*0044*/ 	.word	0x00000000


	//----- nvinfo : EIATTR_REGCOUNT
	.align		4
.L_56:
        /*0048*/ 	.byte	0x04, 0x2f
        /*004a*/ 	.short	(.L_58 - .L_57)
	.align		4
.L_57:
        /*004c*/ 	.word	index@(_ZN6thrust24THRUST_300001_SM_1000_NS8cuda_cub4core6detail13_kernel_agentINS1_8__reduce10DrainAgentIiEEJN3cub18CUB_300001_SM_10009GridQueueIjEEiEEEvDpT0_)
        /*0050*/ 	.word	0x00000008


	//----- nvinfo : EIATTR_FRAME_SIZE
	.align		4
.L_58:
        /*0054*/ 	.byte	0x04, 0x11
        /*0056*/ 	.short	(.L_60 - .L_59)
	.align		4
.L_59:
        /*0058*/ 	.word	index@(_ZN6thrust24THRUST_300001_SM_1000_NS8cuda_cub4core6detail13_kernel_agentINS1_8__reduce10DrainAgentIiEEJN3cub18CUB_300001_SM_10009GridQueueIjEEiEEEvDpT0_)
        /*005c*/ 	.word	0x00000000


	//----- nvinfo : EIATTR_REGCOUNT
	.align		4
.L_60:
        /*0060*/ 	.byte	0x04, 0x2f
        /*0062*/ 	.short	(.L_62 - .L_61)
	.align		4
.L_61:
        /*0064*/ 	.word	index@(_ZN6thrust24THRUST_300001_SM_1000_NS8cuda_cub4core6detail13_kernel_agentINS1_8__reduce11ReduceAgentIPN4cuda3std3__45tupleIJflEEESC_SB_iNS1_9__extrema9arg_min_fIflNS9_4lessIfEEEEEEJSC_SC_iSH_EEEvDpT0_)
        /*0068*/ 	.word	0x0000001e


	//----- nvinfo : EIATTR_FRAME_SIZE
	.align		4
.L_62:
        /*006c*/ 	.byte	0x04, 0x11
        /*006e*/ 	.short	(.L_64 - .L_63)
	.align		4
.L_63:
        /*0070*/ 	.word	index@(_ZN6thrust24THRUST_300001_SM_1000_NS8cuda_cub4core6detail13_kernel_agentINS1_8__reduce11ReduceAgentIPN4cuda3std3__45tupleIJflEEESC_SB_iNS1_9__extrema9arg_min_fIflNS9_4lessIfEEEEEEJSC_SC_iSH_EEEvDpT0_)
        /*0074*/ 	.word	0x00000000


	//----- nvinfo : EIATTR_REGCOUNT
	.align		4
.L_64:
        /*0078*/ 	.byte	0x04, 0x2f
        /*007a*/ 	.short	(.L_66 - .L_65)
	.align		4
.L_65:
        /*007c*/ 	.word	index@(_ZN6thrust24THRUST_300001_SM_1000_NS8cuda_cub4core6detail13_kernel_agentINS1_8__reduce11ReduceAgentINS0_12zip_iteratorIN4cuda3std3__45tupleIJNS0_6detail15normal_iteratorINS0_10device_ptrIfEEEENS0_17counting_iteratorIlNS0_11use_defaultESI_SI_EEEEEEEPNSB_IJflEEESM_lNS1_9__extrema9arg_min_fIflNSA_4lessIfEEEEEEJSL_SN_lSS_EEEvDpT0_)
        /*0080*/ 	.word	0x0000001c


	//----- nvinfo : EIATTR_FRAME_SIZE
	.align		4
.L_66:
        /*0084*/ 	.byte	0x04, 0x11
        /*0086*/ 	.short	(.L_68 - .L_67)
	.align		4
.L_67:
        /*0088*/ 	.word	index@(_ZN6thrust24THRUST_300001_SM_1000_NS8cuda_cub4core6detail13_kernel_agentINS1_8__reduce11ReduceAgentINS0_12zip_iteratorIN4cuda3std3__45tupleIJNS0_6detail15normal_iteratorINS0_10device_ptrIfEEEENS0_17counting_iteratorIlNS0_11use_defaultESI_SI_EEEEEEEPNSB_IJflEEESM_lNS1_9__extrema9arg_min_fIflNSA_4lessIfEEEEEEJSL_SN_lSS_EEEvDpT0_)
        /*008c*/ 	.word	0x00000000


	//----- nvinfo : EIATTR_REGCOUNT
	.align		4
.L_68:
        /*0090*/ 	.byte	0x04, 0x2f
        /*0092*/ 	.short	(.L_70 - .L_69)
	.align		4
.L_69:
        /*0094*/ 	.word	index@(_ZN6thrust24THRUST_300001_SM_1000_NS8cuda_cub4core6detail13_kernel_agentINS1_8__reduce11ReduceAgentINS0_12zip_iteratorIN4cuda3std3__45tupleIJNS0_6detail15normal_iteratorINS0_10device_ptrIfEEEENS0_17counting_iteratorIlNS0_11use_defaultESI_SI_EEEEEEEPNSB_IJflEEESM_lNS1_9__extrema9arg_min_fIflNSA_4lessIfEEEEEEJSL_SN_lN3cub18CUB_300001_SM_100013GridEvenShareIlEENSV_9GridQueueIyEESS_EEEvDpT0_)
        /*0098*/ 	.word	0x0000001e


	//----- nvinfo : EIATTR_FRAME_SIZE
	.align		4
.L_70:
        /*009c*/ 	.byte	0x04, 0x11
        /*009e*/ 	.short	(.L_72 - .L_71)
	.align		4
.L_71:
        /*00a0*/ 	.word	index@(_ZN6thrust24THRUST_300001_SM_1000_NS8cuda_cub4core6detail13_kernel_agentINS1_8__reduce11ReduceAgentINS0_12zip_iteratorIN4cuda3std3__45tupleIJNS0_6detail15normal_iteratorINS0_10device_ptrIfEEEENS0_17counting_iteratorIlNS0_11use_defaultESI_SI_EEEEEEEPNSB_IJflEEESM_lNS1_9__extrema9arg_min_fIflNSA_4lessIfEEEEEEJSL_SN_lN3cub18CUB_300001_SM_100013GridEvenShareIlEENSV_9GridQueueIyEESS_EEEvDpT0_)
        /*00a4*/ 	.word	0x00000000


	//----- nvinfo : EIATTR_REGCOUNT
	.align		4
.L_72:
        /*00a8*/ 	.byte	0x04, 0x2f
        /*00aa*/ 	.short	(.L_74 - .L_73)
	.align		4
.L_73:
        /*00ac*/ 	.word	index@(_ZN6thrust24THRUST_300001_SM_1000_NS8cuda_cub4core6detail13_kernel_agentINS1_8__reduce10DrainAgentIlEEJN3cub18CUB_300001_SM_10009GridQueueIyEElEEEvDpT0_)
        /*00b0*/ 	.word	0x00000008


	//----- nvinfo : EIATTR_FRAME_SIZE
	.align		4
.L_74:
        /*00b4*/ 	.byte	0x04, 0x11
        /*00b6*/ 	.short	(.L_76 - .L_75)
	.align		4
.L_75:
        /*00b8*/ 	.word	index@(_ZN6thrust24THRUST_300001_SM_1000_NS8cuda_cub4core6detail13_kernel_agentINS1_8__reduce10DrainAgentIlEEJN3cub18CUB_300001_SM_10009GridQueueIyEElEEEvDpT0_)
        /*00bc*/ 	.word	0x00000000


	//----- nvinfo : EIATTR_REGCOUNT
	.align		4
.L_76:
        /*00c0*/ 	.byte	0x04, 0x2f
        /*00c2*/ 	.short	(.L_78 - .L_77)
	.align		4
.L_77:
        /*00c4*/ 	.word	index@(_ZN6thrust24THRUST_300001_SM_1000_NS8cuda_cub4core6detail13_kernel_agentINS1_8__reduce11ReduceAgentIPN4cuda3std3__45tupleIJflEEESC_SB_lNS1_9__extrema9arg_min_fIflNS9_4lessIfEEEEEEJSC_SC_iSH_EEEvDpT0_)
        /*00c8*/ 	.word	0x00000020


	//----- nvinfo : EIATTR_FRAME_SIZE
	.align		4
.L_78:
        /*00cc*/ 	.byte	0x04, 0x11
        /*00ce*/ 	.short	(.L_80 - .L_79)
	.align		4
.L_79:
        /*00d0*/ 	.word	index@(_ZN6thrust24THRUST_300001_SM_1000_NS8cuda_cub4core6detail13_kernel_agentINS1_8__reduce11ReduceAgentIPN4cuda3std3__45tupleIJflEEESC_SB_lNS1_9__extrema9arg_min_fIflNS9_4lessIfEEEEEEJSC_SC_iSH_EEEvDpT0_)
        /*00d4*/ 	.word	0x00000000


	//----- nvinfo : EIATTR_REGCOUNT
	.align		4
.L_80:
        /*00d8*/ 	.byte	0x04, 0x2f
        /*00da*/ 	.short	(.L_82 - .L_81)
	.align		4
.L_81:
        /*00dc*/ 	.word	index@(_ZN3cub18CUB_300001_SM_10006detail11EmptyKernelIvEEvv)
        /*00e0*/ 	.word	0x00000004


	//----- nvinfo : EIATTR_FRAME_SIZE
	.align		4
.L_82:
        /*00e4*/ 	.byte	0x04, 0x11
        /*00e6*/ 	.short	(.L_84 - .L_83)
	.align		4
.L_83:
        /*00e8*/ 	.word	index@(_ZN3cub18CUB_300001_SM_10006detail11EmptyKernelIvEEvv)
        /*00ec*/ 	.word	0x00000000


	//----- nvinfo : EIATTR_MIN_STACK_SIZE
	.align		4
.L_84:
        /*00f0*/ 	.byte	0x04, 0x12
        /*00f2*/ 	.short	(.L_86 - .L_85)
	.align		4
.L_85:
        /*00f4*/ 	.word	index@(_ZN3cub18CUB_300001_SM_10006detail11EmptyKernelIvEEvv)
        /*00f8*/ 	.word	0x00000000


	//----- nvinfo : EIATTR_MIN_STACK_SIZE
	.align		4
.L_86:
        /*00fc*/ 	.byte	0x04, 0x12
        /*00fe*/ 	.short	(.L_88 - .L_87)
	.align		4
.L_87:
        /*0100*/ 	.word	index@(_ZN6thrust24THRUST_300001_SM_1000_NS8cuda_cub4core6detail13_kernel_agentINS1_8__reduce11ReduceAgentIPN4cuda3std3__45tupleIJflEEESC_SB_lNS1_9__extrema9arg_min_fIflNS9_4lessIfEEEEEEJSC_SC_iSH_EEEvDpT0_)
        /*0104*/ 	.word	0x00000000


	//----- nvinfo : EIATTR_MIN_STACK_SIZE
	.align		4
.L_88:
        /*0108*/ 	.byte	0x04, 0x12
        /*010a*/ 	.short	(.L_90 - .L_89)
	.align		4
.L_89:
        /*010c*/ 	.word	index@(_ZN6thrust24THRUST_300001_SM_1000_NS8cuda_cub4core6detail13_kernel_agentINS1_8__reduce10DrainAgentIlEEJN3cub18CUB_300001_SM_10009GridQueueIyEElEEEvDpT0_)
        /*0110*/ 	.word	0x00000000


	//----- nvinfo : EIATTR_MIN_STACK_SIZE
	.align		4
.L_90:
        /*0114*/ 	.byte	0x04, 0x12
        /*0116*/ 	.short	(.L_92 - .L_91)
	.align		4
.L_91:
        /*0118*/ 	.word	index@(_ZN6thrust24THRUST_300001_SM_1000_NS8cuda_cub4core6detail13_kernel_agentINS1_8__reduce11ReduceAgentINS0_12zip_iteratorIN4cuda3std3__45tupleIJNS0_6detail15normal_iteratorINS0_10device_ptrIfEEEENS0_17counting_iteratorIlNS0_11use_defaultESI_SI_EEEEEEEPNSB_IJflEEESM_lNS1_9__extrema9arg_min_fIflNSA_4lessIfEEEEEEJSL_SN_lN3cub18CUB_300001_SM_100013GridEvenShareIlEENSV_9GridQueueIyEESS_EEEvDpT0_)
        /*011c*/ 	.word	0x00000000


	//----- nvinfo : EIATTR_MIN_STACK_SIZE
	.align		4
.L_92:
        /*0120*/ 	.byte	0x04, 0x12
        /*0122*/ 	.short	(.L_94 - .L_93)
	.align		4
.L_93:
        /*0124*/ 	.word	index@(_ZN6thrust24THRUST_300001_SM_1000_NS8cuda_cub4core6detail13_kernel_agentINS1_8__reduce11ReduceAgentINS0_12zip_iteratorIN4cuda3std3__45tupleIJNS0_6detail15normal_iteratorINS0_10device_ptrIfEEEENS0_17counting_iteratorIlNS0_11use_defaultESI_SI_EEEEEEEPNSB_IJflEEESM_lNS1_9__extrema9arg_min_fIflNSA_4lessIfEEEEEEJSL_SN_lSS_EEEvDpT0_)
        /*0128*/ 	.word	0x00000000


	//----- nvinfo : EIATTR_MIN_STACK_SIZE
	.align		4
.L_94:
        /*012c*/ 	.byte	0x04, 0x12
        /*012e*/ 	.short	(.L_96 - .L_95)
	.align		4
.L_95:
        /*0130*/ 	.word	index@(_ZN6thrust24THRUST_300001_SM_1000_NS8cuda_cub4core6detail13_kernel_agentINS1_8__reduce11ReduceAgentIPN4cuda3std3__45tupleIJflEEESC_SB_iNS1_9__extrema9arg_min_fIflNS9_4lessIfEEEEEEJSC_SC_iSH_EEEvDpT0_)
        /*0134*/ 	.word	0x00000000


	//----- nvinfo : EIATTR_MIN_STACK_SIZE
	.align		4
.L_96:
        /*0138*/ 	.byte	0x04, 0x12
        /*013a*/ 	.short	(.L_98 - .L_97)
	.align		4
.L_97:
        /*013c*/ 	.word	index@(_ZN6thrust24THRUST_300001_SM_1000_NS8cuda_cub4core6detail13_kernel_agentINS1_8__reduce10DrainAgentIiEEJN3cub18CUB_300001_SM_10009GridQueueIjEEiEEEvDpT0_)
        /*0140*/ 	.word	0x00000000


	//----- nvinfo : EIATTR_MIN_STACK_SIZE
	.align		4
.L_98:
        /*0144*/ 	.byte	0x04, 0x12
        /*0146*/ 	.short	(.L_100 - .L_99)
	.align		4
.L_99:
        /*0148*/ 	.word	index@(_ZN6thrust24THRUST_300001_SM_1000_NS8cuda_cub4core6detail13_kernel_agentINS1_8__reduce11ReduceAgentINS0_12zip_iteratorIN4cuda3std3__45tupleIJNS0_6detail15normal_iteratorINS0_10device_ptrIfEEEENS0_17counting_iteratorIlNS0_11use_defaultESI_SI_EEEEEEEPNSB_IJflEEESM_iNS1_9__extrema9arg_min_fIflNSA_4lessIfEEEEEEJSL_SN_iN3cub18CUB_300001_SM_100013GridEvenShareIiEENSV_9GridQueueIjEESS_EEEvDpT0_)
        /*014c*/ 	.word	0x00000000


	//----- nvinfo : EIATTR_MIN_STACK_SIZE
	.align		4
.L_100:
        /*0150*/ 	.byte	0x04, 0x12
        /*0152*/ 	.short	(.L_102 - .L_101)
	.align		4
.L_101:
        /*0154*/ 	.word	index@(_ZN6thrust24THRUST_300001_SM_1000_NS8cuda_cub4core6detail13_kernel_agentINS1_8__reduce11ReduceAgentINS0_12zip_iteratorIN4cuda3std3__45tupleIJNS0_6detail15normal_iteratorINS0_10device_ptrIfEEEENS0_17counting_iteratorIlNS0_11use_defaultESI_SI_EEEEEEEPNSB_IJflEEESM_iNS1_9__extrema9arg_min_fIflNSA_4lessIfEEEEEEJSL_SN_iSS_EEEvDpT0_)
        /*0158*/ 	.word	0x00000000


	//----- nvinfo : EIATTR_MIN_STACK_SIZE
	.align		4
.L_102:
        /*015c*/ 	.byte	0x04, 0x12
        /*015e*/ 	.short	(.L_104 - .L_103)
	.align		4
.L_103:
        /*0160*/ 	.word	index@(_Z16compute_distancePfiS_S_i)
        /*0164*/ 	.word	0x00000000
.L_104:


//--------------------- .nv.compat                --------------------------
	.section	.nv.compat,"",@"SHT_CUDA_COMPAT_INFO"
	.align	4
        /*0000*/ 	.byte	0x02, 0x09, 0x00, 0x00, 0x02, 0x02, 0x01, 0x00, 0x02, 0x05, 0x05, 0x00, 0x03, 0x07, 0x01, 0x01
        /*0010*/ 	.byte	0x02, 0x03, 0x00, 0x00, 0x02, 0x06, 0x01, 0x00, 0x04, 0x0b, 0x08, 0x00, 0x09, 0x00, 0x00, 0x00
        /*0020*/ 	.byte	0x00, 0x00, 0x00, 0x00


//--------------------- .nv.info._ZN3cub18CUB_300001_SM_10006detail11EmptyKernelIvEEvv --------------------------
	.section	.nv.info._ZN3cub18CUB_300001_SM_10006detail11EmptyKernelIvEEvv,"",@"SHT_CUDA_INFO"
	.sectionflags	@""
	.align	4


	//----- nvinfo : EIATTR_CUDA_API_VERSION
	.align		4
        /*0000*/ 	.byte	0x04, 0x37
        /*0002*/ 	.short	(.L_106 - .L_105)
.L_105:
        /*0004*/ 	.word	0x00000082


	//----- nvinfo : EIATTR_SPARSE_MMA_MASK
	.align		4
.L_106:
        /*0008*/ 	.byte	0x03, 0x50
        /*000a*/ 	.short	0x0000


	//----- nvinfo : EIATTR_MAXREG_COUNT
	.align		4
        /*000c*/ 	.byte	0x03, 0x1b
        /*000e*/ 	.short	0x00ff


	//----- nvinfo : EIATTR_MERCURY_ISA_VERSION
	.align		4
        /*0010*/ 	.byte	0x03, 0x5f
        /*0012*/ 	.short	0x0101


	//----- nvinfo : EIATTR_VRC_CTA_INIT_COUNT
	.align		4
        /*0014*/ 	.byte	0x02, 0x4a
	.zero		1
	.zero		1


	//----- nvinfo : EIATTR_EXIT_INSTR_OFFSETS
	.align		4
        /*0018*/ 	.byte	0x04, 0x1c
        /*001a*/ 	.short	(.L_108 - .L_107)


	//   ....[0]....
.L_107:
        /*001c*/ 	.word	0x00000010


	//----- nvinfo : EIATTR_SW_WAR
	.align		4
.L_108:
        /*0020*/ 	.byte	0x04, 0x36
        /*0022*/ 	.short	(.L_110 - .L_109)
.L_109:
        /*0024*/ 	.word	0x00000008
.L_110:


//--------------------- .nv.info._ZN6thrust24THRUST_300001_SM_1000_NS8cuda_cub4core6detail13_kernel_agentINS1_8__reduce11ReduceAgentIPN4cuda3std3__45tupleIJflEEESC_SB_lNS1_9__extrema9arg_min_fIflNS9_4lessIfEEEEEEJSC_SC_iSH_EEEvDpT0_ --------------------------
	.section	.nv.info._ZN6thrust24THRUST_300001_SM_1000_NS8cuda_cub4core6detail13_kernel_agentINS1_8__reduce11ReduceAgentIPN4cuda3std3__45tupleIJflEEESC_SB_lNS1_9__extrema9arg_min_fIflNS9_4lessIfEEEEEEJSC_SC_iSH_EEEvDpT0_,"",@"SHT_CUDA_INFO"
	.sectionflags	@""
	.align	4


	//----- nvinfo : EIATTR_CUDA_API_VERSION
	.align		4
        /*0000*/ 	.byte	0x04, 0x37
        /*0002*/ 	.short	(.L_112 - .L_111)
.L_111:
        /*0004*/ 	.word	0x00000082


	//----- nvinfo : EIATTR_KPARAM_INFO
	.align		4
.L_112:
        /*0008*/ 	.byte	0x04, 0x17
        /*000a*/ 	.short	(.L_114 - .L_113)
.L_113:
        /*000c*/ 	.word	0x00000000
        /*0010*/ 	.short	0x0003
        /*0012*/ 	.short	0x0014
        /*0014*/ 	.byte	0x00, 0xf0, 0x05, 0x00


	//----- nvinfo : EIATTR_KPARAM_INFO
	.align		4
.L_114:
        /*0018*/ 	.byte	0x04, 0x17
        /*001a*/ 	.short	(.L_116 - .L_115)
.L_115:
        /*001c*/ 	.word	0x00000000
        /*0020*/ 	.short	0x0002
        /*0022*/ 	.short	0x0010
        /*0024*/ 	.byte	0x00, 0xf0, 0x11, 0x00


	//----- nvinfo : EIATTR_KPARAM_INFO
	.align		4
.L_116:
        /*0028*/ 	.byte	0x04, 0x17
        /*002a*/ 	.short	(.L_118 - .L_117)
.L_117:
        /*002c*/ 	.word	0x00000000
        /*0030*/ 	.short	0x0001
        /*0032*/ 	.short	0x0008
        /*0034*/ 	.byte	0x00, 0xf5, 0x21, 0x00


	//----- nvinfo : EIATTR_KPARAM_INFO
	.align		4
.L_118:
        /*0038*/ 	.byte	0x04, 0x17
        /*003a*/ 	.short	(.L_120 - .L_119)
.L_119:
        /*003c*/ 	.word	0x00000000
        /*0040*/ 	.short	0x0000
        /*0042*/ 	.short	0x0000
        /*0044*/ 	.byte	0x00, 0xf5, 0x21, 0x00


	//----- nvinfo : EIATTR_SPARSE_MMA_MASK
	.align		4
.L_120:
        /*0048*/ 	.byte	0x03, 0x50
        /*004a*/ 	.short	0x0000


	//----- nvinfo : EIATTR_MAXREG_COUNT
	.align		4
        /*004c*/ 	.byte	0x03, 0x1b
        /*004e*/ 	.short	0x00ff


	//----- nvinfo : EIATTR_NUM_BARRIERS
	.align		4
        /*0050*/ 	.byte	0x02, 0x4c
        /*0052*/ 	.byte	0x01
	.zero		1


	//----- nvinfo : EIATTR_MERCURY_ISA_VERSION
	.align		4
        /*0054*/ 	.byte	0x03, 0x5f
        /*0056*/ 	.short	0x0101


	//----- nvinfo : EIATTR_COOP_GROUP_MASK_REGIDS
	.align		4
        /*0058*/ 	.byte	0x04, 0x29
        /*005a*/ 	.short	(.L_122 - .L_121)


	//   ....[0]....
.L_121:
        /*005c*/ 	.word	0xffffffff


	//   ....[1]....
        /*0060*/ 	.word	0xffffffff


	//   ....[2]....
        /*0064*/ 	.word	0xffffffff


	//   ....[3]....
        /*0068*/ 	.word	0xffffffff


	//   ....[4]....
        /*006c*/ 	.word	0xffffffff


	//   ....[5]....
        /*0070*/ 	.word	0xffffffff


	//   ....[6]....
        /*0074*/ 	.word	0xffffffff


	//   ....[7]....
        /*0078*/ 	.word	0xffffffff


	//   ....[8]....
        /*007c*/ 	.word	0xffffffff


	//   ....[9]....
        /*0080*/ 	.word	0xffffffff


	//   ....[10]....
        /*0084*/ 	.word	0xffffffff


	//   ....[11]....
        /*0088*/ 	.word	0xffffffff


	//   ....[12]....
        /*008c*/ 	.word	0xffffffff


	//   ....[13]....
        /*0090*/ 	.word	0xffffffff


	//   ....[14]....
        /*0094*/ 	.word	0xffffffff


	//   ....[15]....
        /*0098*/ 	.word	0xffffffff


	//   ....[16]....
        /*009c*/ 	.word	0xffffffff


	//   ....[17]....
        /*00a0*/ 	.word	0xffffffff


	//   ....[18]....
        /*00a4*/ 	.word	0xffffffff


	//   ....[19]....
        /*00a8*/ 	.word	0xffffffff


	//   ....[20]....
        /*00ac*/ 	.word	0xffffffff


	//   ....[21]....
        /*00b0*/ 	.word	0xffffffff


	//   ....[22]....
        /*00b4*/ 	.word	0xffffffff


	//   ....[23]....
        /*00b8*/ 	.word	0xffffffff


	//   ....[24]....
        /*00bc*/ 	.word	0xffffffff


	//   ....[25]....
        /*00c0*/ 	.word	0xffffffff


	//   ....[26]....
        /*00c4*/ 	.word	0xffffffff


	//   ....[27]....
        /*00c8*/ 	.word	0xffffffff


	//   ....[28]....
        /*00cc*/ 	.word	0xffffffff


	//   ....[29]....
        /*00d0*/ 	.word	0xffffffff


	//   ....[30]....
        /*00d4*/ 	.word	0xffffffff


	//   ....[31]....
        /*00d8*/ 	.word	0xffffffff


	//   ....[32]....
        /*00dc*/ 	.word	0xffffffff


	//   ....[33]....
        /*00e0*/ 	.word	0xffffffff


	//   ....[34]....
        /*00e4*/ 	.word	0xffffffff


	//   ....[35]....
        /*00e8*/ 	.word	0xffffffff


	//   ....[36]....
        /*00ec*/ 	.word	0xffffffff


	//   ....[37]....
        /*00f0*/ 	.word	0xffffffff


	//   ....[38]....
        /*00f4*/ 	.word	0xffffffff


	//   ....[39]....
        /*00f8*/ 	.word	0xffffffff


	//   ....[40]....
        /*00fc*/ 	.word	0xffffffff


	//   ....[41]....
        /*0100*/ 	.word	0xffffffff


	//   ....[42]....
        /*0104*/ 	.word	0xffffffff


	//   ....[43]....
        /*0108*/ 	.word	0xffffffff


	//   ....[44]....
        /*010c*/ 	.word	0xffffffff


	//----- nvinfo : EIATTR_COOP_GROUP_INSTR_OFFSETS
	.align		4
.L_122:
        /*0110*/ 	.byte	0x04, 0x28
        /*0112*/ 	.short	(.L_124 - .L_123)


	//   ....[0]....
.L_123:
        /*0114*/ 	.word	0x00000a00


	//   ....[1]....
        /*0118*/ 	.word	0x00000a30


	//   ....[2]....
        /*011c*/ 	.word	0x00000a40


	//   ....[3]....
        /*0120*/ 	.word	0x00000b40


	//   ....[4]....
        /*0124*/ 	.word	0x00000b70


	//   ....[5]....
        /*0128*/ 	.word	0x00000ba0


	//   ....[6]....
        /*012c*/ 	.word	0x00000ca0


	//   ....[7]....
        /*0130*/ 	.word	0x00000cd0


	//   ....[8]....
        /*0134*/ 	.word	0x00000d00


	//   ....[9]....
        /*0138*/ 	.word	0x00000e00


	//   ....[10]....
        /*013c*/ 	.word	0x00000e30


	//   ....[11]....
        /*0140*/ 	.word	0x00000e60


	//   ....[12]....
        /*0144*/ 	.word	0x00000f60


	//   ....[13]....
        /*0148*/ 	.word	0x00000fa0


	//   ....[14]....
        /*014c*/ 	.word	0x00000fd0


	//   ....[15]....
        /*0150*/ 	.word	0x00001b70


	//   ....[16]....
        /*0154*/ 	.word	0x00001b80


	//   ....[17]....
        /*0158*/ 	.word	0x00001b90


	//   ....[18]....
        /*015c*/ 	.word	0x00001c90


	//   ....[19]....
        /*0160*/ 	.word	0x00001cd0


	//   ....[20]....
        /*0164*/ 	.word	0x00001cf0


	//   ....[21]....
        /*0168*/ 	.word	0x00001e00


	//   ....[22]....
        /*016c*/ 	.word	0x00001e40


	//   ....[23]....
        /*0170*/ 	.word	0x00001e60


	//   ....[24]....
        /*0174*/ 	.word	0x00001f70


	//   ....[25]....
        /*0178*/ 	.word	0x00001fb0


	//   ....[26]....
        /*017c*/ 	.word	0x00001fe0


	//   ....[27]....
        /*0180*/ 	.word	0x000020e0


	//   ....[28]....
        /*0184*/ 	.word	0x00002120


	//   ....[29]....
        /*0188*/ 	.word	0x00002150


	//   ....[30]....
        /*018c*/ 	.word	0x00005430


	//   ....[31]....
        /*0190*/ 	.word	0x00005460


	//   ....[32]....
        /*0194*/ 	.word	0x00005470


	//   ....[33]....
        /*0198*/ 	.word	0x00005570


	//   ....[34]....
        /*019c*/ 	.word	0x000055a0


	//   ....[35]....
        /*01a0*/ 	.word	0x000055d0


	//   ....[36]....
        /*01a4*/ 	.word	0x000056d0


	//   ....[37]....
        /*01a8*/ 	.word	0x00005700


	//   ....[38]....
        /*01ac*/ 	.word	0x00005730


	//   ....[39]....
        /*01b0*/ 	.word	0x00005830


	//   ....[40]....
        /*01b4*/ 	.word	0x00005860


	//   ....[41]....
        /*01b8*/ 	.word	0x00005890


	//   ....[42]....
        /*01bc*/ 	.word	0x00005990


	//   ....[43]....
        /*01c0*/ 	.word	0x000059d0


	//   ....[44]....
        /*01c4*/ 	.word	0x00005a00


	//----- nvinfo : EIATTR_VRC_CTA_INIT_COUNT
	.align		4
.L_124:
        /*01c8*/ 	.byte	0x02, 0x4a
	.zero		1
	.zero		1


	//----- nvinfo : EIATTR_EXIT_INSTR_OFFSETS
	.align		4
        /*01cc*/ 	.byte	0x04, 0x1c
        /*01ce*/ 	.short	(.L_126 - .L_125)


	//   ....[0]....
.L_125:
        /*01d0*/ 	.word	0x00000030


	//   ....[1]....
        /*01d4*/ 	.word	0x000064e0


	//   ....[2]....
        /*01d8*/ 	.word	0x00006540


	//----- nvinfo : EIATTR_MAX_THREADS
	.align		4
.L_126:
        /*01dc*/ 	.byte	0x04, 0x05
        /*01de*/ 	.short	(.L_128 - .L_127)
.L_127:
        /*01e0*/ 	.word	0x00000100
        /*01e4*/ 	.word	0x00000001
        /*01e8*/ 	.word	0x00000001


	//----- nvinfo : EIATTR_CRS_STACK_SIZE
	.align		4
.L_128:
        /*01ec*/ 	.byte	0x04, 0x1e
        /*01ee*/ 	.short	(.L_130 - .L_129)
.L_129:
        /*01f0*/ 	.word	0x00000000


	//----- nvinfo : EIATTR_CBANK_PARAM_SIZE
	.align		4
.L_130:
        /*01f4*/ 	.byte	0x03, 0x19
        /*01f6*/ 	.short	0x0015


	//----- nvinfo : EIATTR_PARAM_CBANK
	.align		4
        /*01f8*/ 	.byte	0x04, 0x0a
        /*01fa*/ 	.short	(.L_132 - .L_131)
	.align		4
.L_131:
        /*01fc*/ 	.word	index@(.nv.constant0._ZN6thrust24THRUST_300001_SM_1000_NS8cuda_cub4core6detail13_kernel_agentINS1_8__reduce11ReduceAgentIPN4cuda3std3__45tupleIJflEEESC_SB_lNS1_9__extrema9arg_min_fIflNS9_4lessIfEEEEEEJSC_SC_iSH_EEEvDpT0_)
        /*0200*/ 	.short	0x0380
        /*0202*/ 	.short	0x0015


	//----- nvinfo : EIATTR_SW_WAR
	.align		4
.L_132:
        /*0204*/ 	.byte	0x04, 0x36
        /*0206*/ 	.short	(.L_134 - .L_133)
.L_133:
        /*0208*/ 	.word	0x00000008
.L_134:


//--------------------- .nv.info._ZN6thrust24THRUST_300001_SM_1000_NS8cuda_cub4core6detail13_kernel_agentINS1_8__reduce10DrainAgentIlEEJN3cub18CUB_300001_SM_10009GridQueueIyEElEEEvDpT0_ --------------------------
	.section	.nv.info._ZN6thrust24THRUST_300001_SM_1000_NS8cuda_cub4core6detail13_kernel_agentINS1_8__reduce10DrainAgentIlEEJN3cub18CUB_300001_SM_10009GridQueueIyEElEEEvDpT0_,"",@"SHT_CUDA_INFO"
	.sectionflags	@""
	.align	4


	//----- nvinfo : EIATTR_CUDA_API_VERSION
	.align		4
        /*0000*/ 	.byte	0x04, 0x37
        /*0002*/ 	.short	(.L_136 - .L_135)
.L_135:
        /*0004*/ 	.word	0x00000082


	//----- nvinfo : EIATTR_KPARAM_INFO
	.align		4
.L_136:
        /*0008*/ 	.byte	0x04, 0x17
        /*000a*/ 	.short	(.L_138 - .L_137)
.L_137:
        /*000c*/ 	.word	0x00000000
        /*0010*/ 	.short	0x0001
        /*0012*/ 	.short	0x0008
        /*0014*/ 	.byte	0x00, 0xf0, 0x21, 0x00


	//----- nvinfo : EIATTR_KPARAM_INFO
	.align		4
.L_138:
        /*0018*/ 	.byte	0x04, 0x17
        /*001a*/ 	.short	(.L_140 - .L_139)
.L_139:
        /*001c*/ 	.word	0x00000000
        /*0020*/ 	.short	0x0000
        /*0022*/ 	.short	0x0000
        /*0024*/ 	.byte	0x00, 0xf0, 0x21, 0x00


	//----- nvinfo : EIATTR_SPARSE_MMA_MASK
	.align		4
.L_140:
        /*0028*/ 	.byte	0x03, 0x50
        /*002a*/ 	.short	0x0000


	//----- nvinfo : EIATTR_MAXREG_COUNT
	.align		4
        /*002c*/ 	.byte	0x03, 0x1b
        /*002e*/ 	.short	0x00ff


	//----- nvinfo : EIATTR_MERCURY_ISA_VERSION
	.align		4
        /*0030*/ 	.byte	0x03, 0x5f
        /*0032*/ 	.short	0x0101


	//----- nvinfo : EIATTR_VRC_CTA_INIT_COUNT
	.align		4
        /*0034*/ 	.byte	0x02, 0x4a
	.zero		1
	.zero		1


	//----- nvinfo : EIATTR_EXIT_INSTR_OFFSETS
	.align		4
        /*0038*/ 	.byte	0x04, 0x1c
        /*003a*/ 	.short	(.L_142 - .L_141)


	//   ....[0]....
.L_141:
        /*003c*/ 	.word	0x00000060


	//----- nvinfo : EIATTR_MAX_THREADS
	.align		4
.L_142:
        /*0040*/ 	.byte	0x04, 0x05
        /*0042*/ 	.short	(.L_144 - .L_143)
.L_143:
        /*0044*/ 	.word	0x00000001
        /*0048*/ 	.word	0x00000001
        /*004c*/ 	.word	0x00000001


	//----- nvinfo : EIATTR_CBANK_PARAM_SIZE
	.align		4
.L_144:
        /*0050*/ 	.byte	0x03, 0x19
        /*0052*/ 	.short	0x0010


	//----- nvinfo : EIATTR_PARAM_CBANK
	.align		4
        /*0054*/ 	.byte	0x04, 0x0a
        /*0056*/ 	.short	(.L_146 - .L_145)
	.align		4
.L_145:
        /*0058*/ 	.word	index@(.nv.constant0._ZN6thrust24THRUST_300001_SM_1000_NS8cuda_cub4core6detail13_kernel_agentINS1_8__reduce10DrainAgentIlEEJN3cub18CUB_300001_SM_10009GridQueueIyEElEEEvDpT0_)
        /*005c*/ 	.short	0x0380
        /*005e*/ 	.short	0x0010


	//----- nvinfo : EIATTR_SW_WAR
	.align		4
.L_146:
        /*0060*/ 	.byte	0x04, 0x36
        /*0062*/ 	.short	(.L_148 - .L_147)
.L_147:
        /*0064*/ 	.word	0x00000008
.L_148:


//--------------------- .nv.info._ZN6thrust24THRUST_300001_SM_1000_NS8cuda_cub4core6detail13_kernel_agentINS1_8__reduce11ReduceAgentINS0_12zip_iteratorIN4cuda3std3__45tupleIJNS0_6detail15normal_iteratorINS0_10device_ptrIfEEEENS0_17counting_iteratorIlNS0_11use_defaultESI_SI_EEEEEEEPNSB_IJflEEESM_lNS1_9__extrema9arg_min_fIflNSA_4lessIfEEEEEEJSL_SN_lN3cub18CUB_300001_SM_100013GridEvenShareIlEENSV_9GridQueueIyEESS_EEEvDpT0_ --------------------------
	.section	.nv.info._ZN6thrust24THRUST_300001_SM_1000_NS8cuda_cub4core6detail13_kernel_agentINS1_8__reduce11ReduceAgentINS0_12zip_iteratorIN4cuda3std3__45tupleIJNS0_6detail15normal_iteratorINS0_10device_ptrIfEEEENS0_17counting_iteratorIlNS0_11use_defaultESI_SI_EEEEEEEPNSB_IJflEEESM_lNS1_9__extrema9arg_min_fIflNSA_4lessIfEEEEEEJSL_SN_lN3cub18CUB_300001_SM_100013GridEvenShareIlEENSV_9GridQueueIyEESS_EEEvDpT0_,"",@"SHT_CUDA_INFO"
	.sectionflags	@""
	.align	4


	//----- nvinfo : EIATTR_CUDA_API_VERSION
	.align		4
        /*0000*/ 	.byte	0x04, 0x37
        /*0002*/ 	.short	(.L_150 - .L_149)
.L_149:
        /*0004*/ 	.word	0x00000082


	//----- nvinfo : EIATTR_KPARAM_INFO
	.align		4
.L_150:
        /*0008*/ 	.byte	0x04, 0x17
        /*000a*/ 	.short	(.L_152 - .L_151)
.L_151:
        /*000c*/ 	.word	0x00000000
        /*0010*/ 	.short	0x0005
        /*0012*/ 	.short	0x0070
        /*0014*/ 	.byte	0x00, 0xf0, 0x05, 0x00


	//----- nvinfo : EIATTR_KPARAM_INFO
	.align		4
.L_152:
        /*0018*/ 	.byte	0x04, 0x17
        /*001a*/ 	.short	(.L_154 - .L_153)
.L_153:
        /*001c*/ 	.word	0x00000000
        /*0020*/ 	.short	0x0004
        /*0022*/ 	.short	0x0068
        /*0024*/ 	.byte	0x00, 0xf0, 0x21, 0x00


	//----- nvinfo : EIATTR_KPARAM_INFO
	.align		4
.L_154:
        /*0028*/ 	.byte	0x04, 0x17
        /*002a*/ 	.short	(.L_156 - .L_155)
.L_155:
        /*002c*/ 	.word	0x00000000
        /*0030*/ 	.short	0x0003
        /*0032*/ 	.short	0x0020
        /*0034*/ 	.byte	0x00, 0xf0, 0x21, 0x01


	//----- nvinfo : EIATTR_KPARAM_INFO
	.align		4
.L_156:
        /*0038*/ 	.byte	0x04, 0x17
        /*003a*/ 	.short	(.L_158 - .L_157)
.L_157:
        /*003c*/ 	.word	0x00000000
        /*0040*/ 	.short	0x0002
        /*0042*/ 	.short	0x0018
        /*0044*/ 	.byte	0x00, 0xf0, 0x21, 0x00


	//----- nvinfo : EIATTR_KPARAM_INFO
	.align		4
.L_158:
        /*0048*/ 	.byte	0x04, 0x17
        /*004a*/ 	.short	(.L_160 - .L_159)
.L_159:
        /*004c*/ 	.word	0x00000000
        /*0050*/ 	.short	0x0001
        /*0052*/ 	.short	0x0010
        /*0054*/ 	.byte	0x00, 0xf5, 0x21, 0x00


	//----- nvinfo : EIATTR_KPARAM_INFO
	.align		4
.L_160:
        /*0058*/ 	.byte	0x04, 0x17
        /*005a*/ 	.short	(.L_162 - .L_161)
.L_161:
        /*005c*/ 	.word	0x00000000
        /*0060*/ 	.short	0x0000
        /*0062*/ 	.short	0x0000
        /*0064*/ 	.byte	0x00, 0xf0, 0x41, 0x00


	//----- nvinfo : EIATTR_SPARSE_MMA_MASK
	.align		4
.L_162:
        /*0068*/ 	.byte	0x03, 0x50
        /*006a*/ 	.short	0x0000


	//----- nvinfo : EIATTR_MAXREG_COUNT
	.align		4
        /*006c*/ 	.byte	0x03, 0x1b
        /*006e*/ 	.short	0x00ff


	//----- nvinfo : EIATTR_NUM_BARRIERS
	.align		4
        /*0070*/ 	.byte	0x02, 0x4c
        /*0072*/ 	.byte	0x01
	.zero		1


	//----- nvinfo : EIATTR_MERCURY_ISA_VERSION
	.align		4
        /*0074*/ 	.byte	0x03, 0x5f
        /*0076*/ 	.short	0x0101


	//----- nvinfo : EIATTR_COOP_GROUP_MASK_REGIDS
	.align		4
        /*0078*/ 	.byte	0x04, 0x29
        /*007a*/ 	.short	(.L_164 - .L_163)


	//   ....[0]....
.L_163:
        /*007c*/ 	.word	0xffffffff


	//   ....[1]....
        /*0080*/ 	.word	0xffffffff


	//   ....[2]....
        /*0084*/ 	.word	0xffffffff


	//   ....[3]....
        /*0088*/ 	.word	0xffffffff


	//   ....[4]....
        /*008c*/ 	.word	0xffffffff


	//   ....[5]....
        /*0090*/ 	.word	0xffffffff


	//   ....[6]....
        /*0094*/ 	.word	0xffffffff


	//   ....[7]....
        /*0098*/ 	.word	0xffffffff


	//   ....[8]....
        /*009c*/ 	.word	0xffffffff


	//   ....[9]....
        /*00a0*/ 	.word	0xffffffff


	//   ....[10]....
        /*00a4*/ 	.word	0xffffffff


	//   ....[11]....
        /*00a8*/ 	.word	0xffffffff


	//   ....[12]....
        /*00ac*/ 	.word	0xffffffff


	//   ....[13]....
        /*00b0*/ 	.word	0xffffffff


	//   ....[14]....
        /*00b4*/ 	.word	0xffffffff


	//   ....[15]....
        /*00b8*/ 	.word	0xffffffff


	//   ....[16]....
        /*00bc*/ 	.word	0xffffffff


	//   ....[17]....
        /*00c0*/ 	.word	0xffffffff


	//   ....[18]....
        /*00c4*/ 	.word	0xffffffff


	//   ....[19]....
        /*00c8*/ 	.word	0xffffffff


	//   ....[20]....
        /*00cc*/ 	.word	0xffffffff


	//   ....[21]....
        /*00d0*/ 	.word	0xffffffff


	//   ....[22]....
        /*00d4*/ 	.word	0xffffffff


	//   ....[23]....
        /*00d8*/ 	.word	0xffffffff


	//   ....[24]....
        /*00dc*/ 	.word	0xffffffff


	//   ....[25]....
        /*00e0*/ 	.word	0xffffffff


	//   ....[26]....
        /*00e4*/ 	.word	0xffffffff


	//   ....[27]....
        /*00e8*/ 	.word	0xffffffff


	//   ....[28]....
        /*00ec*/ 	.word	0xffffffff


	//   ....[29]....
        /*00f0*/ 	.word	0xffffffff


	//   ....[30]....
        /*00f4*/ 	.word	0xffffffff


	//   ....[31]....
        /*00f8*/ 	.word	0xffffffff


	//   ....[32]....
        /*00fc*/ 	.word	0xffffffff


	//   ....[33]....
        /*0100*/ 	.word	0xffffffff


	//   ....[34]....
        /*0104*/ 	.word	0xffffffff


	//   ....[35]....
        /*0108*/ 	.word	0xffffffff


	//   ....[36]....
        /*010c*/ 	.word	0xffffffff


	//   ....[37]....
        /*0110*/ 	.word	0xffffffff


	//   ....[38]....
        /*0114*/ 	.word	0xffffffff


	//   ....[39]....
        /*0118*/ 	.word	0xffffffff


	//   ....[40]....
        /*011c*/ 	.word	0xffffffff


	//   ....[41]....
        /*0120*/ 	.word	0xffffffff


	//   ....[42]....
        /*0124*/ 	.word	0xffffffff


	//   ....[43]....
        /*0128*/ 	.word	0xffffffff


	//   ....[44]....
        /*012c*/ 	.word	0xffffffff


	//----- nvinfo : EIATTR_COOP_GROUP_INSTR_OFFSETS
	.align		4
.L_164:
        /*0130*/ 	.byte	0x04, 0x28
        /*0132*/ 	.short	(.L_166 - .L_165)


	//   ....[0]....
.L_165:
        /*0134*/ 	.word	0x00000bf0


	//   ....[1]....
        /*0138*/ 	.word	0x00000c20


	//   ....[2]....
        /*013c*/ 	.word	0x00000c30


	//   ....[3]....
        /*0140*/ 	.word	0x00000d30


	//   ....[4]....
        /*0144*/ 	.word	0x00000d60


	//   ....[5]....
        /*0148*/ 	.word	0x00000d90


	//   ....[6]....
        /*014c*/ 	.word	0x00000e90


	//   ....[7]....
        /*0150*/ 	.word	0x00000ec0


	//   ....[8]....
        /*0154*/ 	.word	0x00000ef0


	//   ....[9]....
        /*0158*/ 	.word	0x00000ff0


	//   ....[10]....
        /*015c*/ 	.word	0x00001020


	//   ....[11]....
        /*0160*/ 	.word	0x00001050


	//   ....[12]....
        /*0164*/ 	.word	0x00001150


	//   ....[13]....
        /*0168*/ 	.word	0x00001190


	//   ....[14]....
        /*016c*/ 	.word	0x000011c0


	//   ....[15]....
        /*0170*/ 	.word	0x00001d60


	//   ....[16]....
        /*0174*/ 	.word	0x00001d70


	//   ....[17]....
        /*0178*/ 	.word	0x00001d80


	//   ....[18]....
        /*017c*/ 	.word	0x00001e80


	//   ....[19]....
        /*0180*/ 	.word	0x00001ec0


	//   ....[20]....
        /*0184*/ 	.word	0x00001ee0


	//   ....[21]....
        /*0188*/ 	.word	0x00001ff0


	//   ....[22]....
        /*018c*/ 	.word	0x00002030


	//   ....[23]....
        /*0190*/ 	.word	0x00002050


	//   ....[24]....
        /*0194*/ 	.word	0x00002160


	//   ....[25]....
        /*0198*/ 	.word	0x000021a0


	//   ....[26]....
        /*019c*/ 	.word	0x000021c0


	//   ....[27]....
        /*01a0*/ 	.word	0x000022d0


	//   ....[28]....
        /*01a4*/ 	.word	0x00002310


	//   ....[29]....
        /*01a8*/ 	.word	0x00002340


	//   ....[30]....
        /*01ac*/ 	.word	0x00004a10


	//   ....[31]....
        /*01b0*/ 	.word	0x00004a40


	//   ....[32]....
        /*01b4*/ 	.word	0x00004a50


	//   ....[33]....
        /*01b8*/ 	.word	0x00004b50


	//   ....[34]....
        /*01bc*/ 	.word	0x00004b80


	//   ....[35]....
        /*01c0*/ 	.word	0x00004bb0


	//   ....[36]....
        /*01c4*/ 	.word	0x00004cb0


	//   ....[37]....
        /*01c8*/ 	.word	0x00004ce0


	//   ....[38]....
        /*01cc*/ 	.word	0x00004d10


	//   ....[39]....
        /*01d0*/ 	.word	0x00004e10


	//   ....[40]....
        /*01d4*/ 	.word	0x00004e40


	//   ....[41]....
        /*01d8*/ 	.word	0x00004e70


	//   ....[42]....
        /*01dc*/ 	.word	0x00004f70


	//   ....[43]....
        /*01e0*/ 	.word	0x00004fb0


	//   ....[44]....
        /*01e4*/ 	.word	0x00004fe0


	//----- nvinfo : EIATTR_VRC_CTA_INIT_COUNT
	.align		4
.L_166:
        /*01e8*/ 	.byte	0x02, 0x4a
	.zero		1
	.zero		1


	//----- nvinfo : EIATTR_EXIT_INSTR_OFFSETS
	.align		4
        /*01ec*/ 	.byte	0x04, 0x1c
        /*01ee*/ 	.short	(.L_168 - .L_167)


	//   ....[0]....
.L_167:
        /*01f0*/ 	.word	0x00005aa0


	//   ....[1]....
        /*01f4*/ 	.word	0x00005b20


	//----- nvinfo : EIATTR_MAX_THREADS
	.align		4
.L_168:
        /*01f8*/ 	.byte	0x04, 0x05
        /*01fa*/ 	.short	(.L_170 - .L_169)
.L_169:
        /*01fc*/ 	.word	0x00000100
        /*0200*/ 	.word	0x00000001
        /*0204*/ 	.word	0x00000001


	//----- nvinfo : EIATTR_CRS_STACK_SIZE
	.align		4
.L_170:
        /*0208*/ 	.byte	0x04, 0x1e
        /*020a*/ 	.short	(.L_172 - .L_171)
.L_171:
        /*020c*/ 	.word	0x00000000


	//----- nvinfo : EIATTR_CBANK_PARAM_SIZE
	.align		4
.L_172:
        /*0210*/ 	.byte	0x03, 0x19
        /*0212*/ 	.short	0x0071


	//----- nvinfo : EIATTR_PARAM_CBANK
	.align		4
        /*0214*/ 	.byte	0x04, 0x0a
        /*0216*/ 	.short	(.L_174 - .L_173)
	.align		4
.L_173:
        /*0218*/ 	.word	index@(.nv.constant0._ZN6thrust24THRUST_300001_SM_1000_NS8cuda_cub4core6detail13_kernel_agentINS1_8__reduce11ReduceAgentINS0_12zip_iteratorIN4cuda3std3__45tupleIJNS0_6detail15normal_iteratorINS0_10device_ptrIfEEEENS0_17counting_iteratorIlNS0_11use_defaultESI_SI_EEEEEEEPNSB_IJflEEESM_lNS1_9__extrema9arg_min_fIflNSA_4lessIfEEEEEEJSL_SN_lN3cub18CUB_300001_SM_100013GridEvenShareIlEENSV_9GridQueueIyEESS_EEEvDpT0_)
        /*021c*/ 	.short	0x0380
        /*021e*/ 	.short	0x0071


	//----- nvinfo : EIATTR_SW_WAR
	.align		4
.L_174:
        /*0220*/ 	.byte	0x04, 0x36
        /*0222*/ 	.short	(.L_176 - .L_175)
.L_175:
        /*0224*/ 	.word	0x00000008
.L_176:


//--------------------- .nv.info._ZN6thrust24THRUST_300001_SM_1000_NS8cuda_cub4core6detail13_kernel_agentINS1_8__reduce11ReduceAgentINS0_12zip_iteratorIN4cuda3std3__45tupleIJNS0_6detail15normal_iteratorINS0_10device_ptrIfEEEENS0_17counting_iteratorIlNS0_11use_defaultESI_SI_EEEEEEEPNSB_IJflEEESM_lNS1_9__extrema9arg_min_fIflNSA_4lessIfEEEEEEJSL_SN_lSS_EEEvDpT0_ --------------------------
	.section	.nv.info._ZN6thrust24THRUST_300001_SM_1000_NS8cuda_cub4core6detail13_kernel_agentINS1_8__reduce11ReduceAgentINS0_12zip_iteratorIN4cuda3std3__45tupleIJNS0_6detail15normal_iteratorINS0_10device_ptrIfEEEENS0_17counting_iteratorIlNS0_11use_defaultESI_SI_EEEEEEEPNSB_IJflEEESM_lNS1_9__extrema9arg_min_fIflNSA_4lessIfEEEEEEJSL_SN_lSS_EEEvDpT0_,"",@"SHT_CUDA_INFO"
	.sectionflags	@""
	.align	4


	//----- nvinfo : EIATTR_CUDA_API_VERSION
	.align		4
        /*0000*/ 	.byte	0x04, 0x37
        /*0002*/ 	.short	(.L_178 - .L_177)
.L_177:
        /*0004*/ 	.word	0x00000082


	//----- nvinfo : EIATTR_KPARAM_INFO
	.align		4
.L_178:
        /*0008*/ 	.byte	0x04, 0x17
        /*000a*/ 	.short	(.L_180 - .L_179)
.L_179:
        /*000c*/ 	.word	0x00000000
        /*0010*/ 	.short	0x0003
        /*0012*/ 	.short	0x0020
        /*0014*/ 	.byte	0x00, 0xf0, 0x05, 0x00


	//----- nvinfo : EIATTR_KPARAM_INFO
	.align		4
.L_180:
        /*0018*/ 	.byte	0x04, 0x17
        /*001a*/ 	.short	(.L_182 - .L_181)
.L_181:
        /*001c*/ 	.word	0x00000000
        /*0020*/ 	.short	0x0002
        /*0022*/ 	.short	0x0018
        /*0024*/ 	.byte	0x00, 0xf0, 0x21, 0x00


	//----- nvinfo : EIATTR_KPARAM_INFO
	.align		4
.L_182:
        /*0028*/ 	.byte	0x04, 0x17
        /*002a*/ 	.short	(.L_184 - .L_183)
.L_183:
        /*002c*/ 	.word	0x00000000
        /*0030*/ 	.short	0x0001
        /*0032*/ 	.short	0x0010
        /*0034*/ 	.byte	0x00, 0xf5, 0x21, 0x00


	//----- nvinfo : EIATTR_KPARAM_INFO
	.align		4
.L_184:
        /*0038*/ 	.byte	0x04, 0x17
        /*003a*/ 	.short	(.L_186 - .L_185)
.L_185:
        /*003c*/ 	.word	0x00000000
        /*0040*/ 	.short	0x0000
        /*0042*/ 	.short	0x0000
        /*0044*/ 	.byte	0x00, 0xf0, 0x41, 0x00


	//----- nvinfo : EIATTR_SPARSE_MMA_MASK
	.align		4
.L_186:
        /*0048*/ 	.byte	0x03, 0x50
        /*004a*/ 	.short	0x0000


	//----- nvinfo : EIATTR_MAXREG_COUNT
	.align		4
        /*004c*/ 	.byte	0x03, 0x1b
        /*004e*/ 	.short	0x00ff


	//----- nvinfo : EIATTR_NUM_BARRIERS
	.align		4
        /*0050*/ 	.byte	0x02, 0x4c
        /*0052*/ 	.byte	0x01
	.zero		1


	//----- nvinfo : EIATTR_MERCURY_ISA_VERSION
	.align		4
        /*0054*/ 	.byte	0x03, 0x5f
        /*0056*/ 	.short	0x0101


	//----- nvinfo : EIATTR_COOP_GROUP_MASK_REGIDS
	.align		4
        /*0058*/ 	.byte	0x04, 0x29
        /*005a*/ 	.short	(.L_188 - .L_187)


	//   ....[0]....
.L_187:
        /*005c*/ 	.word	0xffffffff


	//   ....[1]....
        /*0060*/ 	.word	0xffffffff


	//   ....[2]....
        /*0064*/ 	.word	0xffffffff


	//   ....[3]....
        /*0068*/ 	.word	0xffffffff


	//   ....[4]....
        /*006c*/ 	.word	0xffffffff


	//   ....[5]....
        /*0070*/ 	.word	0xffffffff


	//   ....[6]....
        /*0074*/ 	.word	0xffffffff


	//   ....[7]....
        /*0078*/ 	.word	0xffffffff


	//   ....[8]....
        /*007c*/ 	.word	0xffffffff


	//   ....[9]....
        /*0080*/ 	.word	0xffffffff


	//   ....[10]....
        /*0084*/ 	.word	0xffffffff


	//   ....[11]....
        /*0088*/ 	.word	0xffffffff


	//   ....[12]....
        /*008c*/ 	.word	0xffffffff


	//   ....[13]....
        /*0090*/ 	.word	0xffffffff


	//   ....[14]....
        /*0094*/ 	.word	0xffffffff


	//   ....[15]....
        /*0098*/ 	.word	0xffffffff


	//   ....[16]....
        /*009c*/ 	.word	0xffffffff


	//   ....[17]....
        /*00a0*/ 	.word	0xffffffff


	//   ....[18]....
        /*00a4*/ 	.word	0xffffffff


	//   ....[19]....
        /*00a8*/ 	.word	0xffffffff


	//   ....[20]....
        /*00ac*/ 	.word	0xffffffff


	//   ....[21]....
        /*00b0*/ 	.word	0xffffffff


	//   ....[22]....
        /*00b4*/ 	.word	0xffffffff


	//   ....[23]....
        /*00b8*/ 	.word	0xffffffff


	//   ....[24]....
        /*00bc*/ 	.word	0xffffffff


	//   ....[25]....
        /*00c0*/ 	.word	0xffffffff


	//   ....[26]....
        /*00c4*/ 	.word	0xffffffff


	//   ....[27]....
        /*00c8*/ 	.word	0xffffffff


	//   ....[28]....
        /*00cc*/ 	.word	0xffffffff


	//   ....[29]....
        /*00d0*/ 	.word	0xffffffff


	//   ....[30]....
        /*00d4*/ 	.word	0xffffffff


	//   ....[31]....
        /*00d8*/ 	.word	0xffffffff


	//   ....[32]....
        /*00dc*/ 	.word	0xffffffff


	//   ....[33]....
        /*00e0*/ 	.word	0xffffffff


	//   ....[34]....
        /*00e4*/ 	.word	0xffffffff


	//   ....[35]....
        /*00e8*/ 	.word	0xffffffff


	//   ....[36]....
        /*00ec*/ 	.word	0xffffffff


	//   ....[37]....
        /*00f0*/ 	.word	0xffffffff


	//   ....[38]....
        /*00f4*/ 	.word	0xffffffff


	//   ....[39]....
        /*00f8*/ 	.word	0xffffffff


	//   ....[40]....
        /*00fc*/ 	.word	0xffffffff


	//   ....[41]....
        /*0100*/ 	.word	0xffffffff


	//   ....[42]....
        /*0104*/ 	.word	0xffffffff


	//   ....[43]....
        /*0108*/ 	.word	0xffffffff


	//   ....[44]....
        /*010c*/ 	.word	0xffffffff


	//----- nvinfo : EIATTR_COOP_GROUP_INSTR_OFFSETS
	.align		4
.L_188:
        /*0110*/ 	.byte	0x04, 0x28
        /*0112*/ 	.short	(.L_190 - .L_189)


	//   ....[0]....
.L_189:
        /*0114*/ 	.word	0x00000b30


	//   ....[1]....
        /*0118*/ 	.word	0x00000b60


	//   ....[2]....
        /*011c*/ 	.word	0x00000b70


	//   ....[3]....
        /*0120*/ 	.word	0x00000c70


	//   ....[4]....
        /*0124*/ 	.word	0x00000ca0


	//   ....[5]....
        /*0128*/ 	.word	0x00000cd0


	//   ....[6]....
        /*012c*/ 	.word	0x00000dd0


	//   ....[7]....
        /*0130*/ 	.word	0x00000e00


	//   ....[8]....
        /*0134*/ 	.word	0x00000e30


	//   ....[9]....
        /*0138*/ 	.word	0x00000f30


	//   ....[10]....
        /*013c*/ 	.word	0x00000f60


	//   ....[11]....
        /*0140*/ 	.word	0x00000f90


	//   ....[12]....
        /*0144*/ 	.word	0x00001090


	//   ....[13]....
        /*0148*/ 	.word	0x000010d0


	//   ....[14]....
        /*014c*/ 	.word	0x00001100


	//   ....[15]....
        /*0150*/ 	.word	0x00001ca0


	//   ....[16]....
        /*0154*/ 	.word	0x00001cb0


	//   ....[17]....
        /*0158*/ 	.word	0x00001cc0


	//   ....[18]....
        /*015c*/ 	.word	0x00001dc0


	//   ....[19]....
        /*0160*/ 	.word	0x00001e00


	//   ....[20]....
        /*0164*/ 	.word	0x00001e20


	//   ....[21]....
        /*0168*/ 	.word	0x00001f30


	//   ....[22]....
        /*016c*/ 	.word	0x00001f70


	//   ....[23]....
        /*0170*/ 	.word	0x00001f90


	//   ....[24]....
        /*0174*/ 	.word	0x000020a0


	//   ....[25]....
        /*0178*/ 	.word	0x000020e0


	//   ....[26]....
        /*017c*/ 	.word	0x00002110


	//   ....[27]....
        /*0180*/ 	.word	0x00002210


	//   ....[28]....
        /*0184*/ 	.word	0x00002250


	//   ....[29]....
        /*0188*/ 	.word	0x00002280


	//   ....[30]....
        /*018c*/ 	.word	0x00004540


	//   ....[31]....
        /*0190*/ 	.word	0x00004570


	//   ....[32]....
        /*0194*/ 	.word	0x00004580


	//   ....[33]....
        /*0198*/ 	.word	0x00004680


	//   ....[34]....
        /*019c*/ 	.word	0x000046b0


	//   ....[35]....
        /*01a0*/ 	.word	0x000046e0


	//   ....[36]....
        /*01a4*/ 	.word	0x000047e0


	//   ....[37]....
        /*01a8*/ 	.word	0x00004810


	//   ....[38]....
        /*01ac*/ 	.word	0x00004840


	//   ....[39]....
        /*01b0*/ 	.word	0x00004940


	//   ....[40]....
        /*01b4*/ 	.word	0x00004970


	//   ....[41]....
        /*01b8*/ 	.word	0x000049a0


	//   ....[42]....
        /*01bc*/ 	.word	0x00004aa0


	//   ....[43]....
        /*01c0*/ 	.word	0x00004ae0


	//   ....[44]....
        /*01c4*/ 	.word	0x00004b10


	//----- nvinfo : EIATTR_VRC_CTA_INIT_COUNT
	.align		4
.L_190:
        /*01c8*/ 	.byte	0x02, 0x4a
	.zero		1
	.zero		1


	//----- nvinfo : EIATTR_EXIT_INSTR_OFFSETS
	.align		4
        /*01cc*/ 	.byte	0x04, 0x1c
        /*01ce*/ 	.short	(.L_192 - .L_191)


	//   ....[0]....
.L_191:
        /*01d0*/ 	.word	0x00000040


	//   ....[1]....
        /*01d4*/ 	.word	0x000055f0


	//   ....[2]....
        /*01d8*/ 	.word	0x00005650


	//----- nvinfo : EIATTR_MAX_THREADS
	.align		4
.L_192:
        /*01dc*/ 	.byte	0x04, 0x05
        /*01de*/ 	.short	(.L_194 - .L_193)
.L_193:
        /*01e0*/ 	.word	0x00000100
        /*01e4*/ 	.word	0x00000001
        /*01e8*/ 	.word	0x00000001


	//----- nvinfo : EIATTR_CRS_STACK_SIZE
	.align		4
.L_194:
        /*01ec*/ 	.byte	0x04, 0x1e
        /*01ee*/ 	.short	(.L_196 - .L_195)
.L_195:
        /*01f0*/ 	.word	0x00000000


	//----- nvinfo : EIATTR_CBANK_PARAM_SIZE
	.align		4
.L_196:
        /*01f4*/ 	.byte	0x03, 0x19
        /*01f6*/ 	.short	0x0021


	//----- nvinfo : EIATTR_PARAM_CBANK
	.align		4
        /*01f8*/ 	.byte	0x04, 0x0a
        /*01fa*/ 	.short	(.L_198 - .L_197)
	.align		4
.L_197:
        /*01fc*/ 	.word	index@(.nv.constant0._ZN6thrust24THRUST_300001_SM_1000_NS8cuda_cub4core6detail13_kernel_agentINS1_8__reduce11ReduceAgentINS0_12zip_iteratorIN4cuda3std3__45tupleIJNS0_6detail15normal_iteratorINS0_10device_ptrIfEEEENS0_17counting_iteratorIlNS0_11use_defaultESI_SI_EEEEEEEPNSB_IJflEEESM_lNS1_9__extrema9arg_min_fIflNSA_4lessIfEEEEEEJSL_SN_lSS_EEEvDpT0_)
        /*0200*/ 	.short	0x0380
        /*0202*/ 	.short	0x0021


	//----- nvinfo : EIATTR_SW_WAR
	.align		4
.L_198:
        /*0204*/ 	.byte	0x04, 0x36
        /*0206*/ 	.short	(.L_200 - .L_199)
.L_199:
        /*0208*/ 	.word	0x00000008
.L_200:


//--------------------- .nv.info._ZN6thrust24THRUST_300001_SM_1000_NS8cuda_cub4core6detail13_kernel_agentINS1_8__reduce11ReduceAgentIPN4cuda3std3__45tupleIJflEEESC_SB_iNS1_9__extrema9arg_min_fIflNS9_4lessIfEEEEEEJSC_SC_iSH_EEEvDpT0_ --------------------------
	.section	.nv.info._ZN6thrust24THRUST_300001_SM_1000_NS8cuda_cub4core6detail13_kernel_agentINS1_8__reduce11ReduceAgentIPN4cuda3std3__45tupleIJflEEESC_SB_iNS1_9__extrema9arg_min_fIflNS9_4lessIfEEEEEEJSC_SC_iSH_EEEvDpT0_,"",@"SHT_CUDA_INFO"
	.sectionflags	@""
	.align	4


	//----- nvinfo : EIATTR_CUDA_API_VERSION
	.align		4
        /*0000*/ 	.byte	0x04, 0x37
        /*0002*/ 	.short	(.L_202 - .L_201)
.L_201:
        /*0004*/ 	.word	0x00000082


	//----- nvinfo : EIATTR_KPARAM_INFO
	.align		4
.L_202:
        /*0008*/ 	.byte	0x04, 0x17
        /*000a*/ 	.short	(.L_204 - .L_203)
.L_203:
        /*000c*/ 	.word	0x00000000
        /*0010*/ 	.short	0x0003
        /*0012*/ 	.short	0x0014
        /*0014*/ 	.byte	0x00, 0xf0, 0x05, 0x00


	//----- nvinfo : EIATTR_KPARAM_INFO
	.align		4
.L_204:
        /*0018*/ 	.byte	0x04, 0x17
        /*001a*/ 	.short	(.L_206 - .L_205)
.L_205:
        /*001c*/ 	.word	0x00000000
        /*0020*/ 	.short	0x0002
        /*0022*/ 	.short	0x0010
        /*0024*/ 	.byte	0x00, 0xf0, 0x11, 0x00


	//----- nvinfo : EIATTR_KPARAM_INFO
	.align		4
.L_206:
        /*0028*/ 	.byte	0x04, 0x17
        /*002a*/ 	.short	(.L_208 - .L_207)
.L_207:
        /*002c*/ 	.word	0x00000000
        /*0030*/ 	.short	0x0001
        /*0032*/ 	.short	0x0008
        /*0034*/ 	.byte	0x00, 0xf5, 0x21, 0x00


	//----- nvinfo : EIATTR_KPARAM_INFO
	.align		4
.L_208:
        /*0038*/ 	.byte	0x04, 0x17
        /*003a*/ 	.short	(.L_210 - .L_209)
.L_209:
        /*003c*/ 	.word	0x00000000
        /*0040*/ 	.short	0x0000
        /*0042*/ 	.short	0x0000
        /*0044*/ 	.byte	0x00, 0xf5, 0x21, 0x00


	//----- nvinfo : EIATTR_SPARSE_MMA_MASK
	.align		4
.L_210:
        /*0048*/ 	.byte	0x03, 0x50
        /*004a*/ 	.short	0x0000


	//----- nvinfo : EIATTR_MAXREG_COUNT
	.align		4
        /*004c*/ 	.byte	0x03, 0x1b
        /*004e*/ 	.short	0x00ff


	//----- nvinfo : EIATTR_NUM_BARRIERS
	.align		4
        /*0050*/ 	.byte	0x02, 0x4c
        /*0052*/ 	.byte	0x01
	.zero		1


	//----- nvinfo : EIATTR_MERCURY_ISA_VERSION
	.align		4
        /*0054*/ 	.byte	0x03, 0x5f
        /*0056*/ 	.short	0x0101


	//----- nvinfo : EIATTR_COOP_GROUP_MASK_REGIDS
	.align		4
        /*0058*/ 	.byte	0x04, 0x29
        /*005a*/ 	.short	(.L_212 - .L_211)


	//   ....[0]....
.L_211:
        /*005c*/ 	.word	0xffffffff


	//   ....[1]....
        /*0060*/ 	.word	0xffffffff


	//   ....[2]....
        /*0064*/ 	.word	0xffffffff


	//   ....[3]....
        /*0068*/ 	.word	0xffffffff


	//   ....[4]....
        /*006c*/ 	.word	0xffffffff


	//   ....[5]....
        /*0070*/ 	.word	0xffffffff


	//   ....[6]....
        /*0074*/ 	.word	0xffffffff


	//   ....[7]....
        /*0078*/ 	.word	0xffffffff


	//   ....[8]....
        /*007c*/ 	.word	0xffffffff


	//   ....[9]....
        /*0080*/ 	.word	0xffffffff


	//   ....[10]....
        /*0084*/ 	.word	0xffffffff


	//   ....[11]....
        /*0088*/ 	.word	0xffffffff


	//   ....[12]....
        /*008c*/ 	.word	0xffffffff


	//   ....[13]....
        /*0090*/ 	.word	0xffffffff


	//   ....[14]....
        /*0094*/ 	.word	0xffffffff


	//   ....[15]....
        /*0098*/ 	.word	0xffffffff


	//   ....[16]....
        /*009c*/ 	.word	0xffffffff


	//   ....[17]....
        /*00a0*/ 	.word	0xffffffff


	//   ....[18]....
        /*00a4*/ 	.word	0xffffffff


	//   ....[19]....
        /*00a8*/ 	.word	0xffffffff


	//   ....[20]....
        /*00ac*/ 	.word	0xffffffff


	//   ....[21]....
        /*00b0*/ 	.word	0xffffffff


	//   ....[22]....
        /*00b4*/ 	.word	0xffffffff


	//   ....[23]....
        /*00b8*/ 	.word	0xffffffff


	//   ....[24]....
        /*00bc*/ 	.word	0xffffffff


	//   ....[25]....
        /*00c0*/ 	.word	0xffffffff


	//   ....[26]....
        /*00c4*/ 	.word	0xffffffff


	//   ....[27]....
        /*00c8*/ 	.word	0xffffffff


	//   ....[28]....
        /*00cc*/ 	.word	0xffffffff


	//   ....[29]....
        /*00d0*/ 	.word	0xffffffff


	//   ....[30]....
        /*00d4*/ 	.word	0xffffffff


	//   ....[31]....
        /*00d8*/ 	.word	0xffffffff


	//   ....[32]....
        /*00dc*/ 	.word	0xffffffff


	//   ....[33]....
        /*00e0*/ 	.word	0xffffffff


	//   ....[34]....
        /*00e4*/ 	.word	0xffffffff


	//   ....[35]....
        /*00e8*/ 	.word	0xffffffff


	//   ....[36]....
        /*00ec*/ 	.word	0xffffffff


	//   ....[37]....
        /*00f0*/ 	.word	0xffffffff


	//   ....[38]....
        /*00f4*/ 	.word	0xffffffff


	//   ....[39]....
        /*00f8*/ 	.word	0xffffffff


	//   ....[40]....
        /*00fc*/ 	.word	0xffffffff


	//   ....[41]....
        /*0100*/ 	.word	0xffffffff


	//   ....[42]....
        /*0104*/ 	.word	0xffffffff


	//   ....[43]....
        /*0108*/ 	.word	0xffffffff


	//   ....[44]....
        /*010c*/ 	.word	0xffffffff


	//----- nvinfo : EIATTR_COOP_GROUP_INSTR_OFFSETS
	.align		4
.L_212:
        /*0110*/ 	.byte	0x04, 0x28
        /*0112*/ 	.short	(.L_214 - .L_213)


	//   ....[0]....
.L_213:
        /*0114*/ 	.word	0x00000a00


	//   ....[1]....
        /*0118*/ 	.word	0x00000a30


	//   ....[2]....
        /*011c*/ 	.word	0x00000a40


	//   ....[3]....
        /*0120*/ 	.word	0x00000b40


	//   ....[4]....
        /*0124*/ 	.word	0x00000b70


	//   ....[5]....
        /*0128*/ 	.word	0x00000ba0


	//   ....[6]....
        /*012c*/ 	.word	0x00000ca0


	//   ....[7]....
        /*0130*/ 	.word	0x00000cd0


	//   ....[8]....
        /*0134*/ 	.word	0x00000d00


	//   ....[9]....
        /*0138*/ 	.word	0x00000e00


	//   ....[10]....
        /*013c*/ 	.word	0x00000e30


	//   ....[11]....
        /*0140*/ 	.word	0x00000e60


	//   ....[12]....
        /*0144*/ 	.word	0x00000f60


	//   ....[13]....
        /*0148*/ 	.word	0x00000fa0


	//   ....[14]....
        /*014c*/ 	.word	0x00000fd0


	//   ....[15]....
        /*0150*/ 	.word	0x00001b70


	//   ....[16]....
        /*0154*/ 	.word	0x00001b80


	//   ....[17]....
        /*0158*/ 	.word	0x00001b90


	//   ....[18]....
        /*015c*/ 	.word	0x00001c90


	//   ....[19]....
        /*0160*/ 	.word	0x00001cd0


	//   ....[20]....
        /*0164*/ 	.word	0x00001cf0


	//   ....[21]....
        /*0168*/ 	.word	0x00001e00


	//   ....[22]....
        /*016c*/ 	.word	0x00001e40


	//   ....[23]....
        /*0170*/ 	.word	0x00001e60


	//   ....[24]....
        /*0174*/ 	.word	0x00001f70


	//   ....[25]....
        /*0178*/ 	.word	0x00001fb0


	//   ....[26]....
        /*017c*/ 	.word	0x00001fe0


	//   ....[27]....
        /*0180*/ 	.word	0x000020e0


	//   ....[28]....
        /*0184*/ 	.word	0x00002120


	//   ....[29]....
        /*0188*/ 	.word	0x00002150


	//   ....[30]....
        /*018c*/ 	.word	0x00004530


	//   ....[31]....
        /*0190*/ 	.word	0x00004560


	//   ....[32]....
        /*0194*/ 	.word	0x00004570


	//   ....[33]....
        /*0198*/ 	.word	0x00004670


	//   ....[34]....
        /*019c*/ 	.word	0x000046a0


	//   ....[35]....
        /*01a0*/ 	.word	0x000046d0


	//   ....[36]....
        /*01a4*/ 	.word	0x000047d0


	//   ....[37]....
        /*01a8*/ 	.word	0x00004800


	//   ....[38]....
        /*01ac*/ 	.word	0x00004830


	//   ....[39]....
        /*01b0*/ 	.word	0x00004930


	//   ....[40]....
        /*01b4*/ 	.word	0x00004960


	//   ....[41]....
        /*01b8*/ 	.word	0x00004990


	//   ....[42]....
        /*01bc*/ 	.word	0x00004a90


	//   ....[43]....
        /*01c0*/ 	.word	0x00004ad0


	//   ....[44]....
        /*01c4*/ 	.word	0x00004b00


	//----- nvinfo : EIATTR_VRC_CTA_INIT_COUNT
	.align		4
.L_214:
        /*01c8*/ 	.byte	0x02, 0x4a
	.zero		1
	.zero		1


	//----- nvinfo : EIATTR_EXIT_INSTR_OFFSETS
	.align		4
        /*01cc*/ 	.byte	0x04, 0x1c
        /*01ce*/ 	.short	(.L_216 - .L_215)


	//   ....[0]....
.L_215:
        /*01d0*/ 	.word	0x00000030


	//   ....[1]....
        /*01d4*/ 	.word	0x000055e0


	//   ....[2]....
        /*01d8*/ 	.word	0x00005640


	//----- nvinfo : EIATTR_MAX_THREADS
	.align		4
.L_216:
        /*01dc*/ 	.byte	0x04, 0x05
        /*01de*/ 	.short	(.L_218 - .L_217)
.L_217:
        /*01e0*/ 	.word	0x00000100
        /*01e4*/ 	.word	0x00000001
        /*01e8*/ 	.word	0x00000001


	//----- nvinfo : EIATTR_CRS_STACK_SIZE
	.align		4
.L_218:
        /*01ec*/ 	.byte	0x04, 0x1e
        /*01ee*/ 	.short	(.L_220 - .L_219)
.L_219:
        /*01f0*/ 	.word	0x00000000


	//----- nvinfo : EIATTR_CBANK_PARAM_SIZE
	.align		4
.L_220:
        /*01f4*/ 	.byte	0x03, 0x19
        /*01f6*/ 	.short	0x0015


	//----- nvinfo : EIATTR_PARAM_CBANK
	.align		4
        /*01f8*/ 	.byte	0x04, 0x0a
        /*01fa*/ 	.short	(.L_222 - .L_221)
	.align		4
.L_221:
        /*01fc*/ 	.word	index@(.nv.constant0._ZN6thrust24THRUST_300001_SM_1000_NS8cuda_cub4core6detail13_kernel_agentINS1_8__reduce11ReduceAgentIPN4cuda3std3__45tupleIJflEEESC_SB_iNS1_9__extrema9arg_min_fIflNS9_4lessIfEEEEEEJSC_SC_iSH_EEEvDpT0_)
        /*0200*/ 	.short	0x0380
        /*0202*/ 	.short	0x0015


	//----- nvinfo : EIATTR_SW_WAR
	.align		4
.L_222:
        /*0204*/ 	.byte	0x04, 0x36
        /*0206*/ 	.short	(.L_224 - .L_223)
.L_223:
        /*0208*/ 	.word	0x00000008
.L_224:


//--------------------- .nv.info._ZN6thrust24THRUST_300001_SM_1000_NS8cuda_cub4core6detail13_kernel_agentINS1_8__reduce10DrainAgentIiEEJN3cub18CUB_300001_SM_10009GridQueueIjEEiEEEvDpT0_ --------------------------
	.section	.nv.info._ZN6thrust24THRUST_300001_SM_1000_NS8cuda_cub4core6detail13_kernel_agentINS1_8__reduce10DrainAgentIiEEJN3cub18CUB_300001_SM_10009GridQueueIjEEiEEEvDpT0_,"",@"SHT_CUDA_INFO"
	.sectionflags	@""
	.align	4


	//----- nvinfo : EIATTR_CUDA_API_VERSION
	.align		4
        /*0000*/ 	.byte	0x04, 0x37
        /*0002*/ 	.short	(.L_226 - .L_225)
.L_225:
        /*0004*/ 	.word	0x00000082


	//----- nvinfo : EIATTR_KPARAM_INFO
	.align		4
.L_226:
        /*0008*/ 	.byte	0x04, 0x17
        /*000a*/ 	.short	(.L_228 - .L_227)
.L_227:
        /*000c*/ 	.word	0x00000000
        /*0010*/ 	.short	0x0001
        /*0012*/ 	.short	0x0008
        /*0014*/ 	.byte	0x00, 0xf0, 0x11, 0x00


	//----- nvinfo : EIATTR_KPARAM_INFO
	.align		4
.L_228:
        /*0018*/ 	.byte	0x04, 0x17
        /*001a*/ 	.short	(.L_230 - .L_229)
.L_229:
        /*001c*/ 	.word	0x00000000
        /*0020*/ 	.short	0x0000
        /*0022*/ 	.short	0x0000
        /*0024*/ 	.byte	0x00, 0xf0, 0x21, 0x00


	//----- nvinfo : EIATTR_SPARSE_MMA_MASK
	.align		4
.L_230:
        /*0028*/ 	.byte	0x03, 0x50
        /*002a*/ 	.short	0x0000


	//----- nvinfo : EIATTR_MAXREG_COUNT
	.align		4
        /*002c*/ 	.byte	0x03, 0x1b
        /*002e*/ 	.short	0x00ff


	//----- nvinfo : EIATTR_MERCURY_ISA_VERSION
	.align		4
        /*0030*/ 	.byte	0x03, 0x5f
        /*0032*/ 	.short	0x0101


	//----- nvinfo : EIATTR_VRC_CTA_INIT_COUNT
	.align		4
        /*0034*/ 	.byte	0x02, 0x4a
	.zero		1
	.zero		1


	//----- nvinfo : EIATTR_EXIT_INSTR_OFFSETS
	.align		4
        /*0038*/ 	.byte	0x04, 0x1c
        /*003a*/ 	.short	(.L_232 - .L_231)


	//   ....[0]....
.L_231:
        /*003c*/ 	.word	0x00000060


	//----- nvinfo : EIATTR_MAX_THREADS
	.align		4
.L_232:
        /*0040*/ 	.byte	0x04, 0x05
        /*0042*/ 	.short	(.L_234 - .L_233)
.L_233:
        /*0044*/ 	.word	0x00000001
        /*0048*/ 	.word	0x00000001
        /*004c*/ 	.word	0x00000001


	//----- nvinfo : EIATTR_CBANK_PARAM_SIZE
	.align		4
.L_234:
        /*0050*/ 	.byte	0x03, 0x19
        /*0052*/ 	.short	0x000c


	//----- nvinfo : EIATTR_PARAM_CBANK
	.align		4
        /*0054*/ 	.byte	0x04, 0x0a
        /*0056*/ 	.short	(.L_236 - .L_235)
	.align		4
.L_235:
        /*0058*/ 	.word	index@(.nv.constant0._ZN6thrust24THRUST_300001_SM_1000_NS8cuda_cub4core6detail13_kernel_agentINS1_8__reduce10DrainAgentIiEEJN3cub18CUB_300001_SM_10009GridQueueIjEEiEEEvDpT0_)
        /*005c*/ 	.short	0x0380
        /*005e*/ 	.short	0x000c


	//----- nvinfo : EIATTR_SW_WAR
	.align		4
.L_236:
        /*0060*/ 	.byte	0x04, 0x36
        /*0062*/ 	.short	(.L_238 - .L_237)
.L_237:
        /*0064*/ 	.word	0x00000008
.L_238:


//--------------------- .nv.info._ZN6thrust24THRUST_300001_SM_1000_NS8cuda_cub4core6detail13_kernel_agentINS1_8__reduce11ReduceAgentINS0_12zip_iteratorIN4cuda3std3__45tupleIJNS0_6detail15normal_iteratorINS0_10device_ptrIfEEEENS0_17counting_iteratorIlNS0_11use_defaultESI_SI_EEEEEEEPNSB_IJflEEESM_iNS1_9__extrema9arg_min_fIflNSA_4lessIfEEEEEEJSL_SN_iN3cub18CUB_300001_SM_100013GridEvenShareIiEENSV_9GridQueueIjEESS_EEEvDpT0_ --------------------------
	.section	.nv.info._ZN6thrust24THRUST_300001_SM_1000_NS8cuda_cub4core6detail13_kernel_agentINS1_8__reduce11ReduceAgentINS0_12zip_iteratorIN4cuda3std3__45tupleIJNS0_6detail15normal_iteratorINS0_10device_ptrIfEEEENS0_17counting_iteratorIlNS0_11use_defaultESI_SI_EEEEEEEPNSB_IJflEEESM_iNS1_9__extrema9arg_min_fIflNSA_4lessIfEEEEEEJSL_SN_iN3cub18CUB_300001_SM_100013GridEvenShareIiEENSV_9GridQueueIjEESS_EEEvDpT0_,"",@"SHT_CUDA_INFO"
	.sectionflags	@""
	.align	4


	//----- nvinfo : EIATTR_CUDA_API_VERSION
	.align		4
        /*0000*/ 	.byte	0x04, 0x37
        /*0002*/ 	.short	(.L_240 - .L_239)
.L_239:
        /*0004*/ 	.word	0x00000082


	//----- nvinfo : EIATTR_KPARAM_INFO
	.align		4
.L_240:
        /*0008*/ 	.byte	0x04, 0x17
        /*000a*/ 	.short	(.L_242 - .L_241)
.L_241:
        /*000c*/ 	.word	0x00000000
        /*0010*/ 	.short	0x0005
        /*0012*/ 	.short	0x0050
        /*0014*/ 	.byte	0x00, 0xf0, 0x05, 0x00


	//----- nvinfo : EIATTR_KPARAM_INFO
	.align		4
.L_242:
        /*0018*/ 	.byte	0x04, 0x17
        /*001a*/ 	.short	(.L_244 - .L_243)
.L_243:
        /*001c*/ 	.word	0x00000000
        /*0020*/ 	.short	0x0004
        /*0022*/ 	.short	0x0048
        /*0024*/ 	.byte	0x00, 0xf0, 0x21, 0x00


	//----- nvinfo : EIATTR_KPARAM_INFO
	.align		4
.L_244:
        /*0028*/ 	.byte	0x04, 0x17
        /*002a*/ 	.short	(.L_246 - .L_245)
.L_245:
        /*002c*/ 	.word	0x00000000
        /*0030*/ 	.short	0x0003
        /*0032*/ 	.short	0x001c
        /*0034*/ 	.byte	0x00, 0xf0, 0xa1, 0x00


	//----- nvinfo : EIATTR_KPARAM_INFO
	.align		4
.L_246:
        /*0038*/ 	.byte	0x04, 0x17
        /*003a*/ 	.short	(.L_248 - .L_247)
.L_247:
        /*003c*/ 	.word	0x00000000
        /*0040*/ 	.short	0x0002
        /*0042*/ 	.short	0x0018
        /*0044*/ 	.byte	0x00, 0xf0, 0x11, 0x00


	//----- nvinfo : EIATTR_KPARAM_INFO
	.align		4
.L_248:
        /*0048*/ 	.byte	0x04, 0x17
        /*004a*/ 	.short	(.L_250 - .L_249)
.L_249:
        /*004c*/ 	.word	0x00000000
        /*0050*/ 	.short	0x0001
        /*0052*/ 	.short	0x0010
        /*0054*/ 	.byte	0x00, 0xf5, 0x21, 0x00


	//----- nvinfo : EIATTR_KPARAM_INFO
	.align		4
.L_250:
        /*0058*/ 	.byte	0x04, 0x17
        /*005a*/ 	.short	(.L_252 - .L_251)
.L_251:
        /*005c*/ 	.word	0x00000000
        /*0060*/ 	.short	0x0000
        /*0062*/ 	.short	0x0000
        /*0064*/ 	.byte	0x00, 0xf0, 0x41, 0x00


	//----- nvinfo : EIATTR_SPARSE_MMA_MASK
	.align		4
.L_252:
        /*0068*/ 	.byte	0x03, 0x50
        /*006a*/ 	.short	0x0000


	//----- nvinfo : EIATTR_MAXREG_COUNT
	.align		4
        /*006c*/ 	.byte	0x03, 0x1b
        /*006e*/ 	.short	0x00ff


	//----- nvinfo : EIATTR_NUM_BARRIERS
	.align		4
        /*0070*/ 	.byte	0x02, 0x4c
        /*0072*/ 	.byte	0x01
	.zero		1


	//----- nvinfo : EIATTR_MERCURY_ISA_VERSION
	.align		4
        /*0074*/ 	.byte	0x03, 0x5f
        /*0076*/ 	.short	0x0101


	//----- nvinfo : EIATTR_COOP_GROUP_MASK_REGIDS
	.align		4
        /*0078*/ 	.byte	0x04, 0x29
        /*007a*/ 	.short	(.L_254 - .L_253)


	//   ....[0]....
.L_253:
        /*007c*/ 	.word	0xffffffff


	//   ....[1]....
        /*0080*/ 	.word	0xffffffff


	//   ....[2]....
        /*0084*/ 	.word	0xffffffff


	//   ....[3]....
        /*0088*/ 	.word	0xffffffff


	//   ....[4]....
        /*008c*/ 	.word	0xffffffff


	//   ....[5]....
        /*0090*/ 	.word	0xffffffff


	//   ....[6]....
        /*0094*/ 	.word	0xffffffff


	//   ....[7]....
        /*0098*/ 	.word	0xffffffff


	//   ....[8]....
        /*009c*/ 	.word	0xffffffff


	//   ....[9]....
        /*00a0*/ 	.word	0xffffffff


	//   ....[10]....
        /*00a4*/ 	.word	0xffffffff


	//   ....[11]....
        /*00a8*/ 	.word	0xffffffff


	//   ....[12]....
        /*00ac*/ 	.word	0xffffffff


	//   ....[13]....
        /*00b0*/ 	.word	0xffffffff


	//   ....[14]....
        /*00b4*/ 	.word	0xffffffff


	//   ....[15]....
        /*00b8*/ 	.word	0xffffffff


	//   ....[16]....
        /*00bc*/ 	.word	0xffffffff


	//   ....[17]....
        /*00c0*/ 	.word	0xffffffff


	//   ....[18]....
        /*00c4*/ 	.word	0xffffffff


	//   ....[19]....
        /*00c8*/ 	.word	0xffffffff


	//   ....[20]....
        /*00cc*/ 	.word	0xffffffff


	//   ....[21]....
        /*00d0*/ 	.word	0xffffffff


	//   ....[22]....
        /*00d4*/ 	.word	0xffffffff


	//   ....[23]....
        /*00d8*/ 	.word	0xffffffff


	//   ....[24]....
        /*00dc*/ 	.word	0xffffffff


	//   ....[25]....
        /*00e0*/ 	.word	0xffffffff


	//   ....[26]....
        /*00e4*/ 	.word	0xffffffff


	//   ....[27]....
        /*00e8*/ 	.word	0xffffffff


	//   ....[28]....
        /*00ec*/ 	.word	0xffffffff


	//   ....[29]....
        /*00f0*/ 	.word	0xffffffff


	//   ....[30]....
        /*00f4*/ 	.word	0xffffffff


	//   ....[31]....
        /*00f8*/ 	.word	0xffffffff


	//   ....[32]....
        /*00fc*/ 	.word	0xffffffff


	//   ....[33]....
        /*0100*/ 	.word	0xffffffff


	//   ....[34]....
        /*0104*/ 	.word	0xffffffff


	//   ....[35]....
        /*0108*/ 	.word	0xffffffff


	//   ....[36]....
        /*010c*/ 	.word	0xffffffff


	//   ....[37]....
        /*0110*/ 	.word	0xffffffff


	//   ....[38]....
        /*0114*/ 	.word	0xffffffff


	//   ....[39]....
        /*0118*/ 	.word	0xffffffff


	//   ....[40]....
        /*011c*/ 	.word	0xffffffff


	//   ....[41]....
        /*0120*/ 	.word	0xffffffff


	//   ....[42]....
        /*0124*/ 	.word	0xffffffff


	//   ....[43]....
        /*0128*/ 	.word	0xffffffff


	//   ....[44]....
        /*012c*/ 	.word	0xffffffff


	//----- nvinfo : EIATTR_COOP_GROUP_INSTR_OFFSETS
	.align		4
.L_254:
        /*0130*/ 	.byte	0x04, 0x28
        /*0132*/ 	.short	(.L_256 - .L_255)


	//   ....[0]....
.L_255:
        /*0134*/ 	.word	0x00000b40


	//   ....[1]....
        /*0138*/ 	.word	0x00000b70


	//   ....[2]....
        /*013c*/ 	.word	0x00000b80


	//   ....[3]....
        /*0140*/ 	.word	0x00000c80


	//   ....[4]....
        /*0144*/ 	.word	0x00000cb0


	//   ....[5]....
        /*0148*/ 	.word	0x00000ce0


	//   ....[6]....
        /*014c*/ 	.word	0x00000de0


	//   ....[7]....
        /*0150*/ 	.word	0x00000e10


	//   ....[8]....
        /*0154*/ 	.word	0x00000e40


	//   ....[9]....
        /*0158*/ 	.word	0x00000f40


	//   ....[10]....
        /*015c*/ 	.word	0x00000f70


	//   ....[11]....
        /*0160*/ 	.word	0x00000fa0


	//   ....[12]....
        /*0164*/ 	.word	0x000010a0


	//   ....[13]....
        /*0168*/ 	.word	0x000010e0


	//   ....[14]....
        /*016c*/ 	.word	0x00001110


	//   ....[15]....
        /*0170*/ 	.word	0x00001cb0


	//   ....[16]....
        /*0174*/ 	.word	0x00001cc0


	//   ....[17]....
        /*0178*/ 	.word	0x00001cd0


	//   ....[18]....
        /*017c*/ 	.word	0x00001dd0


	//   ....[19]....
        /*0180*/ 	.word	0x00001e10


	//   ....[20]....
        /*0184*/ 	.word	0x00001e30


	//   ....[21]....
        /*0188*/ 	.word	0x00001f40


	//   ....[22]....
        /*018c*/ 	.word	0x00001f80


	//   ....[23]....
        /*0190*/ 	.word	0x00001fa0


	//   ....[24]....
        /*0194*/ 	.word	0x000020b0


	//   ....[25]....
        /*0198*/ 	.word	0x000020f0


	//   ....[26]....
        /*019c*/ 	.word	0x00002110


	//   ....[27]....
        /*01a0*/ 	.word	0x00002220


	//   ....[28]....
        /*01a4*/ 	.word	0x00002260


	//   ....[29]....
        /*01a8*/ 	.word	0x00002290


	//   ....[30]....
        /*01ac*/ 	.word	0x00004810


	//   ....[31]....
        /*01b0*/ 	.word	0x00004840


	//   ....[32]....
        /*01b4*/ 	.word	0x00004850


	//   ....[33]....
        /*01b8*/ 	.word	0x00004950


	//   ....[34]....
        /*01bc*/ 	.word	0x00004980


	//   ....[35]....
        /*01c0*/ 	.word	0x000049b0


	//   ....[36]....
        /*01c4*/ 	.word	0x00004ab0


	//   ....[37]....
        /*01c8*/ 	.word	0x00004ae0


	//   ....[38]....
        /*01cc*/ 	.word	0x00004b10


	//   ....[39]....
        /*01d0*/ 	.word	0x00004c10


	//   ....[40]....
        /*01d4*/ 	.word	0x00004c40


	//   ....[41]....
        /*01d8*/ 	.word	0x00004c70


	//   ....[42]....
        /*01dc*/ 	.word	0x00004d70


	//   ....[43]....
        /*01e0*/ 	.word	0x00004db0


	//   ....[44]....
        /*01e4*/ 	.word	0x00004de0


	//----- nvinfo : EIATTR_VRC_CTA_INIT_COUNT
	.align		4
.L_256:
        /*01e8*/ 	.byte	0x02, 0x4a
	.zero		1
	.zero		1


	//----- nvinfo : EIATTR_EXIT_INSTR_OFFSETS
	.align		4
        /*01ec*/ 	.byte	0x04, 0x1c
        /*01ee*/ 	.short	(.L_258 - .L_257)


	//   ....[0]....
.L_257:
        /*01f0*/ 	.word	0x000058a0


	//   ....[1]....
        /*01f4*/ 	.word	0x00005920


	//----- nvinfo : EIATTR_MAX_THREADS
	.align		4
.L_258:
        /*01f8*/ 	.byte	0x04, 0x05
        /*01fa*/ 	.short	(.L_260 - .L_259)
.L_259:
        /*01fc*/ 	.word	0x00000100
        /*0200*/ 	.word	0x00000001
        /*0204*/ 	.word	0x00000001


	//----- nvinfo : EIATTR_CRS_STACK_SIZE
	.align		4
.L_260:
        /*0208*/ 	.byte	0x04, 0x1e
        /*020a*/ 	.short	(.L_262 - .L_261)
.L_261:
        /*020c*/ 	.word	0x00000000


	//----- nvinfo : EIATTR_CBANK_PARAM_SIZE
	.align		4
.L_262:
        /*0210*/ 	.byte	0x03, 0x19
        /*0212*/ 	.short	0x0051


	//----- nvinfo : EIATTR_PARAM_CBANK
	.align		4
        /*0214*/ 	.byte	0x04, 0x0a
        /*0216*/ 	.short	(.L_264 - .L_263)
	.align		4
.L_263:
        /*0218*/ 	.word	index@(.nv.constant0._ZN6thrust24THRUST_300001_SM_1000_NS8cuda_cub4core6detail13_kernel_agentINS1_8__reduce11ReduceAgentINS0_12zip_iteratorIN4cuda3std3__45tupleIJNS0_6detail15normal_iteratorINS0_10device_ptrIfEEEENS0_17counting_iteratorIlNS0_11use_defaultESI_SI_EEEEEEEPNSB_IJflEEESM_iNS1_9__extrema9arg_min_fIflNSA_4lessIfEEEEEEJSL_SN_iN3cub18CUB_300001_SM_100013GridEvenShareIiEENSV_9GridQueueIjEESS_EEEvDpT0_)
        /*021c*/ 	.short	0x0380
        /*021e*/ 	.short	0x0051


	//----- nvinfo : EIATTR_SW_WAR
	.align		4
.L_264:
        /*0220*/ 	.byte	0x04, 0x36
        /*0222*/ 	.short	(.L_266 - .L_265)
.L_265:
        /*0224*/ 	.word	0x00000008
.L_266:


//--------------------- .nv.info._ZN6thrust24THRUST_300001_SM_1000_NS8cuda_cub4core6detail13_kernel_agentINS1_8__reduce11ReduceAgentINS0_12zip_iteratorIN4cuda3std3__45tupleIJNS0_6detail15normal_iteratorINS0_10device_ptrIfEEEENS0_17counting_iteratorIlNS0_11use_defaultESI_SI_EEEEEEEPNSB_IJflEEESM_iNS1_9__extrema9arg_min_fIflNSA_4lessIfEEEEEEJSL_SN_iSS_EEEvDpT0_ --------------------------
	.section	.nv.info._ZN6thrust24THRUST_300001_SM_1000_NS8cuda_cub4core6detail13_kernel_agentINS1_8__reduce11ReduceAgentINS0_12zip_iteratorIN4cuda3std3__45tupleIJNS0_6detail15normal_iteratorINS0_10device_ptrIfEEEENS0_17counting_iteratorIlNS0_11use_defaultESI_SI_EEEEEEEPNSB_IJflEEESM_iNS1_9__extrema9arg_min_fIflNSA_4lessIfEEEEEEJSL_SN_iSS_EEEvDpT0_,"",@"SHT_CUDA_INFO"
	.sectionflags	@""
	.align	4


	//----- nvinfo : EIATTR_CUDA_API_VERSION
	.align		4
        /*0000*/ 	.byte	0x04, 0x37
        /*0002*/ 	.short	(.L_268 - .L_267)
.L_267:
        /*0004*/ 	.word	0x00000082


	//----- nvinfo : EIATTR_KPARAM_INFO
	.align		4
.L_268:
        /*0008*/ 	.byte	0x04, 0x17
        /*000a*/ 	.short	(.L_270 - .L_269)
.L_269:
        /*000c*/ 	.word	0x00000000
        /*0010*/ 	.short	0x0003
        /*0012*/ 	.short	0x001c
        /*0014*/ 	.byte	0x00, 0xf0, 0x05, 0x00


	//----- nvinfo : EIATTR_KPARAM_INFO
	.align		4
.L_270:
        /*0018*/ 	.byte	0x04, 0x17
        /*001a*/ 	.short	(.L_272 - .L_271)
.L_271:
        /*001c*/ 	.word	0x00000000
        /*0020*/ 	.short	0x0002
        /*0022*/ 	.short	0x0018
        /*0024*/ 	.byte	0x00, 0xf0, 0x11, 0x00


	//----- nvinfo : EIATTR_KPARAM_INFO
	.align		4
.L_272:
        /*0028*/ 	.byte	0x04, 0x17
        /*002a*/ 	.short	(.L_274 - .L_273)
.L_273:
        /*002c*/ 	.word	0x00000000
        /*0030*/ 	.short	0x0001
        /*0032*/ 	.short	0x0010
        /*0034*/ 	.byte	0x00, 0xf5, 0x21, 0x00


	//----- nvinfo : EIATTR_KPARAM_INFO
	.align		4
.L_274:
        /*0038*/ 	.byte	0x04, 0x17
        /*003a*/ 	.short	(.L_276 - .L_275)
.L_275:
        /*003c*/ 	.word	0x00000000
        /*0040*/ 	.short	0x0000
        /*0042*/ 	.short	0x0000
        /*0044*/ 	.byte	0x00, 0xf0, 0x41, 0x00


	//----- nvinfo : EIATTR_SPARSE_MMA_MASK
	.align		4
.L_276:
        /*0048*/ 	.byte	0x03, 0x50
        /*004a*/ 	.short	0x0000


	//----- nvinfo : EIATTR_MAXREG_COUNT
	.align		4
        /*004c*/ 	.byte	0x03, 0x1b
        /*004e*/ 	.short	0x00ff


	//----- nvinfo : EIATTR_NUM_BARRIERS
	.align		4
        /*0050*/ 	.byte	0x02, 0x4c
        /*0052*/ 	.byte	0x01
	.zero		1


	//----- nvinfo : EIATTR_MERCURY_ISA_VERSION
	.align		4
        /*0054*/ 	.byte	0x03, 0x5f
        /*0056*/ 	.short	0x0101


	//----- nvinfo : EIATTR_COOP_GROUP_MASK_REGIDS
	.align		4
        /*0058*/ 	.byte	0x04, 0x29
        /*005a*/ 	.short	(.L_278 - .L_277)


	//   ....[0]....
.L_277:
        /*005c*/ 	.word	0xffffffff


	//   ....[1]....
        /*0060*/ 	.word	0xffffffff


	//   ....[2]....
        /*0064*/ 	.word	0xffffffff


	//   ....[3]....
        /*0068*/ 	.word	0xffffffff


	//   ....[4]....
        /*006c*/ 	.word	0xffffffff


	//   ....[5]....
        /*0070*/ 	.word	0xffffffff


	//   ....[6]....
        /*0074*/ 	.word	0xffffffff


	//   ....[7]....
        /*0078*/ 	.word	0xffffffff


	//   ....[8]....
        /*007c*/ 	.word	0xffffffff


	//   ....[9]....
        /*0080*/ 	.word	0xffffffff


	//   ....[10]....
        /*0084*/ 	.word	0xffffffff


	//   ....[11]....
        /*0088*/ 	.word	0xffffffff


	//   ....[12]....
        /*008c*/ 	.word	0xffffffff


	//   ....[13]....
        /*0090*/ 	.word	0xffffffff


	//   ....[14]....
        /*0094*/ 	.word	0xffffffff


	//   ....[15]....
        /*0098*/ 	.word	0xffffffff


	//   ....[16]....
        /*009c*/ 	.word	0xffffffff


	//   ....[17]....
        /*00a0*/ 	.word	0xffffffff


	//   ....[18]....
        /*00a4*/ 	.word	0xffffffff


	//   ....[19]....
        /*00a8*/ 	.word	0xffffffff


	//   ....[20]....
        /*00ac*/ 	.word	0xffffffff


	//   ....[21]....
        /*00b0*/ 	.word	0xffffffff


	//   ....[22]....
        /*00b4*/ 	.word	0xffffffff


	//   ....[23]....
        /*00b8*/ 	.word	0xffffffff


	//   ....[24]....
        /*00bc*/ 	.word	0xffffffff


	//   ....[25]....
        /*00c0*/ 	.word	0xffffffff


	//   ....[26]....
        /*00c4*/ 	.word	0xffffffff


	//   ....[27]....
        /*00c8*/ 	.word	0xffffffff


	//   ....[28]....
        /*00cc*/ 	.word	0xffffffff


	//   ....[29]....
        /*00d0*/ 	.word	0xffffffff


	//   ....[30]....
        /*00d4*/ 	.word	0xffffffff


	//   ....[31]....
        /*00d8*/ 	.word	0xffffffff


	//   ....[32]....
        /*00dc*/ 	.word	0xffffffff


	//   ....[33]....
        /*00e0*/ 	.word	0xffffffff


	//   ....[34]....
        /*00e4*/ 	.word	0xffffffff


	//   ....[35]....
        /*00e8*/ 	.word	0xffffffff


	//   ....[36]....
        /*00ec*/ 	.word	0xffffffff


	//   ....[37]....
        /*00f0*/ 	.word	0xffffffff


	//   ....[38]....
        /*00f4*/ 	.word	0xffffffff


	//   ....[39]....
        /*00f8*/ 	.word	0xffffffff


	//   ....[40]....
        /*00fc*/ 	.word	0xffffffff


	//   ....[41]....
        /*0100*/ 	.word	0xffffffff


	//   ....[42]....
        /*0104*/ 	.word	0xffffffff


	//   ....[43]....
        /*0108*/ 	.word	0xffffffff


	//   ....[44]....
        /*010c*/ 	.word	0xffffffff


	//----- nvinfo : EIATTR_COOP_GROUP_INSTR_OFFSETS
	.align		4
.L_278:
        /*0110*/ 	.byte	0x04, 0x28
        /*0112*/ 	.short	(.L_280 - .L_279)


	//   ....[0]....
.L_279:
        /*0114*/ 	.word	0x00000b10


	//   ....[1]....
        /*0118*/ 	.word	0x00000b40


	//   ....[2]....
        /*011c*/ 	.word	0x00000b50


	//   ....[3]....
        /*0120*/ 	.word	0x00000c50


	//   ....[4]....
        /*0124*/ 	.word	0x00000c80


	//   ....[5]....
        /*0128*/ 	.word	0x00000cb0


	//   ....[6]....
        /*012c*/ 	.word	0x00000db0


	//   ....[7]....
        /*0130*/ 	.word	0x00000de0


	//   ....[8]....
        /*0134*/ 	.word	0x00000e10


	//   ....[9]....
        /*0138*/ 	.word	0x00000f10


	//   ....[10]....
        /*013c*/ 	.word	0x00000f40


	//   ....[11]....
        /*0140*/ 	.word	0x00000f70


	//   ....[12]....
        /*0144*/ 	.word	0x00001070


	//   ....[13]....
        /*0148*/ 	.word	0x000010b0


	//   ....[14]....
        /*014c*/ 	.word	0x000010e0


	//   ....[15]....
        /*0150*/ 	.word	0x00001c80


	//   ....[16]....
        /*0154*/ 	.word	0x00001c90


	//   ....[17]....
        /*0158*/ 	.word	0x00001ca0


	//   ....[18]....
        /*015c*/ 	.word	0x00001da0


	//   ....[19]....
        /*0160*/ 	.word	0x00001de0


	//   ....[20]....
        /*0164*/ 	.word	0x00001e00


	//   ....[21]....
        /*0168*/ 	.word	0x00001f10


	//   ....[22]....
        /*016c*/ 	.word	0x00001f50


	//   ....[23]....
        /*0170*/ 	.word	0x00001f70


	//   ....[24]....
        /*0174*/ 	.word	0x00002080


	//   ....[25]....
        /*0178*/ 	.word	0x000020c0


	//   ....[26]....
        /*017c*/ 	.word	0x000020f0


	//   ....[27]....
        /*0180*/ 	.word	0x000021f0


	//   ....[28]....
        /*0184*/ 	.word	0x00002230


	//   ....[29]....
        /*0188*/ 	.word	0x00002260


	//   ....[30]....
        /*018c*/ 	.word	0x000045f0


	//   ....[31]....
        /*0190*/ 	.word	0x00004620


	//   ....[32]....
        /*0194*/ 	.word	0x00004630


	//   ....[33]....
        /*0198*/ 	.word	0x00004730


	//   ....[34]....
        /*019c*/ 	.word	0x00004760


	//   ....[35]....
        /*01a0*/ 	.word	0x00004790


	//   ....[36]....
        /*01a4*/ 	.word	0x00004890


	//   ....[37]....
        /*01a8*/ 	.word	0x000048c0


	//   ....[38]....
        /*01ac*/ 	.word	0x000048f0


	//   ....[39]....
        /*01b0*/ 	.word	0x000049f0


	//   ....[40]....
        /*01b4*/ 	.word	0x00004a20


	//   ....[41]....
        /*01b8*/ 	.word	0x00004a50


	//   ....[42]....
        /*01bc*/ 	.word	0x00004b50


	//   ....[43]....
        /*01c0*/ 	.word	0x00004b90


	//   ....[44]....
        /*01c4*/ 	.word	0x00004bc0


	//----- nvinfo : EIATTR_VRC_CTA_INIT_COUNT
	.align		4
.L_280:
        /*01c8*/ 	.byte	0x02, 0x4a
	.zero		1
	.zero		1


	//----- nvinfo : EIATTR_EXIT_INSTR_OFFSETS
	.align		4
        /*01cc*/ 	.byte	0x04, 0x1c
        /*01ce*/ 	.short	(.L_282 - .L_281)


	//   ....[0]....
.L_281:
        /*01d0*/ 	.word	0x00000030


	//   ....[1]....
        /*01d4*/ 	.word	0x000056a0


	//   ....[2]....
        /*01d8*/ 	.word	0x00005700


	//----- nvinfo : EIATTR_MAX_THREADS
	.align		4
.L_282:
        /*01dc*/ 	.byte	0x04, 0x05
        /*01de*/ 	.short	(.L_284 - .L_283)
.L_283:
        /*01e0*/ 	.word	0x00000100
        /*01e4*/ 	.word	0x00000001
        /*01e8*/ 	.word	0x00000001


	//----- nvinfo : EIATTR_CRS_STACK_SIZE
	.align		4
.L_284:
        /*01ec*/ 	.byte	0x04, 0x1e
        /*01ee*/ 	.short	(.L_286 - .L_285)
.L_285:
        /*01f0*/ 	.word	0x00000000


	//----- nvinfo : EIATTR_CBANK_PARAM_SIZE
	.align		4
.L_286:
        /*01f4*/ 	.byte	0x03, 0x19
        /*01f6*/ 	.short	0x001d


	//----- nvinfo : EIATTR_PARAM_CBANK
	.align		4
        /*01f8*/ 	.byte	0x04, 0x0a
        /*01fa*/ 	.short	(.L_288 - .L_287)
	.align		4
.L_287:
        /*01fc*/ 	.word	index@(.nv.constant0._ZN6thrust24THRUST_300001_SM_1000_NS8cuda_cub4core6detail13_kernel_agentINS1_8__reduce11ReduceAgentINS0_12zip_iteratorIN4cuda3std3__45tupleIJNS0_6detail15normal_iteratorINS0_10device_ptrIfEEEENS0_17counting_iteratorIlNS0_11use_defaultESI_SI_EEEEEEEPNSB_IJflEEESM_iNS1_9__extrema9arg_min_fIflNSA_4lessIfEEEEEEJSL_SN_iSS_EEEvDpT0_)
        /*0200*/ 	.short	0x0380
        /*0202*/ 	.short	0x001d


	//----- nvinfo : EIATTR_SW_WAR
	.align		4
.L_288:
        /*0204*/ 	.byte	0x04, 0x36
        /*0206*/ 	.short	(.L_290 - .L_289)
.L_289:
        /*0208*/ 	.word	0x00000008
.L_290:


//--------------------- .nv.info._Z16compute_distancePfiS_S_i --------------------------
	.section	.nv.info._Z16compute_distancePfiS_S_i,"",@"SHT_CUDA_INFO"
	.sectionflags	@""
	.align	4


	//----- nvinfo : EIATTR_CUDA_API_VERSION
	.align		4
        /*0000*/ 	.byte	0x04, 0x37
        /*0002*/ 	.short	(.L_292 - .L_291)
.L_291:
        /*0004*/ 	.word	0x00000082


	//----- nvinfo : EIATTR_KPARAM_INFO
	.align		4
.L_292:
        /*0008*/ 	.byte	0x04, 0x17
        /*000a*/ 	.short	(.L_294 - .L_293)
.L_293:
        /*000c*/ 	.word	0x00000000
        /*0010*/ 	.short	0x0004
        /*0012*/ 	.short	0x0020
        /*0014*/ 	.byte	0x00, 0xf0, 0x11, 0x00


	//----- nvinfo : EIATTR_KPARAM_INFO
	.align		4
.L_294:
        /*0018*/ 	.byte	0x04, 0x17
        /*001a*/ 	.short	(.L_296 - .L_295)
.L_295:
        /*001c*/ 	.word	0x00000000
        /*0020*/ 	.short	0x0003
        /*0022*/ 	.short	0x0018
        /*0024*/ 	.byte	0x00, 0xf5, 0x21, 0x00


	//----- nvinfo : EIATTR_KPARAM_INFO
	.align		4
.L_296:
        /*0028*/ 	.byte	0x04, 0x17
        /*002a*/ 	.short	(.L_298 - .L_297)
.L_297:
        /*002c*/ 	.word	0x00000000
        /*0030*/ 	.short	0x0002
        /*0032*/ 	.short	0x0010
        /*0034*/ 	.byte	0x00, 0xf5, 0x21, 0x00


	//----- nvinfo : EIATTR_KPARAM_INFO
	.align		4
.L_298:
        /*0038*/ 	.byte	0x04, 0x17
        /*003a*/ 	.short	(.L_300 - .L_299)
.L_299:
        /*003c*/ 	.word	0x00000000
        /*0040*/ 	.short	0x0001
        /*0042*/ 	.short	0x0008
        /*0044*/ 	.byte	0x00, 0xf0, 0x11, 0x00


	//----- nvinfo : EIATTR_KPARAM_INFO
	.align		4
.L_300:
        /*0048*/ 	.byte	0x04, 0x17
        /*004a*/ 	.short	(.L_302 - .L_301)
.L_301:
        /*004c*/ 	.word	0x00000000
        /*0050*/ 	.short	0x0000
        /*0052*/ 	.short	0x0000
        /*0054*/ 	.byte	0x00, 0xf5, 0x21, 0x00


	//----- nvinfo : EIATTR_SPARSE_MMA_MASK
	.align		4
.L_302:
        /*0058*/ 	.byte	0x03, 0x50
        /*005a*/ 	.short	0x0000


	//----- nvinfo : EIATTR_MAXREG_COUNT
	.align		4
        /*005c*/ 	.byte	0x03, 0x1b
        /*005e*/ 	.short	0x00ff


	//----- nvinfo : EIATTR_MERCURY_ISA_VERSION
	.align		4
        /*0060*/ 	.byte	0x03, 0x5f
        /*0062*/ 	.short	0x0101


	//----- nvinfo : EIATTR_VRC_CTA_INIT_COUNT
	.align		4
        /*0064*/ 	.byte	0x02, 0x4a
	.zero		1
	.zero		1


	//----- nvinfo : EIATTR_EXIT_INSTR_OFFSETS
	.align		4
        /*0068*/ 	.byte	0x04, 0x1c
        /*006a*/ 	.short	(.L_304 - .L_303)


	//   ....[0]....
.L_303:
        /*006c*/ 	.word	0x00000070


	//   ....[1]....
        /*0070*/ 	.word	0x00000c90


	//----- nvinfo : EIATTR_CBANK_PARAM_SIZE
	.align		4
.L_304:
        /*0074*/ 	.byte	0x03, 0x19
        /*0076*/ 	.short	0x0024


	//----- nvinfo : EIATTR_PARAM_CBANK
	.align		4
        /*0078*/ 	.byte	0x04, 0x0a
        /*007a*/ 	.short	(.L_306 - .L_305)
	.align		4
.L_305:
        /*007c*/ 	.word	index@(.nv.constant0._Z16compute_distancePfiS_S_i)
        /*0080*/ 	.short	0x0380
        /*0082*/ 	.short	0x0024


	//----- nvinfo : EIATTR_SW_WAR
	.align		4
.L_306:
        /*0084*/ 	.byte	0x04, 0x36
        /*0086*/ 	.short	(.L_308 - .L_307)
.L_307:
        /*0088*/ 	.word	0x00000008
.L_308:


//--------------------- .nv.callgraph             --------------------------
	.section	.nv.callgraph,"",@"SHT_CUDA_CALLGRAPH"
	.align	4
	.sectionentsize	8
	.align		4
        /*0000*/ 	.word	0x00000000
	.align		4
        /*0004*/ 	.word	0xffffffff
	.align		4
        /*0008*/ 	.word	0x00000000
	.align		4
        /*000c*/ 	.word	0xfffffffe
	.align		4
        /*0010*/ 	.word	0x00000000
	.align		4
        /*0014*/ 	.word	0xfffffffd
	.align		4
        /*0018*/ 	.word	0x00000000
	.align		4
        /*001c*/ 	.word	0xfffffffc


//--------------------- .nv.constant4             --------------------------
	.section	.nv.constant4,"a",@progbits
	.align	8
	.align		8
.nv.constant4:
        /*0000*/ 	.dword	_ZN34_INTERNAL_6e22d316_4_k_cu_7fbbe9354cuda3std3__45__cpo5beginE
	.align		8
        /*0008*/ 	.dword	_ZN34_INTERNAL_6e22d316_4_k_cu_7fbbe9354cuda3std3__45__cpo3endE
	.align		8
        /*0010*/ 	.dword	_ZN34_INTERNAL_6e22d316_4_k_cu_7fbbe9354cuda3std3__45__cpo6cbeginE
	.align		8
        /*0018*/ 	.dword	_ZN34_INTERNAL_6e22d316_4_k_cu_7fbbe9354cuda3std3__45__cpo4cendE
	.align		8
        /*0020*/ 	.dword	_ZN34_INTERNAL_6e22d316_4_k_cu_7fbbe9354cuda3std3__45__cpo6rbeginE
	.align		8
        /*0028*/ 	.dword	_ZN34_INTERNAL_6e22d316_4_k_cu_7fbbe9354cuda3std3__45__cpo4rendE
	.align		8
        /*0030*/ 	.dword	_ZN34_INTERNAL_6e22d316_4_k_cu_7fbbe9354cuda3std3__45__cpo7crbeginE
	.align		8
        /*0038*/ 	.dword	_ZN34_INTERNAL_6e22d316_4_k_cu_7fbbe9354cuda3std3__45__cpo5crendE
	.align		8
        /*0040*/ 	.dword	_ZN34_INTERNAL_6e22d316_4_k_cu_7fbbe9354cuda3std3__436_GLOBAL__N__6e22d316_4_k_cu_7fbbe9356ignoreE
	.align		8
        /*0048*/ 	.dword	_ZN34_INTERNAL_6e22d316_4_k_cu_7fbbe9354cuda3std3__419piecewise_constructE
	.align		8
        /*0050*/ 	.dword	_ZN34_INTERNAL_6e22d316_4_k_cu_7fbbe9354cuda3std3__48in_placeE
	.align		8
        /*0058*/ 	.dword	_ZN34_INTERNAL_6e22d316_4_k_cu_7fbbe9354cuda3std3__420unreachable_sentinelE
	.align		8
        /*0060*/ 	.dword	_ZN34_INTERNAL_6e22d316_4_k_cu_7fbbe9354cuda3std3__47nulloptE
	.align		8
        /*0068*/ 	.dword	_ZN34_INTERNAL_6e22d316_4_k_cu_7fbbe9354cuda3std3__48unexpectE
	.align		8
        /*0070*/ 	.dword	_ZN34_INTERNAL_6e22d316_4_k_cu_7fbbe9354cuda3std6ranges3__45__cpo4swapE
	.align		8
        /*0078*/ 	.dword	_ZN34_INTERNAL_6e22d316_4_k_cu_7fbbe9354cuda3std6ranges3__45__cpo9iter_moveE
	.align		8
        /*0080*/ 	.dword	_ZN34_INTERNAL_6e22d316_4_k_cu_7fbbe9354cuda3std6ranges3__45__cpo5beginE
	.align		8
        /*0088*/ 	.dword	_ZN34_INTERNAL_6e22d316_4_k_cu_7fbbe9354cuda3std6ranges3__45__cpo3endE
	.align		8
        /*0090*/ 	.dword	_ZN34_INTERNAL_6e22d316_4_k_cu_7fbbe9354cuda3std6ranges3__45__cpo6cbeginE
	.align		8
        /*0098*/ 	.dword	_ZN34_INTERNAL_6e22d316_4_k_cu_7fbbe9354cuda3std6ranges3__45__cpo4cendE
	.align		8
        /*00a0*/ 	.dword	_ZN34_INTERNAL_6e22d316_4_k_cu_7fbbe9354cuda3std6ranges3__45__cpo7advanceE
	.align		8
        /*00a8*/ 	.dword	_ZN34_INTERNAL_6e22d316_4_k_cu_7fbbe9354cuda3std6ranges3__45__cpo9iter_swapE
	.align		8
        /*00b0*/ 	.dword	_ZN34_INTERNAL_6e22d316_4_k_cu_7fbbe9354cuda3std6ranges3__45__cpo4nextE
	.align		8
        /*00b8*/ 	.dword	_ZN34_INTERNAL_6e22d316_4_k_cu_7fbbe9354cuda3std6ranges3__45__cpo4prevE
	.align		8
        /*00c0*/ 	.dword	_ZN34_INTERNAL_6e22d316_4_k_cu_7fbbe9354cuda3std6ranges3__45__cpo4dataE
	.align		8
        /*00c8*/ 	.dword	_ZN34_INTERNAL_6e22d316_4_k_cu_7fbbe9354cuda3std6ranges3__45__cpo5cdataE
	.align		8
        /*00d0*/ 	.dword	_ZN34_INTERNAL_6e22d316_4_k_cu_7fbbe9354cuda3std6ranges3__45__cpo4sizeE
	.align		8
        /*00d8*/ 	.dword	_ZN34_INTERNAL_6e22d316_4_k_cu_7fbbe9354cuda3std6ranges3__45__cpo5ssizeE
	.align		8
        /*00e0*/ 	.dword	_ZN34_INTERNAL_6e22d316_4_k_cu_7fbbe9354cuda3std6ranges3__45__cpo8distanceE
	.align		8
        /*00e8*/ 	.dword	_ZN34_INTERNAL_6e22d316_4_k_cu_7fbbe9356thrust24THRUST_300001_SM_1000_NS8cuda_cub3parE
	.align		8
        /*00f0*/ 	.dword	_ZN34_INTERNAL_6e22d316_4_k_cu_7fbbe9356thrust24THRUST_300001_SM_1000_NS8cuda_cub10par_nosyncE
	.align		8
        /*00f8*/ 	.dword	_ZN34_INTERNAL_6e22d316_4_k_cu_7fbbe9356thrust24THRUST_300001_SM_1000_NS6system6detail10sequential3seqE
	.align		8
        /*0100*/ 	.dword	_ZN34_INTERNAL_6e22d316_4_k_cu_7fbbe9356thrust24THRUST_300001_SM_1000_NS6system3cpp3parE
	.align		8
        /*0108*/ 	.dword	_ZN34_INTERNAL_6e22d316_4_k_cu_7fbbe9356thrust24THRUST_300001_SM_1000_NS12placeholders2_1E
	.align		8
        /*0110*/ 	.dword	_ZN34_INTERNAL_6e22d316_4_k_cu_7fbbe9356thrust24THRUST_300001_SM_1000_NS12placeholders2_2E
	.align		8
        /*0118*/ 	.dword	_ZN34_INTERNAL_6e22d316_4_k_cu_7fbbe9356thrust24THRUST_300001_SM_1000_NS12placeholders2_3E
	.align		8
        /*0120*/ 	.dword	_ZN34_INTERNAL_6e22d316_4_k_cu_7fbbe9356thrust24THRUST_300001_SM_1000_NS12placeholders2_4E
	.align		8
        /*0128*/ 	.dword	_ZN34_INTERNAL_6e22d316_4_k_cu_7fbbe9356thrust24THRUST_300001_SM_1000_NS12placeholders2_5E
	.align		8
        /*0130*/ 	.dword	_ZN34_INTERNAL_6e22d316_4_k_cu_7fbbe9356thrust24THRUST_300001_SM_1000_NS12placeholders2_6E
	.align		8
        /*0138*/ 	.dword	_ZN34_INTERNAL_6e22d316_4_k_cu_7fbbe9356thrust24THRUST_300001_SM_1000_NS12placeholders2_7E
	.align		8
        /*0140*/ 	.dword	_ZN34_INTERNAL_6e22d316_4_k_cu_7fbbe9356thrust24THRUST_300001_SM_1000_NS12placeholders2_8E
	.align		8
        /*0148*/ 	.dword	_ZN34_INTERNAL_6e22d316_4_k_cu_7fbbe9356thrust24THRUST_300001_SM_1000_NS12placeholders2_9E
	.align		8
        /*0150*/ 	.dword	_ZN34_INTERNAL_6e22d316_4_k_cu_7fbbe9356thrust24THRUST_300001_SM_1000_NS12placeholders3_10E
	.align		8
        /*0158*/ 	.dword	_ZN34_INTERNAL_6e22d316_4_k_cu_7fbbe9356thrust24THRUST_300001_SM_1000_NS3seqE
	.align		8
        /*0160*/ 	.dword	_ZN34_INTERNAL_6e22d316_4_k_cu_7fbbe9356thrust24THRUST_300001_SM_1000_NS6deviceE


//--------------------- .text._ZN3cub18CUB_300001_SM_10006detail11EmptyKernelIvEEvv --------------------------
	.section	.text._ZN3cub18CUB_300001_SM_10006detail11EmptyKernelIvEEvv,"ax",@progbits
	.align	128
        .global         _ZN3cub18CUB_300001_SM_10006detail11EmptyKernelIvEEvv
        .type           _ZN3cub18CUB_300001_SM_10006detail11EmptyKernelIvEEvv,@function
        .size           _ZN3cub18CUB_300001_SM_10006detail11EmptyKernelIvEEvv,(.L_x_809 - _ZN3cub18CUB_300001_SM_10006detail11EmptyKernelIvEEvv)
        .other          _ZN3cub18CUB_300001_SM_10006detail11EmptyKernelIvEEvv,@"STO_CUDA_ENTRY STV_DEFAULT"
_ZN3cub18CUB_300001_SM_10006detail11EmptyKernelIvEEvv:
.text._ZN3cub18CUB_300001_SM_10006detail11EmptyKernelIvEEvv:
[----:B------:R-:W-:Y:S01]  /*0000*/  LDC R1, c[0x0][0x37c] ;  /* 0x0000df00ff017b82 */ /* 0x000fe20000000800 */
[----:B------:R-:W-:Y:S05]  /*0010*/  EXIT ;  /* 0x000000000000794d */ /* 0x000fea0003800000 */
.L_x_0:
[----:B------:R-:W-:-:S00]  /*0020*/  BRA `(.L_x_0) ;  /* 0xfffffffc00fc7947 */ /* 0x000fc0000383ffff */
[----:B------:R-:W-:-:S00]  /*0030*/  NOP ;  /* 0x0000000000007918 */ /* 0x000fc00000000000 */
        /* <DEDUP_REMOVED lines=12> */
.L_x_809:


//--------------------- .text._ZN6thrust24THRUST_300001_SM_1000_NS8cuda_cub4core6detail13_kernel_agentINS1_8__reduce11ReduceAgentIPN4cuda3std3__45tupleIJflEEESC_SB_lNS1_9__extrema9arg_min_fIflNS9_4lessIfEEEEEEJSC_SC_iSH_EEEvDpT0_ --------------------------
	.section	.text._ZN6thrust24THRUST_300001_SM_1000_NS8cuda_cub4core6detail13_kernel_agentINS1_8__reduce11ReduceAgentIPN4cuda3std3__45tupleIJflEEESC_SB_lNS1_9__extrema9arg_min_fIflNS9_4lessIfEEEEEEJSC_SC_iSH_EEEvDpT0_,"ax",@progbits
	.align	128
        .global         _ZN6thrust24THRUST_300001_SM_1000_NS8cuda_cub4core6detail13_kernel_agentINS1_8__reduce11ReduceAgentIPN4cuda3std3__45tupleIJflEEESC_SB_lNS1_9__extrema9arg_min_fIflNS9_4lessIfEEEEEEJSC_SC_iSH_EEEvDpT0_
        .type           _ZN6thrust24THRUST_300001_SM_1000_NS8cuda_cub4core6detail13_kernel_agentINS1_8__reduce11ReduceAgentIPN4cuda3std3__45tupleIJflEEESC_SB_lNS1_9__extrema9arg_min_fIflNS9_4lessIfEEEEEEJSC_SC_iSH_EEEvDpT0_,@function
        .size           _ZN6thrust24THRUST_300001_SM_1000_NS8cuda_cub4core6detail13_kernel_agentINS1_8__reduce11ReduceAgentIPN4cuda3std3__45tupleIJflEEESC_SB_lNS1_9__extrema9arg_min_fIflNS9_4lessIfEEEEEEJSC_SC_iSH_EEEvDpT0_,(.L_x_810 - _ZN6thrust24THRUST_300001_SM_1000_NS8cuda_cub4core6detail13_kernel_agentINS1_8__reduce11ReduceAgentIPN4cuda3std3__45tupleIJflEEESC_SB_lNS1_9__extrema9arg_min_fIflNS9_4lessIfEEEEEEJSC_SC_iSH_EEEvDpT0_)
        .other          _ZN6thrust24THRUST_300001_SM_1000_NS8cuda_cub4core6detail13_kernel_agentINS1_8__reduce11ReduceAgentIPN4cuda3std3__45tupleIJflEEESC_SB_lNS1_9__extrema9arg_min_fIflNS9_4lessIfEEEEEEJSC_SC_iSH_EEEvDpT0_,@"STO_CUDA_ENTRY STV_DEFAULT"
_ZN6thrust24THRUST_300001_SM_1000_NS8cuda_cub4core6detail13_kernel_agentINS1_8__reduce11ReduceAgentIPN4cuda3std3__45tupleIJflEEESC_SB_lNS1_9__extrema9arg_min_fIflNS9_4lessIfEEEEEEJSC_SC_iSH_EEEvDpT0_:
.text._ZN6thrust24THRUST_300001_SM_1000_NS8cuda_cub4core6detail13_kernel_agentINS1_8__reduce11ReduceAgentIPN4cuda3std3__45tupleIJflEEESC_SB_lNS1_9__extrema9arg_min_fIflNS9_4lessIfEEEEEEJSC_SC_iSH_EEEvDpT0_:
[----:B------:R-:W-:Y:S01]  /*0000*/  LDC R1, c[0x0][0x37c] ;  /* 0x0000df00ff017b82 */ /* 0x000fe20000000800 */
[----:B------:R-:W0:Y:S02]  /*0010*/  LDCU UR8, c[0x0][0x390] ;  /* 0x00007200ff0877ac */ /* 0x000e240008000800 */
[----:B0-----:R-:W-:-:S13]  /*0020*/  ISETP.NE.AND P0, PT, RZ, UR8, PT ;  /* 0x00000008ff007c0c */ /* 0x001fda000bf05270 */
[----:B------:R-:W-:Y:S05]  /*0030*/  @!P0 EXIT ;  /* 0x000000000000894d */ /* 0x000fea0003800000 */
[----:B------:R-:W-:Y:S01]  /*0040*/  UISETP.GT.AND UP0, UPT, UR8, 0x4ff, UPT ;  /* 0x000004ff0800788c */ /* 0x000fe2000bf04270 */
[----:B------:R-:W-:Y:S01]  /*0050*/  BSSY.RECONVERGENT B0, `(.L_x_1) ;  /* 0x0000648000007945 */ /* 0x000fe20003800200 */
[----:B------:R-:W0:Y:S07]  /*0060*/  LDCU.64 UR10, c[0x0][0x358] ;  /* 0x00006b00ff0a77ac */ /* 0x000e2e0008000a00 */
[----:B------:R-:W-:Y:S05]  /*0070*/  BRA.U UP0, `(.L_x_2) ;  /* 0x0000002d00c87547 */ /* 0x000fea000b800000 */
[----:B------:R-:W1:Y:S01]  /*0080*/  S2R R0, SR_TID.X ;  /* 0x0000000000007919 */ /* 0x000e620000002100 */
[----:B------:R-:W2:Y:S01]  /*0090*/  LDCU UR4, c[0x0][0x390] ;  /* 0x00007200ff0477ac */ /* 0x000ea20008000800 */
[----:B------:R-:W-:Y:S01]  /*00a0*/  BSSY.RECONVERGENT B1, `(.L_x_3) ;  /* 0x000000b000017945 */ /* 0x000fe20003800200 */
[----:B------:R-:W-:Y:S01]  /*00b0*/  IMAD.MOV.U32 R5, RZ, RZ, RZ ;  /* 0x000000ffff057224 */ /* 0x000fe200078e00ff */
[----:B------:R-:W-:Y:S02]  /*00c0*/  CS2R R2, SRZ ;  /* 0x0000000000027805 */ /* 0x000fe4000001ff00 */
[----:B-1----:R-:W-:Y:S01]  /*00d0*/  ISETP.GE.AND P0, PT, R0, UR8, PT ;  /* 0x0000000800007c0c */ /* 0x002fe2000bf06270 */
[----:B------:R-:W-:-:S12]  /*00e0*/  IMAD.MOV.U32 R4, RZ, RZ, R0 ;  /* 0x000000ffff047224 */ /* 0x000fd800078e0000 */
[----:B--2---:R-:W-:Y:S05]  /*00f0*/  @P0 BRA `(.L_x_4) ;  /* 0x0000000000140947 */ /* 0x004fea0003800000 */
[----:B------:R-:W1:Y:S02]  /*0100*/  LDC.64 R6, c[0x0][0x380] ;  /* 0x0000e000ff067b82 */ /* 0x000e640000000a00 */
[----:B-1----:R-:W-:-:S05]  /*0110*/  IMAD.WIDE.U32 R6, R0, 0x10, R6 ;  /* 0x0000001000067825 */ /* 0x002fca00078e0006 */
[----:B0-----:R1:W5:Y:S04]  /*0120*/  LDG.E.CONSTANT R5, desc[UR10][R6.64] ;  /* 0x0000000a06057981 */ /* 0x001368000c1e9900 */
[----:B------:R1:W5:Y:S01]  /*0130*/  LDG.E.64.CONSTANT R2, desc[UR10][R6.64+0x8] ;  /* 0x0000080a06027981 */ /* 0x000362000c1e9b00 */
[----:B------:R-:W-:-:S07]  /*0140*/  VIADD R4, R0, 0x100 ;  /* 0x0000010000047836 */ /* 0x000fce0000000000 */
.L_x_4:
[----:B0-----:R-:W-:Y:S05]  /*0150*/  BSYNC.RECONVERGENT B1 ;  /* 0x0000000000017941 */ /* 0x001fea0003800200 */
.L_x_3:
[----:B------:R-:W-:Y:S01]  /*0160*/  ISETP.GE.AND P0, PT, R4, UR8, PT ;  /* 0x0000000804007c0c */ /* 0x000fe2000bf06270 */
[----:B------:R-:W-:-:S12]  /*0170*/  BSSY.RECONVERGENT B1, `(.L_x_5) ;  /* 0x0000082000017945 */ /* 0x000fd80003800200 */
[----:B------:R-:W-:Y:S05]  /*0180*/  @P0 BRA `(.L_x_6) ;  /* 0x0000000800000947 */ /* 0x000fea0003800000 */
[----:B-1----:R-:W-:Y:S01]  /*0190*/  LOP3.LUT R6, RZ, R4, RZ, 0x33, !PT ;  /* 0x00000004ff067212 */ /* 0x002fe200078e33ff */
[----:B------:R-:W-:Y:S04]  /*01a0*/  BSSY.RECONVERGENT B2, `(.L_x_7) ;  /* 0x0000027000027945 */ /* 0x000fe80003800200 */
[----:B------:R-:W-:-:S05]  /*01b0*/  VIADD R14, R6, UR8 ;  /* 0x00000008060e7c36 */ /* 0x000fca0008000000 */
[----:B------:R-:W-:-:S04]  /*01c0*/  LOP3.LUT R6, R14, 0x300, RZ, 0xc0, !PT ;  /* 0x000003000e067812 */ /* 0x000fc800078ec0ff */
[----:B------:R-:W-:-:S13]  /*01d0*/  ISETP.NE.AND P0, PT, R6, 0x300, PT ;  /* 0x000003000600780c */ /* 0x000fda0003f05270 */
[----:B------:R-:W-:Y:S05]  /*01e0*/  @!P0 BRA `(.L_x_8) ;  /* 0x0000000000888947 */ /* 0x000fea0003800000 */
[----:B------:R-:W0:Y:S01]  /*01f0*/  LDC.64 R6, c[0x0][0x380] ;  /* 0x0000e000ff067b82 */ /* 0x000e220000000a00 */
[----:B------:R-:W-:-:S04]  /*0200*/  LEA.HI R8, R14, 0x1, RZ, 0x18 ;  /* 0x000000010e087811 */ /* 0x000fc800078fc0ff */
[----:B------:R-:W-:-:S05]  /*0210*/  LOP3.LUT R8, R8, 0x3, RZ, 0xc0, !PT ;  /* 0x0000000308087812 */ /* 0x000fca00078ec0ff */
[----:B------:R-:W-:Y:S02]  /*0220*/  IMAD.MOV R10, RZ, RZ, -R8 ;  /* 0x000000ffff0a7224 */ /* 0x000fe400078e0a08 */
[----:B0-----:R-:W-:-:S04]  /*0230*/  IMAD.WIDE.U32 R6, R4, 0x10, R6 ;  /* 0x0000001004067825 */ /* 0x001fc800078e0006 */
[----:B------:R-:W-:-:S07]  /*0240*/  IMAD.MOV.U32 R13, RZ, RZ, R6 ;  /* 0x000000ffff0d7224 */ /* 0x000fce00078e0006 */
.L_x_11:
[----:B------:R-:W-:-:S05]  /*0250*/  IMAD.MOV.U32 R6, RZ, RZ, R13 ;  /* 0x000000ffff067224 */ /* 0x000fca00078e000d */
[----:B------:R-:W2:Y:S01]  /*0260*/  LDG.E.CONSTANT R12, desc[UR10][R6.64] ;  /* 0x0000000a060c7981 */ /* 0x000ea2000c1e9900 */
[----:B------:R-:W-:Y:S01]  /*0270*/  VIADD R10, R10, 0x1 ;  /* 0x000000010a0a7836 */ /* 0x000fe20000000000 */
[----:B------:R-:W-:Y:S01]  /*0280*/  BSSY.RECONVERGENT B3, `(.L_x_9) ;  /* 0x0000015000037945 */ /* 0x000fe20003800200 */
[----:B------:R-:W-:-:S03]  /*0290*/  IADD3 R13, P3, PT, R6, 0x1000, RZ ;  /* 0x00001000060d7810 */ /* 0x000fc60007f7e0ff */
[----:B------:R-:W-:Y:S02]  /*02a0*/  ISETP.NE.AND P2, PT, R10, RZ, PT ;  /* 0x000000ff0a00720c */ /* 0x000fe40003f45270 */
[----:B--2--5:R-:W-:-:S13]  /*02b0*/  FSETP.GEU.AND P0, PT, R5, R12, PT ;  /* 0x0000000c0500720b */ /* 0x024fda0003f0e000 */
[----:B------:R-:W-:Y:S05]  /*02c0*/  @!P0 BRA `(.L_x_10) ;  /* 0x0000000000408947 */ /* 0x000fea0003800000 */
[----:B------:R-:W2:Y:S01]  /*02d0*/  LDG.E.64.CONSTANT R8, desc[UR10][R6.64+0x8] ;  /* 0x0000080a06087981 */ /* 0x000ea2000c1e9b00 */
[----:B------:R-:W-:Y:S01]  /*02e0*/  FSETP.GEU.AND P4, PT, R12, R5, PT ;  /* 0x000000050c00720b */ /* 0x000fe20003f8e000 */
[----:B------:R-:W-:Y:S02]  /*02f0*/  IMAD.MOV.U32 R11, RZ, RZ, R2 ;  /* 0x000000ffff0b7224 */ /* 0x000fe400078e0002 */
[----:B------:R-:W-:Y:S02]  /*0300*/  IMAD.MOV.U32 R2, RZ, RZ, R5 ;  /* 0x000000ffff027224 */ /* 0x000fe400078e0005 */
[----:B------:R-:W-:-:S08]  /*0310*/  IMAD.MOV.U32 R5, RZ, RZ, R12 ;  /* 0x000000ffff057224 */ /* 0x000fd000078e000c */
[CC--:B--2---:R-:W-:Y:S02]  /*0320*/  @P4 ISETP.GE.U32.AND P1, PT, R11.reuse, R8.reuse, PT ;  /* 0x000000080b00420c */ /* 0x0c4fe40003f26070 */
[----:B------:R-:W-:Y:S02]  /*0330*/  @P4 ISETP.LT.U32.AND P0, PT, R11, R8, PT ;  /* 0x000000080b00420c */ /* 0x000fe40003f01070 */
[CC--:B------:R-:W-:Y:S02]  /*0340*/  @P4 ISETP.GE.AND.EX P1, PT, R3.reuse, R9.reuse, PT, P1 ;  /* 0x000000090300420c */ /* 0x0c0fe40003f26310 */
[----:B------:R-:W-:Y:S02]  /*0350*/  @P4 ISETP.LT.AND.EX P0, PT, R3, R9, PT, P0 ;  /* 0x000000090300420c */ /* 0x000fe40003f01300 */
[----:B------:R-:W-:Y:S01]  /*0360*/  @P4 FSEL R5, R2, R12, !P1 ;  /* 0x0000000c02054208 */ /* 0x000fe20004800000 */
[----:B------:R-:W-:Y:S01]  /*0370*/  IMAD.MOV.U32 R2, RZ, RZ, R8 ;  /* 0x000000ffff027224 */ /* 0x000fe200078e0008 */
[----:B------:R-:W-:-:S02]  /*0380*/  @P4 SEL R11, R11, R8, P0 ;  /* 0x000000080b0b4207 */ /* 0x000fc40000000000 */
[----:B------:R-:W-:Y:S01]  /*0390*/  @P4 SEL R12, R3, R9, P0 ;  /* 0x00000009030c4207 */ /* 0x000fe20000000000 */
[----:B------:R-:W-:Y:S02]  /*03a0*/  IMAD.MOV.U32 R3, RZ, RZ, R9 ;  /* 0x000000ffff037224 */ /* 0x000fe400078e0009 */
[----:B------:R-:W-:Y:S02]  /*03b0*/  @P4 IMAD.MOV.U32 R2, RZ, RZ, R11 ;  /* 0x000000ffff024224 */ /* 0x000fe400078e000b */
[----:B------:R-:W-:-:S07]  /*03c0*/  @P4 IMAD.MOV.U32 R3, RZ, RZ, R12 ;  /* 0x000000ffff034224 */ /* 0x000fce00078e000c */
.L_x_10:
[----:B------:R-:W-:Y:S05]  /*03d0*/  BSYNC.RECONVERGENT B3 ;  /* 0x0000000000037941 */ /* 0x000fea0003800200 */
.L_x_9:
[----:B------:R-:W-:Y:S02]  /*03e0*/  IMAD.X R7, RZ, RZ, R7, P3 ;  /* 0x000000ffff077224 */ /* 0x000fe400018e0607 */
[----:B------:R-:W-:Y:S01]  /*03f0*/  VIADD R4, R4, 0x100 ;  /* 0x0000010004047836 */ /* 0x000fe20000000000 */
[----:B------:R-:W-:Y:S06]  /*0400*/  @P2 BRA `(.L_x_11) ;  /* 0xfffffffc00902947 */ /* 0x000fec000383ffff */
.L_x_8:
[----:B------:R-:W-:Y:S05]  /*0410*/  BSYNC.RECONVERGENT B2 ;  /* 0x0000000000027941 */ /* 0x000fea0003800200 */
.L_x_7:
[----:B------:R-:W0:Y:S01]  /*0420*/  LDC.64 R6, c[0x0][0x380] ;  /* 0x0000e000ff067b82 */ /* 0x000e220000000a00 */
[----:B------:R-:W-:-:S13]  /*0430*/  ISETP.GE.U32.AND P0, PT, R14, 0x300, PT ;  /* 0x000003000e00780c */ /* 0x000fda0003f06070 */
[----:B------:R-:W-:Y:S05]  /*0440*/  @!P0 BRA `(.L_x_6) ;  /* 0x0000000400508947 */ /* 0x000fea0003800000 */
.L_x_20:
[----:B0-----:R-:W-:-:S05]  /*0450*/  IMAD.WIDE R8, R4, 0x10, R6 ;  /* 0x0000001004087825 */ /* 0x001fca00078e0206 */
[----:B------:R-:W2:Y:S04]  /*0460*/  LDG.E.CONSTANT R14, desc[UR10][R8.64] ;  /* 0x0000000a080e7981 */ /* 0x000ea8000c1e9900 */
[----:B-----5:R0:W5:Y:S04]  /*0470*/  LDG.E.CONSTANT R16, desc[UR10][R8.64+0x1000] ;  /* 0x0010000a08107981 */ /* 0x020168000c1e9900 */
[----:B------:R0:W5:Y:S04]  /*0480*/  LDG.E.CONSTANT R18, desc[UR10][R8.64+0x2000] ;  /* 0x0020000a08127981 */ /* 0x000168000c1e9900 */
[----:B------:R0:W5:Y:S01]  /*0490*/  LDG.E.CONSTANT R10, desc[UR10][R8.64+0x3000] ;  /* 0x0030000a080a7981 */ /* 0x000162000c1e9900 */
[----:B------:R-:W-:Y:S01]  /*04a0*/  BSSY.RECONVERGENT B2, `(.L_x_12) ;  /* 0x0000012000027945 */ /* 0x000fe20003800200 */
[----:B------:R-:W-:-:S02]  /*04b0*/  IMAD.MOV.U32 R15, RZ, RZ, R2 ;  /* 0x000000ffff0f7224 */ /* 0x000fc400078e0002 */
[----:B------:R-:W-:Y:S02]  /*04c0*/  IMAD.MOV.U32 R21, RZ, RZ, R3 ;  /* 0x000000ffff157224 */ /* 0x000fe400078e0003 */
[----:B------:R-:W-:Y:S01]  /*04d0*/  IMAD.MOV.U32 R11, RZ, RZ, R5 ;  /* 0x000000ffff0b7224 */ /* 0x000fe200078e0005 */
[----:B--2---:R-:W-:-:S13]  /*04e0*/  FSETP.GEU.AND P0, PT, R5, R14, PT ;  /* 0x0000000e0500720b */ /* 0x004fda0003f0e000 */
[----:B0-----:R-:W-:Y:S05]  /*04f0*/  @!P0 BRA `(.L_x_13) ;  /* 0x0000000000308947 */ /* 0x001fea0003800000 */
[----:B------:R-:W2:Y:S01]  /*0500*/  LDG.E.64.CONSTANT R12, desc[UR10][R8.64+0x8] ;  /* 0x0000080a080c7981 */ /* 0x000ea2000c1e9b00 */
[----:B------:R-:W-:Y:S01]  /*0510*/  FSETP.GEU.AND P2, PT, R14, R5, PT ;  /* 0x000000050e00720b */ /* 0x000fe20003f4e000 */
[----:B------:R-:W-:-:S12]  /*0520*/  IMAD.MOV.U32 R11, RZ, RZ, R14 ;  /* 0x000000ffff0b7224 */ /* 0x000fd800078e000e */
[CC--:B--2---:R-:W-:Y:S01]  /*0530*/  @P2 ISETP.GE.U32.AND P0, PT, R2.reuse, R12.reuse, PT ;  /* 0x0000000c0200220c */ /* 0x0c4fe20003f06070 */
[----:B------:R-:W-:Y:S01]  /*0540*/  IMAD.MOV.U32 R15, RZ, RZ, R12 ;  /* 0x000000ffff0f7224 */ /* 0x000fe200078e000c */
[C---:B------:R-:W-:Y:S01]  /*0550*/  @P2 ISETP.LT.U32.AND P1, PT, R2.reuse, R12, PT ;  /* 0x0000000c0200220c */ /* 0x040fe20003f21070 */
[----:B------:R-:W-:Y:S01]  /*0560*/  IMAD.MOV.U32 R21, RZ, RZ, R13 ;  /* 0x000000ffff157224 */ /* 0x000fe200078e000d */
[CC--:B------:R-:W-:Y:S02]  /*0570*/  @P2 ISETP.GE.AND.EX P0, PT, R3.reuse, R13.reuse, PT, P0 ;  /* 0x0000000d0300220c */ /* 0x0c0fe40003f06300 */
[----:B------:R-:W-:Y:S02]  /*0580*/  @P2 ISETP.LT.AND.EX P1, PT, R3, R13, PT, P1 ;  /* 0x0000000d0300220c */ /* 0x000fe40003f21310 */
[----:B------:R-:W-:Y:S02]  /*0590*/  @P2 FSEL R11, R5, R14, !P0 ;  /* 0x0000000e050b2208 */ /* 0x000fe40004000000 */
[----:B------:R-:W-:-:S02]  /*05a0*/  @P2 SEL R15, R2, R12, P1 ;  /* 0x0000000c020f2207 */ /* 0x000fc40000800000 */
[----:B------:R-:W-:-:S07]  /*05b0*/  @P2 SEL R21, R3, R13, P1 ;  /* 0x0000000d03152207 */ /* 0x000fce0000800000 */
.L_x_13:
[----:B------:R-:W-:Y:S05]  /*05c0*/  BSYNC.RECONVERGENT B2 ;  /* 0x0000000000027941 */ /* 0x000fea0003800200 */
.L_x_12:
[----:B-----5:R-:W-:Y:S01]  /*05d0*/  FSETP.GEU.AND P0, PT, R11, R16, PT ;  /* 0x000000100b00720b */ /* 0x020fe20003f0e000 */
[----:B------:R-:W-:Y:S01]  /*05e0*/  BSSY.RECONVERGENT B2, `(.L_x_14) ;  /* 0x0000011000027945 */ /* 0x000fe20003800200 */
[----:B------:R-:W-:Y:S02]  /*05f0*/  IMAD.MOV.U32 R17, RZ, RZ, R15 ;  /* 0x000000ffff117224 */ /* 0x000fe400078e000f */
[----:B------:R-:W-:Y:S02]  /*0600*/  IMAD.MOV.U32 R19, RZ, RZ, R21 ;  /* 0x000000ffff137224 */ /* 0x000fe400078e0015 */
[----:B------:R-:W-:-:S07]  /*0610*/  IMAD.MOV.U32 R5, RZ, RZ, R11 ;  /* 0x000000ffff057224 */ /* 0x000fce00078e000b */
[----:B------:R-:W-:Y:S05]  /*0620*/  @!P0 BRA `(.L_x_15) ;  /* 0x0000000000308947 */ /* 0x000fea0003800000 */
[----:B------:R-:W2:Y:S01]  /*0630*/  LDG.E.64.CONSTANT R2, desc[UR10][R8.64+0x1008] ;  /* 0x0010080a08027981 */ /* 0x000ea2000c1e9b00 */
[----:B------:R-:W-:Y:S01]  /*0640*/  FSETP.GEU.AND P2, PT, R16, R11, PT ;  /* 0x0000000b1000720b */ /* 0x000fe20003f4e000 */
[----:B------:R-:W-:-:S12]  /*0650*/  IMAD.MOV.U32 R5, RZ, RZ, R16 ;  /* 0x000000ffff057224 */ /* 0x000fd800078e0010 */
[CC--:B--2---:R-:W-:Y:S01]  /*0660*/  @P2 ISETP.GE.U32.AND P0, PT, R15.reuse, R2.reuse, PT ;  /* 0x000000020f00220c */ /* 0x0c4fe20003f06070 */
[----:B------:R-:W-:Y:S01]  /*0670*/  IMAD.MOV.U32 R17, RZ, RZ, R2 ;  /* 0x000000ffff117224 */ /* 0x000fe200078e0002 */
[----:B------:R-:W-:Y:S01]  /*0680*/  @P2 ISETP.LT.U32.AND P1, PT, R15, R2, PT ;  /* 0x000000020f00220c */ /* 0x000fe20003f21070 */
[----:B------:R-:W-:Y:S01]  /*0690*/  IMAD.MOV.U32 R19, RZ, RZ, R3 ;  /* 0x000000ffff137224 */ /* 0x000fe200078e0003 */
[CC--:B------:R-:W-:Y:S02]  /*06a0*/  @P2 ISETP.GE.AND.EX P0, PT, R21.reuse, R3.reuse, PT, P0 ;  /* 0x000000031500220c */ /* 0x0c0fe40003f06300 */
[----:B------:R-:W-:Y:S02]  /*06b0*/  @P2 ISETP.LT.AND.EX P1, PT, R21, R3, PT, P1 ;  /* 0x000000031500220c */ /* 0x000fe40003f21310 */
[----:B------:R-:W-:Y:S02]  /*06c0*/  @P2 FSEL R5, R11, R16, !P0 ;  /* 0x000000100b052208 */ /* 0x000fe40004000000 */
[----:B------:R-:W-:-:S02]  /*06d0*/  @P2 SEL R17, R15, R2, P1 ;  /* 0x000000020f112207 */ /* 0x000fc40000800000 */
[----:B------:R-:W-:-:S07]  /*06e0*/  @P2 SEL R19, R21, R3, P1 ;  /* 0x0000000315132207 */ /* 0x000fce0000800000 */
.L_x_15:
[----:B------:R-:W-:Y:S05]  /*06f0*/  BSYNC.RECONVERGENT B2 ;  /* 0x0000000000027941 */ /* 0x000fea0003800200 */
.L_x_14:
[----:B------:R-:W-:Y:S01]  /*0700*/  FSETP.GEU.AND P0, PT, R5, R18, PT ;  /* 0x000000120500720b */ /* 0x000fe20003f0e000 */
        /* <DEDUP_REMOVED lines=17> */
.L_x_17:
[----:B------:R-:W-:Y:S05]  /*0820*/  BSYNC.RECONVERGENT B2 ;  /* 0x0000000000027941 */ /* 0x000fea0003800200 */
.L_x_16:
        /* <DEDUP_REMOVED lines=9> */
[CC--:B--2---:R-:W-:Y:S02]  /*08c0*/  @P2 ISETP.GE.U32.AND P0, PT, R13.reuse, R2.reuse, PT ;  /* 0x000000020d00220c */ /* 0x0c4fe40003f06070 */
[----:B------:R-:W-:Y:S02]  /*08d0*/  @P2 ISETP.LT.U32.AND P1, PT, R13, R2, PT ;  /* 0x000000020d00220c */ /* 0x000fe40003f21070 */
[CC--:B------:R-:W-:Y:S02]  /*08e0*/  @P2 ISETP.GE.AND.EX P0, PT, R15.reuse, R3.reuse, PT, P0 ;  /* 0x000000030f00220c */ /* 0x0c0fe40003f06300 */
[----:B------:R-:W-:Y:S02]  /*08f0*/  @P2 ISETP.LT.AND.EX P1, PT, R15, R3, PT, P1 ;  /* 0x000000030f00220c */ /* 0x000fe40003f21310 */
[----:B------:R-:W-:Y:S02]  /*0900*/  @P2 FSEL R5, R11, R10, !P0 ;  /* 0x0000000a0b052208 */ /* 0x000fe40004000000 */
[----:B------:R-:W-:-:S02]  /*0910*/  @P2 SEL R10, R13, R2, P1 ;  /* 0x000000020d0a2207 */ /* 0x000fc40000800000 */
[----:B------:R-:W-:-:S03]  /*0920*/  @P2 SEL R11, R15, R3, P1 ;  /* 0x000000030f0b2207 */ /* 0x000fc60000800000 */
[----:B------:R-:W-:Y:S02]  /*0930*/  @P2 IMAD.MOV.U32 R2, RZ, RZ, R10 ;  /* 0x000000ffff022224 */ /* 0x000fe400078e000a */
[----:B------:R-:W-:-:S07]  /*0940*/  @P2 IMAD.MOV.U32 R3, RZ, RZ, R11 ;  /* 0x000000ffff032224 */ /* 0x000fce00078e000b */
.L_x_19:
[----:B------:R-:W-:Y:S05]  /*0950*/  BSYNC.RECONVERGENT B2 ;  /* 0x0000000000027941 */ /* 0x000fea0003800200 */
.L_x_18:
[----:B------:R-:W-:-:S05]  /*0960*/  VIADD R4, R4, 0x400 ;  /* 0x0000040004047836 */ /* 0x000fca0000000000 */
[----:B------:R-:W-:-:S13]  /*0970*/  ISETP.GE.AND P0, PT, R4, UR4, PT ;  /* 0x0000000404007c0c */ /* 0x000fda000bf06270 */
[----:B------:R-:W-:Y:S05]  /*0980*/  @!P0 BRA `(.L_x_20) ;  /* 0xfffffff800b08947 */ /* 0x000fea000383ffff */
.L_x_6:
[----:B------:R-:W-:Y:S05]  /*0990*/  BSYNC.RECONVERGENT B1 ;  /* 0x0000000000017941 */ /* 0x000fea0003800200 */
.L_x_5:
[----:B------:R-:W2:Y:S02]  /*09a0*/  LDCU UR4, c[0x0][0x390] ;  /* 0x00007200ff0477ac */ /* 0x000ea40008000800 */
[----:B--2---:R-:W-:-:S09]  /*09b0*/  UISETP.GE.AND UP0, UPT, UR4, 0x100, UPT ;  /* 0x000001000400788c */ /* 0x004fd2000bf06270 */
[----:B------:R-:W-:Y:S05]  /*09c0*/  BRA.U !UP0, `(.L_x_21) ;  /* 0x00000011083c7547 */ /* 0x000fea000b800000 */
[----:B------:R-:W2:Y:S01]  /*09d0*/  S2R R12, SR_LANEID ;  /* 0x00000000000c7919 */ /* 0x000ea20000000000 */
[----:B------:R-:W-:Y:S01]  /*09e0*/  BSSY.RECONVERGENT B1, `(.L_x_22) ;  /* 0x0000015000017945 */ /* 0x000fe20003800200 */
[----:B01---5:R-:W-:Y:S01]  /*09f0*/  IMAD.MOV.U32 R7, RZ, RZ, R2 ;  /* 0x000000ffff077224 */ /* 0x023fe200078e0002 */
[----:B------:R-:W0:Y:S01]  /*0a00*/  SHFL.DOWN PT, R6, R5, 0x1, 0x1f ;  /* 0x08201f0005067f89 */ /* 0x000e2200000e0000 */
[----:B------:R-:W-:Y:S02]  /*0a10*/  IMAD.MOV.U32 R8, RZ, RZ, R3 ;  /* 0x000000ffff087224 */ /* 0x000fe400078e0003 */
[----:B------:R-:W-:Y:S01]  /*0a20*/  IMAD.MOV.U32 R4, RZ, RZ, R5 ;  /* 0x000000ffff047224 */ /* 0x000fe200078e0005 */
[----:B------:R1:W3:Y:S04]  /*0a30*/  SHFL.DOWN PT, R9, R2, 0x1, 0x1f ;  /* 0x08201f0002097f89 */ /* 0x0002e800000e0000 */
[----:B------:R1:W4:Y:S01]  /*0a40*/  SHFL.DOWN PT, R11, R3, 0x1, 0x1f ;  /* 0x08201f00030b7f89 */ /* 0x00032200000e0000 */
[----:B0-----:R-:W-:-:S04]  /*0a50*/  FSETP.GEU.AND P0, PT, R5, R6, PT ;  /* 0x000000060500720b */ /* 0x001fc80003f0e000 */
[----:B--2---:R-:W-:-:S13]  /*0a60*/  ISETP.GT.OR P0, PT, R12, 0x1e, !P0 ;  /* 0x0000001e0c00780c */ /* 0x004fda0004704670 */
[----:B-1-34-:R-:W-:Y:S05]  /*0a70*/  @P0 BRA `(.L_x_23) ;  /* 0x00000000002c0947 */ /* 0x01afea0003800000 */
[----:B------:R-:W-:Y:S01]  /*0a80*/  FSETP.GT.AND P2, PT, R5, R6, PT ;  /* 0x000000060500720b */ /* 0x000fe20003f44000 */
[----:B------:R-:W-:Y:S02]  /*0a90*/  IMAD.MOV.U32 R7, RZ, RZ, R9 ;  /* 0x000000ffff077224 */ /* 0x000fe400078e0009 */
[----:B------:R-:W-:Y:S02]  /*0aa0*/  IMAD.MOV.U32 R8, RZ, RZ, R11 ;  /* 0x000000ffff087224 */ /* 0x000fe400078e000b */
[----:B------:R-:W-:-:S08]  /*0ab0*/  IMAD.MOV.U32 R4, RZ, RZ, R6 ;  /* 0x000000ffff047224 */ /* 0x000fd000078e0006 */
[CC--:B------:R-:W-:Y:S02]  /*0ac0*/  @!P2 ISETP.GE.U32.AND P0, PT, R2.reuse, R9.reuse, PT ;  /* 0x000000090200a20c */ /* 0x0c0fe40003f06070 */
[C---:B------:R-:W-:Y:S02]  /*0ad0*/  @!P2 ISETP.LT.U32.AND P1, PT, R2.reuse, R9, PT ;  /* 0x000000090200a20c */ /* 0x040fe40003f21070 */
[CC--:B------:R-:W-:Y:S02]  /*0ae0*/  @!P2 ISETP.GE.AND.EX P0, PT, R3.reuse, R11.reuse, PT, P0 ;  /* 0x0000000b0300a20c */ /* 0x0c0fe40003f06300 */
[----:B------:R-:W-:Y:S02]  /*0af0*/  @!P2 ISETP.LT.AND.EX P1, PT, R3, R11, PT, P1 ;  /* 0x0000000b0300a20c */ /* 0x000fe40003f21310 */
[----:B------:R-:W-:Y:S02]  /*0b00*/  @!P2 FSEL R4, R5, R6, !P0 ;  /* 0x000000060504a208 */ /* 0x000fe40004000000 */
[----:B------:R-:W-:-:S02]  /*0b10*/  @!P2 SEL R7, R2, R9, P1 ;  /* 0x000000090207a207 */ /* 0x000fc40000800000 */
[----:B------:R-:W-:-:S07]  /*0b20*/  @!P2 SEL R8, R3, R11, P1 ;  /* 0x0000000b0308a207 */ /* 0x000fce0000800000 */
.L_x_23:
[----:B------:R-:W-:Y:S05]  /*0b30*/  BSYNC.RECONVERGENT B1 ;  /* 0x0000000000017941 */ /* 0x000fea0003800200 */
.L_x_22:
[----:B------:R-:W0:Y:S01]  /*0b40*/  SHFL.DOWN PT, R3, R4, 0x2, 0x1f ;  /* 0x08401f0004037f89 */ /* 0x000e2200000e0000 */
[----:B------:R-:W-:Y:S01]  /*0b50*/  BSSY.RECONVERGENT B1, `(.L_x_24) ;  /* 0x0000014000017945 */ /* 0x000fe20003800200 */
[----:B------:R-:W-:Y:S02]  /*0b60*/  IMAD.MOV.U32 R5, RZ, RZ, R7 ;  /* 0x000000ffff057224 */ /* 0x000fe400078e0007 */
[----:B------:R1:W2:Y:S01]  /*0b70*/  SHFL.DOWN PT, R10, R7, 0x2, 0x1f ;  /* 0x08401f00070a7f89 */ /* 0x0002a200000e0000 */
[----:B------:R-:W-:Y:S02]  /*0b80*/  IMAD.MOV.U32 R6, RZ, RZ, R8 ;  /* 0x000000ffff067224 */ /* 0x000fe400078e0008 */
[----:B------:R-:W-:Y:S01]  /*0b90*/  IMAD.MOV.U32 R2, RZ, RZ, R4 ;  /* 0x000000ffff027224 */ /* 0x000fe200078e0004 */
[----:B------:R1:W3:Y:S01]  /*0ba0*/  SHFL.DOWN PT, R9, R8, 0x2, 0x1f ;  /* 0x08401f0008097f89 */ /* 0x0002e200000e0000 */
[----:B0-----:R-:W-:-:S04]  /*0bb0*/  FSETP.GEU.AND P0, PT, R4, R3, PT ;  /* 0x000000030400720b */ /* 0x001fc80003f0e000 */
[----:B------:R-:W-:-:S13]  /*0bc0*/  ISETP.GT.OR P0, PT, R12, 0x1d, !P0 ;  /* 0x0000001d0c00780c */ /* 0x000fda0004704670 */
[----:B-123--:R-:W-:Y:S05]  /*0bd0*/  @P0 BRA `(.L_x_25) ;  /* 0x00000000002c0947 */ /* 0x00efea0003800000 */
[----:B------:R-:W-:Y:S01]  /*0be0*/  FSETP.GT.AND P2, PT, R4, R3, PT ;  /* 0x000000030400720b */ /* 0x000fe20003f44000 */
[----:B------:R-:W-:Y:S02]  /*0bf0*/  IMAD.MOV.U32 R5, RZ, RZ, R10 ;  /* 0x000000ffff057224 */ /* 0x000fe400078e000a */
[----:B------:R-:W-:Y:S02]  /*0c00*/  IMAD.MOV.U32 R6, RZ, RZ, R9 ;  /* 0x000000ffff067224 */ /* 0x000fe400078e0009 */
[----:B------:R-:W-:-:S08]  /*0c10*/  IMAD.MOV.U32 R2, RZ, RZ, R3 ;  /* 0x000000ffff027224 */ /* 0x000fd000078e0003 */
[CC--:B------:R-:W-:Y:S02]  /*0c20*/  @!P2 ISETP.GE.U32.AND P0, PT, R7.reuse, R10.reuse, PT ;  /* 0x0000000a0700a20c */ /* 0x0c0fe40003f06070 */
[CC--:B------:R-:W-:Y:S02]  /*0c30*/  @!P2 ISETP.LT.U32.AND P1, PT, R7.reuse, R10.reuse, PT ;  /* 0x0000000a0700a20c */ /* 0x0c0fe40003f21070 */
[CC--:B------:R-:W-:Y:S02]  /*0c40*/  @!P2 ISETP.GE.AND.EX P0, PT, R8.reuse, R9.reuse, PT, P0 ;  /* 0x000000090800a20c */ /* 0x0c0fe40003f06300 */
[----:B------:R-:W-:Y:S02]  /*0c50*/  @!P2 ISETP.LT.AND.EX P1, PT, R8, R9, PT, P1 ;  /* 0x000000090800a20c */ /* 0x000fe40003f21310 */
[----:B------:R-:W-:Y:S02]  /*0c60*/  @!P2 FSEL R2, R4, R3, !P0 ;  /* 0x000000030402a208 */ /* 0x000fe40004000000 */
[----:B------:R-:W-:-:S02]  /*0c70*/  @!P2 SEL R5, R7, R10, P1 ;  /* 0x0000000a0705a207 */ /* 0x000fc40000800000 */
[----:B------:R-:W-:-:S07]  /*0c80*/  @!P2 SEL R6, R8, R9, P1 ;  /* 0x000000090806a207 */ /* 0x000fce0000800000 */
.L_x_25:
[----:B------:R-:W-:Y:S05]  /*0c90*/  BSYNC.RECONVERGENT B1 ;  /* 0x0000000000017941 */ /* 0x000fea0003800200 */
.L_x_24:
        /* <DEDUP_REMOVED lines=21> */
.L_x_27:
[----:B------:R-:W-:Y:S05]  /*0df0*/  BSYNC.RECONVERGENT B1 ;  /* 0x0000000000017941 */ /* 0x000fea0003800200 */
.L_x_26:
        /* <DEDUP_REMOVED lines=15> */
[----:B------:R-:W-:Y:S02]  /*0ef0*/  @!P2 ISETP.LT.U32.AND P1, PT, R4, R9, PT ;  /* 0x000000090400a20c */ /* 0x000fe40003f21070 */
[CC--:B------:R-:W-:Y:S02]  /*0f00*/  @!P2 ISETP.GE.AND.EX P0, PT, R8.reuse, R11.reuse, PT, P0 ;  /* 0x0000000b0800a20c */ /* 0x0c0fe40003f06300 */
[----:B------:R-:W-:Y:S02]  /*0f10*/  @!P2 ISETP.LT.AND.EX P1, PT, R8, R11, PT, P1 ;  /* 0x0000000b0800a20c */ /* 0x000fe40003f21310 */
[----:B------:R-:W-:Y:S02]  /*0f20*/  @!P2 FSEL R5, R3, R2, !P0 ;  /* 0x000000020305a208 */ /* 0x000fe40004000000 */
[----:B------:R-:W-:-:S02]  /*0f30*/  @!P2 SEL R6, R4, R9, P1 ;  /* 0x000000090406a207 */ /* 0x000fc40000800000 */
[----:B------:R-:W-:-:S07]  /*0f40*/  @!P2 SEL R7, R8, R11, P1 ;  /* 0x0000000b0807a207 */ /* 0x000fce0000800000 */
.L_x_29:
[----:B------:R-:W-:Y:S05]  /*0f50*/  BSYNC.RECONVERGENT B1 ;  /* 0x0000000000017941 */ /* 0x000fea0003800200 */
.L_x_28:
[----:B------:R-:W0:Y:S01]  /*0f60*/  SHFL.DOWN PT, R8, R5, 0x10, 0x1f ;  /* 0x0a001f0005087f89 */ /* 0x000e2200000e0000 */
[----:B------:R-:W-:Y:S01]  /*0f70*/  BSSY.RECONVERGENT B1, `(.L_x_30) ;  /* 0x0000015000017945 */ /* 0x000fe20003800200 */
[----:B------:R-:W-:Y:S01]  /*0f80*/  ISETP.NE.AND P2, PT, R12, RZ, PT ;  /* 0x000000ff0c00720c */ /* 0x000fe20003f45270 */
[----:B------:R-:W-:Y:S01]  /*0f90*/  IMAD.MOV.U32 R3, RZ, RZ, R6 ;  /* 0x000000ffff037224 */ /* 0x000fe200078e0006 */
        /* <DEDUP_REMOVED lines=18> */
.L_x_31:
[----:B------:R-:W-:Y:S05]  /*10c0*/  BSYNC.RECONVERGENT B1 ;  /* 0x0000000000017941 */ /* 0x000fea0003800200 */
.L_x_30:
[----:B------:R-:W-:Y:S04]  /*10d0*/  BSSY.RECONVERGENT B1, `(.L_x_32) ;  /* 0x000000c000017945 */ /* 0x000fe80003800200 */
[----:B------:R-:W-:Y:S05]  /*10e0*/  @P2 BRA `(.L_x_33) ;  /* 0x0000000000282947 */ /* 0x000fea0003800000 */
[----:B------:R-:W0:Y:S01]  /*10f0*/  S2R R7, SR_CgaCtaId ;  /* 0x0000000000077919 */ /* 0x000e220000008800 */
[----:B------:R-:W-:Y:S02]  /*1100*/  MOV R6, 0x400 ;  /* 0x0000040000067802 */ /* 0x000fe40000000f00 */
[----:B------:R-:W-:-:S04]  /*1110*/  SHF.R.U32.HI R5, RZ, 0x1, R0 ;  /* 0x00000001ff057819 */ /* 0x000fc80000011600 */
[----:B------:R-:W-:Y:S02]  /*1120*/  LOP3.LUT R5, R5, 0x1f0, RZ, 0xc0, !PT ;  /* 0x000001f005057812 */ /* 0x000fe400078ec0ff */
[----:B0-----:R-:W-:Y:S01]  /*1130*/  LEA R6, R7, R6, 0x18 ;  /* 0x0000000607067211 */ /* 0x001fe200078ec0ff */
[----:B------:R-:W-:-:S04]  /*1140*/  IMAD.MOV.U32 R7, RZ, RZ, R4 ;  /* 0x000000ffff077224 */ /* 0x000fc800078e0004 */
[----:B------:R-:W-:Y:S02]  /*1150*/  IMAD.IADD R5, R5, 0x1, R6 ;  /* 0x0000000105057824 */ /* 0x000fe400078e0206 */
[----:B------:R-:W-:-:S03]  /*1160*/  IMAD.MOV.U32 R6, RZ, RZ, R3 ;  /* 0x000000ffff067224 */ /* 0x000fc600078e0003 */
[----:B------:R0:W-:Y:S04]  /*1170*/  STS [R5+0x8], R2 ;  /* 0x0000080205007388 */ /* 0x0001e80000000800 */
[----:B------:R0:W-:Y:S02]  /*1180*/  STS.64 [R5+0x10], R6 ;  /* 0x0000100605007388 */ /* 0x0001e40000000a00 */
.L_x_33:
[----:B------:R-:W-:Y:S05]  /*1190*/  BSYNC.RECONVERGENT B1 ;  /* 0x0000000000017941 */ /* 0x000fea0003800200 */
.L_x_32:
[----:B------:R-:W-:Y:S01]  /*11a0*/  BAR.SYNC.DEFER_BLOCKING 0x0 ;  /* 0x0000000000007b1d */ /* 0x000fe20000010000 */
[----:B------:R-:W-:-:S13]  /*11b0*/  ISETP.NE.AND P1, PT, R0, RZ, PT ;  /* 0x000000ff0000720c */ /* 0x000fda0003f25270 */
[----:B------:R-:W-:Y:S05]  /*11c0*/  @P1 BRA `(.L_x_34) ;  /* 0x0000005000c01947 */ /* 0x000fea0003800000 */
[----:B0-----:R-:W0:Y:S01]  /*11d0*/  S2R R5, SR_CgaCtaId ;  /* 0x0000000000057919 */ /* 0x001e220000008800 */
[----:B------:R-:W-:Y:S01]  /*11e0*/  MOV R8, 0x400 ;  /* 0x0000040000087802 */ /* 0x000fe20000000f00 */
[----:B------:R-:W-:Y:S01]  /*11f0*/  BSSY.RECONVERGENT B1, `(.L_x_35) ;  /* 0x000001a000017945 */ /* 0x000fe20003800200 */
[----:B------:R-:W-:Y:S02]  /*1200*/  IMAD.MOV.U32 R12, RZ, RZ, R2 ;  /* 0x000000ffff0c7224 */ /* 0x000fe400078e0002 */
[----:B------:R-:W-:Y:S02]  /*1210*/  IMAD.MOV.U32 R6, RZ, RZ, R3 ;  /* 0x000000ffff067224 */ /* 0x000fe400078e0003 */
[----:B------:R-:W-:Y:S01]  /*1220*/  IMAD.MOV.U32 R7, RZ, RZ, R4 ;  /* 0x000000ffff077224 */ /* 0x000fe200078e0004 */
[----:B0-----:R-:W-:-:S05]  /*1230*/  LEA R8, R5, R8, 0x18 ;  /* 0x0000000805087211 */ /* 0x001fca00078ec0ff */
[----:B------:R-:W0:Y:S04]  /*1240*/  LDS R11, [R8+0x18] ;  /* 0x00001800080b7984 */ /* 0x000e280000000800 */
[----:B------:R1:W2:Y:S04]  /*1250*/  LDS R13, [R8+0x28] ;  /* 0x00002800080d7984 */ /* 0x0002a80000000800 */
[----:B------:R1:W3:Y:S04]  /*1260*/  LDS R15, [R8+0x38] ;  /* 0x00003800080f7984 */ /* 0x0002e80000000800 */
[----:B------:R1:W4:Y:S04]  /*1270*/  LDS R10, [R8+0x48] ;  /* 0x00004800080a7984 */ /* 0x0003280000000800 */
[----:B------:R1:W1:Y:S04]  /*1280*/  LDS R9, [R8+0x58] ;  /* 0x0000580008097984 */ /* 0x0002680000000800 */
[----:B------:R0:W1:Y:S04]  /*1290*/  LDS R5, [R8+0x68] ;  /* 0x0000680008057984 */ /* 0x0000680000000800 */
[----:B------:R0:W1:Y:S02]  /*12a0*/  LDS R0, [R8+0x78] ;  /* 0x0000780008007984 */ /* 0x0000640000000800 */
[----:B0-----:R-:W-:-:S13]  /*12b0*/  FSETP.GEU.AND P0, PT, R2, R11, PT ;  /* 0x0000000b0200720b */ /* 0x001fda0003f0e000 */
[----:B--234-:R-:W-:Y:S05]  /*12c0*/  @!P0 BRA `(.L_x_36) ;  /* 0x0000000000308947 */ /* 0x01cfea0003800000 */
[----:B------:R-:W0:Y:S01]  /*12d0*/  LDS.64 R6, [R8+0x20] ;  /* 0x0000200008067984 */ /* 0x000e220000000a00 */
[----:B------:R-:W-:Y:S01]  /*12e0*/  FSETP.GEU.AND P3, PT, R11, R2, PT ;  /* 0x000000020b00720b */ /* 0x000fe20003f6e000 */
[----:B------:R-:W-:-:S12]  /*12f0*/  IMAD.MOV.U32 R12, RZ, RZ, R11 ;  /* 0x000000ffff0c7224 */ /* 0x000fd800078e000b */
[CC--:B0-----:R-:W-:Y:S02]  /*1300*/  @P3 ISETP.LT.U32.AND P2, PT, R3.reuse, R6.reuse, PT ;  /* 0x000000060300320c */ /* 0x0c1fe40003f41070 */
[CC--:B------:R-:W-:Y:S02]  /*1310*/  @P3 ISETP.GE.U32.AND P0, PT, R3.reuse, R6.reuse, PT ;  /* 0x000000060300320c */ /* 0x0c0fe40003f06070 */
[CC--:B------:R-:W-:Y:S02]  /*1320*/  @P3 ISETP.LT.AND.EX P2, PT, R4.reuse, R7.reuse, PT, P2 ;  /* 0x000000070400320c */ /* 0x0c0fe40003f41320 */
[CC--:B------:R-:W-:Y:S02]  /*1330*/  @P3 ISETP.GE.AND.EX P0, PT, R4.reuse, R7.reuse, PT, P0 ;  /* 0x000000070400320c */ /* 0x0c0fe40003f06300 */
[----:B------:R-:W-:Y:S02]  /*1340*/  @P3 SEL R3, R3, R6, P2 ;  /* 0x0000000603033207 */ /* 0x000fe40001000000 */
[----:B------:R-:W-:-:S02]  /*1350*/  @P3 SEL R4, R4, R7, P2 ;  /* 0x0000000704043207 */ /* 0x000fc40001000000 */
[----:B------:R-:W-:Y:S01]  /*1360*/  @P3 FSEL R12, R2, R11, !P0 ;  /* 0x0000000b020c3208 */ /* 0x000fe20004000000 */
[----:B------:R-:W-:Y:S02]  /*1370*/  @P3 IMAD.MOV.U32 R6, RZ, RZ, R3 ;  /* 0x000000ffff063224 */ /* 0x000fe400078e0003 */
[----:B------:R-:W-:-:S07]  /*1380*/  @P3 IMAD.MOV.U32 R7, RZ, RZ, R4 ;  /* 0x000000ffff073224 */ /* 0x000fce00078e0004 */
.L_x_36:
[----:B------:R-:W-:Y:S05]  /*1390*/  BSYNC.RECONVERGENT B1 ;  /* 0x0000000000017941 */ /* 0x000fea0003800200 */
.L_x_35:
[----:B------:R-:W-:Y:S01]  /*13a0*/  FSETP.GEU.AND P0, PT, R12, R13, PT ;  /* 0x0000000d0c00720b */ /* 0x000fe20003f0e000 */
[----:B------:R-:W-:Y:S01]  /*13b0*/  BSSY.RECONVERGENT B1, `(.L_x_37) ;  /* 0x0000011000017945 */ /* 0x000fe20003800200 */
[----:B------:R-:W-:Y:S02]  /*13c0*/  IMAD.MOV.U32 R17, RZ, RZ, R6 ;  /* 0x000000ffff117224 */ /* 0x000fe400078e0006 */
[----:B------:R-:W-:Y:S02]  /*13d0*/  IMAD.MOV.U32 R14, RZ, RZ, R7 ;  /* 0x000000ffff0e7224 */ /* 0x000fe400078e0007 */
[----:B------:R-:W-:-:S07]  /*13e0*/  IMAD.MOV.U32 R2, RZ, RZ, R12 ;  /* 0x000000ffff027224 */ /* 0x000fce00078e000c */
[----:B------:R-:W-:Y:S05]  /*13f0*/  @!P0 BRA `(.L_x_38) ;  /* 0x0000000000308947 */ /* 0x000fea0003800000 */
[----:B------:R-:W0:Y:S01]  /*1400*/  LDS.64 R18, [R8+0x30] ;  /* 0x0000300008127984 */ /* 0x000e220000000a00 */
[----:B------:R-:W-:Y:S01]  /*1410*/  FSETP.GEU.AND P3, PT, R13, R12, PT ;  /* 0x0000000c0d00720b */ /* 0x000fe20003f6e000 */
[----:B------:R-:W-:-:S12]  /*1420*/  IMAD.MOV.U32 R2, RZ, RZ, R13 ;  /* 0x000000ffff027224 */ /* 0x000fd800078e000d */
[CC--:B0-----:R-:W-:Y:S01]  /*1430*/  @P3 ISETP.GE.U32.AND P0, PT, R6.reuse, R18.reuse, PT ;  /* 0x000000120600320c */ /* 0x0c1fe20003f06070 */
[----:B------:R-:W-:Y:S01]  /*1440*/  IMAD.MOV.U32 R17, RZ, RZ, R18 ;  /* 0x000000ffff117224 */ /* 0x000fe200078e0012 */
[-C--:B------:R-:W-:Y:S01]  /*1450*/  @P3 ISETP.LT.U32.AND P2, PT, R6, R18.reuse, PT ;  /* 0x000000120600320c */ /* 0x080fe20003f41070 */
[----:B------:R-:W-:Y:S01]  /*1460*/  IMAD.MOV.U32 R14, RZ, RZ, R19 ;  /* 0x000000ffff0e7224 */ /* 0x000fe200078e0013 */
[CC--:B------:R-:W-:Y:S02]  /*1470*/  @P3 ISETP.GE.AND.EX P0, PT, R7.reuse, R19.reuse, PT, P0 ;  /* 0x000000130700320c */ /* 0x0c0fe40003f06300 */
[----:B------:R-:W-:Y:S02]  /*1480*/  @P3 ISETP.LT.AND.EX P2, PT, R7, R19, PT, P2 ;  /* 0x000000130700320c */ /* 0x000fe40003f41320 */
[----:B------:R-:W-:Y:S02]  /*1490*/  @P3 FSEL R2, R12, R13, !P0 ;  /* 0x0000000d0c023208 */ /* 0x000fe40004000000 */
[----:B------:R-:W-:-:S02]  /*14a0*/  @P3 SEL R17, R6, R18, P2 ;  /* 0x0000001206113207 */ /* 0x000fc40001000000 */
[----:B------:R-:W-:-:S07]  /*14b0*/  @P3 SEL R14, R7, R19, P2 ;  /* 0x00000013070e3207 */ /* 0x000fce0001000000 */
.L_x_38:
[----:B------:R-:W-:Y:S05]  /*14c0*/  BSYNC.RECONVERGENT B1 ;  /* 0x0000000000017941 */ /* 0x000fea0003800200 */
.L_x_37:
        /* <DEDUP_REMOVED lines=11> */
[CC--:B------:R-:W-:Y:S01]  /*1580*/  @P3 ISETP.LT.U32.AND P2, PT, R17.reuse, R6.reuse, PT ;  /* 0x000000061100320c */ /* 0x0c0fe20003f41070 */
[----:B------:R-:W-:Y:S01]  /*1590*/  IMAD.MOV.U32 R4, RZ, RZ, R7 ;  /* 0x000000ffff047224 */ /* 0x000fe200078e0007 */
[CC--:B------:R-:W-:Y:S02]  /*15a0*/  @P3 ISETP.GE.AND.EX P0, PT, R14.reuse, R7.reuse, PT, P0 ;  /* 0x000000070e00320c */ /* 0x0c0fe40003f06300 */
[----:B------:R-:W-:Y:S02]  /*15b0*/  @P3 ISETP.LT.AND.EX P2, PT, R14, R7, PT, P2 ;  /* 0x000000070e00320c */ /* 0x000fe40003f41320 */
[----:B------:R-:W-:Y:S02]  /*15c0*/  @P3 FSEL R3, R2, R15, !P0 ;  /* 0x0000000f02033208 */ /* 0x000fe40004000000 */
[----:B------:R-:W-:-:S02]  /*15d0*/  @P3 SEL R11, R17, R6, P2 ;  /* 0x00000006110b3207 */ /* 0x000fc40001000000 */
[----:B------:R-:W-:-:S07]  /*15e0*/  @P3 SEL R4, R14, R7, P2 ;  /* 0x000000070e043207 */ /* 0x000fce0001000000 */
.L_x_40:
[----:B------:R-:W-:Y:S05]  /*15f0*/  BSYNC.RECONVERGENT B1 ;  /* 0x0000000000017941 */ /* 0x000fea0003800200 */
.L_x_39:
        /* <DEDUP_REMOVED lines=18> */
.L_x_42:
[----:B------:R-:W-:Y:S05]  /*1720*/  BSYNC.RECONVERGENT B1 ;  /* 0x0000000000017941 */ /* 0x000fea0003800200 */
.L_x_41:
[----:B-1----:R-:W-:Y:S01]  /*1730*/  FSETP.GEU.AND P0, PT, R2, R9, PT ;  /* 0x000000090200720b */ /* 0x002fe20003f0e000 */
        /* <DEDUP_REMOVED lines=17> */
.L_x_44:
[----:B------:R-:W-:Y:S05]  /*1850*/  BSYNC.RECONVERGENT B1 ;  /* 0x0000000000017941 */ /* 0x000fea0003800200 */
.L_x_43:
        /* <DEDUP_REMOVED lines=18> */
.L_x_46:
[----:B------:R-:W-:Y:S05]  /*1980*/  BSYNC.RECONVERGENT B1 ;  /* 0x0000000000017941 */ /* 0x000fea0003800200 */
.L_x_45:
[----:B------:R-:W-:Y:S01]  /*1990*/  FSETP.GEU.AND P0, PT, R7, R0, PT ;  /* 0x000000000700720b */ /* 0x000fe20003f0e000 */
[----:B------:R-:W-:Y:S02]  /*19a0*/  IMAD.MOV.U32 R2, RZ, RZ, R7 ;  /* 0x000000ffff027224 */ /* 0x000fe400078e0007 */
[----:B------:R-:W-:Y:S02]  /*19b0*/  IMAD.MOV.U32 R3, RZ, RZ, R9 ;  /* 0x000000ffff037224 */ /* 0x000fe400078e0009 */
[----:B------:R-:W-:-:S08]  /*19c0*/  IMAD.MOV.U32 R4, RZ, RZ, R6 ;  /* 0x000000ffff047224 */ /* 0x000fd000078e0006 */
[----:B------:R-:W-:Y:S05]  /*19d0*/  @!P0 BRA `(.L_x_34) ;  /* 0x0000004800bc8947 */ /* 0x000fea0003800000 */
[----:B------:R-:W0:Y:S01]  /*19e0*/  LDS.64 R10, [R8+0x80] ;  /* 0x00008000080a7984 */ /* 0x000e220000000a00 */
[----:B------:R-:W-:Y:S01]  /*19f0*/  FSETP.GEU.AND P0, PT, R0, R7, PT ;  /* 0x000000070000720b */ /* 0x000fe20003f0e000 */
[----:B------:R-:W-:Y:S02]  /*1a00*/  IMAD.MOV.U32 R2, RZ, RZ, R0 ;  /* 0x000000ffff027224 */ /* 0x000fe400078e0000 */
[----:B0-----:R-:W-:Y:S02]  /*1a10*/  IMAD.MOV.U32 R3, RZ, RZ, R10 ;  /* 0x000000ffff037224 */ /* 0x001fe400078e000a */
[----:B------:R-:W-:-:S08]  /*1a20*/  IMAD.MOV.U32 R4, RZ, RZ, R11 ;  /* 0x000000ffff047224 */ /* 0x000fd000078e000b */
[----:B------:R-:W-:Y:S05]  /*1a30*/  @!P0 BRA `(.L_x_34) ;  /* 0x0000004800a48947 */ /* 0x000fea0003800000 */
[CC--:B------:R-:W-:Y:S02]  /*1a40*/  ISETP.GE.U32.AND P0, PT, R9.reuse, R10.reuse, PT ;  /* 0x0000000a0900720c */ /* 0x0c0fe40003f06070 */
[----:B------:R-:W-:Y:S02]  /*1a50*/  ISETP.LT.U32.AND P2, PT, R9, R10, PT ;  /* 0x0000000a0900720c */ /* 0x000fe40003f41070 */
[CC--:B------:R-:W-:Y:S02]  /*1a60*/  ISETP.GE.AND.EX P0, PT, R6.reuse, R11.reuse, PT, P0 ;  /* 0x0000000b0600720c */ /* 0x0c0fe40003f06300 */
[----:B------:R-:W-:Y:S02]  /*1a70*/  ISETP.LT.AND.EX P2, PT, R6, R11, PT, P2 ;  /* 0x0000000b0600720c */ /* 0x000fe40003f41320 */
[----:B------:R-:W-:Y:S02]  /*1a80*/  FSEL R2, R7, R0, !P0 ;  /* 0x0000000007027208 */ /* 0x000fe40004000000 */
[----:B------:R-:W-:-:S02]  /*1a90*/  SEL R3, R9, R10, P2 ;  /* 0x0000000a09037207 */ /* 0x000fc40001000000 */
[----:B------:R-:W-:Y:S01]  /*1aa0*/  SEL R4, R6, R11, P2 ;  /* 0x0000000b06047207 */ /* 0x000fe20001000000 */
[----:B------:R-:W-:Y:S06]  /*1ab0*/  BRA `(.L_x_34) ;  /* 0x0000004800847947 */ /* 0x000fec0003800000 */
.L_x_21:
[----:B------:R-:W-:Y:S01]  /*1ac0*/  LOP3.LUT R4, R0, 0x3e0, RZ, 0xc0, !PT ;  /* 0x000003e000047812 */ /* 0x000fe200078ec0ff */
[----:B------:R-:W-:Y:S01]  /*1ad0*/  BSSY.RECONVERGENT B1, `(.L_x_47) ;  /* 0x000001b000017945 */ /* 0x000fe20003800200 */
[----:B-----5:R-:W-:Y:S02]  /*1ae0*/  IMAD.MOV.U32 R12, RZ, RZ, R2 ;  /* 0x000000ffff0c7224 */ /* 0x020fe400078e0002 */
[----:B------:R-:W-:Y:S02]  /*1af0*/  IMAD.MOV.U32 R14, RZ, RZ, R3 ;  /* 0x000000ffff0e7224 */ /* 0x000fe400078e0003 */
[----:B01----:R-:W-:Y:S01]  /*1b00*/  VIADD R6, R4, 0x20 ;  /* 0x0000002004067836 */ /* 0x003fe20000000000 */
[----:B------:R-:W-:-:S04]  /*1b10*/  LOP3.LUT R4, RZ, R4, RZ, 0x33, !PT ;  /* 0x00000004ff047212 */ /* 0x000fc800078e33ff */
[----:B------:R-:W-:Y:S01]  /*1b20*/  ISETP.GT.AND P0, PT, R6, UR4, PT ;  /* 0x0000000406007c0c */ /* 0x000fe2000bf04270 */
[----:B------:R-:W-:Y:S02]  /*1b30*/  VIADD R4, R4, UR4 ;  /* 0x0000000404047c36 */ /* 0x000fe40008000000 */
[----:B------:R-:W-:-:S03]  /*1b40*/  IMAD.MOV.U32 R6, RZ, RZ, R5 ;  /* 0x000000ffff067224 */ /* 0x000fc600078e0005 */
[----:B------:R-:W-:Y:S02]  /*1b50*/  SEL R7, R4, 0x1f, P0 ;  /* 0x0000001f04077807 */ /* 0x000fe40000000000 */
[----:B------:R-:W0:Y:S03]  /*1b60*/  S2R R4, SR_LANEID ;  /* 0x0000000000047919 */ /* 0x000e260000000000 */
[----:B------:R-:W1:Y:S04]  /*1b70*/  SHFL.DOWN PT, R8, R5, 0x1, R7 ;  /* 0x0820000005087989 */ /* 0x000e6800000e0007 */
[----:B------:R2:W3:Y:S04]  /*1b80*/  SHFL.DOWN PT, R9, R2, 0x1, R7 ;  /* 0x0820000002097989 */ /* 0x0004e800000e0007 */
[----:B------:R2:W4:Y:S01]  /*1b90*/  SHFL.DOWN PT, R11, R3, 0x1, R7 ;  /* 0x08200000030b7989 */ /* 0x00052200000e0007 */
[----:B-1----:R-:W-:-:S04]  /*1ba0*/  FSETP.GEU.AND P0, PT, R5, R8, PT ;  /* 0x000000080500720b */ /* 0x002fc80003f0e000 */
[----:B0-----:R-:W-:-:S13]  /*1bb0*/  ISETP.GE.OR P0, PT, R4, R7, !P0 ;  /* 0x000000070400720c */ /* 0x001fda0004706670 */
[----:B--234-:R-:W-:Y:S05]  /*1bc0*/  @P0 BRA `(.L_x_48) ;  /* 0x00000000002c0947 */ /* 0x01cfea0003800000 */
        /* <DEDUP_REMOVED lines=11> */
.L_x_48:
[----:B------:R-:W-:Y:S05]  /*1c80*/  BSYNC.RECONVERGENT B1 ;  /* 0x0000000000017941 */ /* 0x000fea0003800200 */
.L_x_47:
[----:B------:R-:W0:Y:S01]  /*1c90*/  SHFL.DOWN PT, R3, R6, 0x2, R7 ;  /* 0x0840000006037989 */ /* 0x000e2200000e0007 */
[----:B------:R-:W-:Y:S01]  /*1ca0*/  VIADD R2, R4, 0x2 ;  /* 0x0000000204027836 */ /* 0x000fe20000000000 */
[----:B------:R-:W-:Y:S01]  /*1cb0*/  BSSY.RECONVERGENT B1, `(.L_x_49) ;  /* 0x0000014000017945 */ /* 0x000fe20003800200 */
[----:B------:R-:W-:Y:S01]  /*1cc0*/  IMAD.MOV.U32 R8, RZ, RZ, R12 ;  /* 0x000000ffff087224 */ /* 0x000fe200078e000c */
[----:B------:R1:W2:Y:S01]  /*1cd0*/  SHFL.DOWN PT, R5, R12, 0x2, R7 ;  /* 0x084000000c057989 */ /* 0x0002a200000e0007 */
[----:B------:R-:W-:-:S03]  /*1ce0*/  IMAD.MOV.U32 R10, RZ, RZ, R14 ;  /* 0x000000ffff0a7224 */ /* 0x000fc600078e000e */
[----:B------:R1:W3:Y:S01]  /*1cf0*/  SHFL.DOWN PT, R9, R14, 0x2, R7 ;  /* 0x084000000e097989 */ /* 0x0002e200000e0007 */
[----:B0-----:R-:W-:-:S04]  /*1d00*/  FSETP.GEU.AND P0, PT, R6, R3, PT ;  /* 0x000000030600720b */ /* 0x001fc80003f0e000 */
[----:B------:R-:W-:Y:S01]  /*1d10*/  ISETP.GT.OR P0, PT, R2, R7, !P0 ;  /* 0x000000070200720c */ /* 0x000fe20004704670 */
[----:B------:R-:W-:-:S12]  /*1d20*/  IMAD.MOV.U32 R2, RZ, RZ, R6 ;  /* 0x000000ffff027224 */ /* 0x000fd800078e0006 */
        /* <DEDUP_REMOVED lines=12> */
.L_x_50:
[----:B------:R-:W-:Y:S05]  /*1df0*/  BSYNC.RECONVERGENT B1 ;  /* 0x0000000000017941 */ /* 0x000fea0003800200 */
.L_x_49:
        /* <DEDUP_REMOVED lines=22> */
.L_x_52:
[----:B------:R-:W-:Y:S05]  /*1f60*/  BSYNC.RECONVERGENT B1 ;  /* 0x0000000000017941 */ /* 0x000fea0003800200 */
.L_x_51:
[----:B------:R-:W0:Y:S01]  /*1f70*/  SHFL.DOWN PT, R3, R6, 0x8, R7 ;  /* 0x0900000006037989 */ /* 0x000e2200000e0007 */
[----:B------:R-:W-:Y:S01]  /*1f80*/  VIADD R2, R4, 0x8 ;  /* 0x0000000804027836 */ /* 0x000fe20000000000 */
[----:B------:R-:W-:Y:S01]  /*1f90*/  BSSY.RECONVERGENT B1, `(.L_x_53) ;  /* 0x0000014000017945 */ /* 0x000fe20003800200 */
[----:B------:R-:W-:Y:S01]  /*1fa0*/  IMAD.MOV.U32 R8, RZ, RZ, R6 ;  /* 0x000000ffff087224 */ /* 0x000fe200078e0006 */
[----:B------:R1:W2:Y:S01]  /*1fb0*/  SHFL.DOWN PT, R5, R14, 0x8, R7 ;  /* 0x090000000e057989 */ /* 0x0002a200000e0007 */
[----:B------:R-:W-:Y:S02]  /*1fc0*/  IMAD.MOV.U32 R10, RZ, RZ, R14 ;  /* 0x000000ffff0a7224 */ /* 0x000fe400078e000e */
[----:B------:R-:W-:Y:S01]  /*1fd0*/  IMAD.MOV.U32 R12, RZ, RZ, R16 ;  /* 0x000000ffff0c7224 */ /* 0x000fe200078e0010 */
[----:B------:R1:W3:Y:S01]  /*1fe0*/  SHFL.DOWN PT, R9, R16, 0x8, R7 ;  /* 0x0900000010097989 */ /* 0x0002e200000e0007 */
[----:B0-----:R-:W-:-:S04]  /*1ff0*/  FSETP.GEU.AND P0, PT, R6, R3, PT ;  /* 0x000000030600720b */ /* 0x001fc80003f0e000 */
[----:B------:R-:W-:-:S13]  /*2000*/  ISETP.GT.OR P0, PT, R2, R7, !P0 ;  /* 0x000000070200720c */ /* 0x000fda0004704670 */
        /* <DEDUP_REMOVED lines=12> */
.L_x_54:
[----:B------:R-:W-:Y:S05]  /*20d0*/  BSYNC.RECONVERGENT B1 ;  /* 0x0000000000017941 */ /* 0x000fea0003800200 */
.L_x_53:
[----:B------:R-:W0:Y:S01]  /*20e0*/  SHFL.DOWN PT, R5, R8, 0x10, R7 ;  /* 0x0a00000008057989 */ /* 0x000e2200000e0007 */
[C---:B------:R-:W-:Y:S01]  /*20f0*/  VIADD R2, R4.reuse, 0x10 ;  /* 0x0000001004027836 */ /* 0x040fe20000000000 */
[----:B------:R-:W-:Y:S01]  /*2100*/  BSSY.RECONVERGENT B1, `(.L_x_55) ;  /* 0x0000015000017945 */ /* 0x000fe20003800200 */
[----:B------:R-:W-:Y:S01]  /*2110*/  ISETP.NE.AND P2, PT, R4, RZ, PT ;  /* 0x000000ff0400720c */ /* 0x000fe20003f45270 */
[----:B------:R1:W2:Y:S01]  /*2120*/  SHFL.DOWN PT, R9, R10, 0x10, R7 ;  /* 0x0a0000000a097989 */ /* 0x0002a200000e0007 */
[----:B------:R-:W-:Y:S02]  /*2130*/  IMAD.MOV.U32 R3, RZ, RZ, R10 ;  /* 0x000000ffff037224 */ /* 0x000fe400078e000a */
[----:B------:R-:W-:Y:S01]  /*2140*/  IMAD.MOV.U32 R4, RZ, RZ, R12 ;  /* 0x000000ffff047224 */ /* 0x000fe200078e000c */
        /* <DEDUP_REMOVED lines=16> */
.L_x_56:
[----:B------:R-:W-:Y:S05]  /*2250*/  BSYNC.RECONVERGENT B1 ;  /* 0x0000000000017941 */ /* 0x000fea0003800200 */
.L_x_55:
        /* <DEDUP_REMOVED lines=12> */
.L_x_58:
[----:B------:R-:W-:Y:S05]  /*2320*/  BSYNC.RECONVERGENT B1 ;  /* 0x0000000000017941 */ /* 0x000fea0003800200 */
.L_x_57:
[----:B------:R-:W-:Y:S01]  /*2330*/  BAR.SYNC.DEFER_BLOCKING 0x0 ;  /* 0x0000000000007b1d */ /* 0x000fe20000010000 */
[----:B------:R-:W-:-:S13]  /*2340*/  ISETP.NE.AND P1, PT, R0, RZ, PT ;  /* 0x000000ff0000720c */ /* 0x000fda0003f25270 */
[----:B------:R-:W-:Y:S05]  /*2350*/  @P1 BRA `(.L_x_34) ;  /* 0x00000040005c1947 */ /* 0x000fea0003800000 */
[----:B------:R-:W-:Y:S01]  /*2360*/  UISETP.GE.AND UP0, UPT, UR4, 0x21, UPT ;  /* 0x000000210400788c */ /* 0x000fe2000bf06270 */
[----:B------:R-:W-:Y:S02]  /*2370*/  IMAD.MOV.U32 R0, RZ, RZ, R2 ;  /* 0x000000ffff007224 */ /* 0x000fe400078e0002 */
[----:B0-----:R-:W-:Y:S02]  /*2380*/  IMAD.MOV.U32 R7, RZ, RZ, R3 ;  /* 0x000000ffff077224 */ /* 0x001fe400078e0003 */
[----:B------:R-:W-:-:S04]  /*2390*/  IMAD.MOV.U32 R8, RZ, RZ, R4 ;  /* 0x000000ffff087224 */ /* 0x000fc800078e0004 */
[----:B------:R-:W-:Y:S05]  /*23a0*/  BRA.U !UP0, `(.L_x_59) ;  /* 0x00000001085c7547 */ /* 0x000fea000b800000 */
[----:B------:R-:W0:Y:S01]  /*23b0*/  S2R R5, SR_CgaCtaId ;  /* 0x0000000000057919 */ /* 0x000e220000008800 */
[----:B------:R-:W-:Y:S01]  /*23c0*/  MOV R0, 0x400 ;  /* 0x0000040000007802 */ /* 0x000fe20000000f00 */
[----:B------:R-:W-:Y:S01]  /*23d0*/  BSSY.RECONVERGENT B1, `(.L_x_59) ;  /* 0x0000014000017945 */ /* 0x000fe20003800200 */
[----:B------:R-:W-:Y:S02]  /*23e0*/  IMAD.MOV.U32 R7, RZ, RZ, R3 ;  /* 0x000000ffff077224 */ /* 0x000fe400078e0003 */
[----:B------:R-:W-:Y:S01]  /*23f0*/  IMAD.MOV.U32 R8, RZ, RZ, R4 ;  /* 0x000000ffff087224 */ /* 0x000fe200078e0004 */
[----:B0-----:R-:W-:Y:S01]  /*2400*/  LEA R6, R5, R0, 0x18 ;  /* 0x0000000005067211 */ /* 0x001fe200078ec0ff */
[----:B------:R-:W-:-:S04]  /*2410*/  IMAD.MOV.U32 R0, RZ, RZ, R2 ;  /* 0x000000ffff007224 */ /* 0x000fc800078e0002 */
[----:B------:R-:W0:Y:S02]  /*2420*/  LDS R5, [R6+0x18] ;  /* 0x0000180006057984 */ /* 0x000e240000000800 */
[----:B0-----:R-:W-:-:S13]  /*2430*/  FSETP.GEU.AND P0, PT, R2, R5, PT ;  /* 0x000000050200720b */ /* 0x001fda0003f0e000 */
        /* <DEDUP_REMOVED lines=13> */
.L_x_60:
[----:B------:R-:W-:Y:S05]  /*2510*/  BSYNC.RECONVERGENT B1 ;  /* 0x0000000000017941 */ /* 0x000fea0003800200 */
.L_x_59:
[----:B------:R-:W-:Y:S01]  /*2520*/  UISETP.GE.AND UP0, UPT, UR4, 0x41, UPT ;  /* 0x000000410400788c */ /* 0x000fe2000bf06270 */
[----:B------:R-:W-:Y:S02]  /*2530*/  IMAD.MOV.U32 R2, RZ, RZ, R0 ;  /* 0x000000ffff027224 */ /* 0x000fe400078e0000 */
[----:B------:R-:W-:Y:S02]  /*2540*/  IMAD.MOV.U32 R5, RZ, RZ, R7 ;  /* 0x000000ffff057224 */ /* 0x000fe400078e0007 */
        /* <DEDUP_REMOVED lines=24> */
.L_x_62:
[----:B------:R-:W-:Y:S05]  /*26d0*/  BSYNC.RECONVERGENT B1 ;  /* 0x0000000000017941 */ /* 0x000fea0003800200 */
.L_x_61:
        /* <DEDUP_REMOVED lines=27> */
.L_x_64:
[----:B------:R-:W-:Y:S05]  /*2890*/  BSYNC.RECONVERGENT B1 ;  /* 0x0000000000017941 */ /* 0x000fea0003800200 */
.L_x_63:
        /* <DEDUP_REMOVED lines=27> */
.L_x_66:
[----:B------:R-:W-:Y:S05]  /*2a50*/  BSYNC.RECONVERGENT B1 ;  /* 0x0000000000017941 */ /* 0x000fea0003800200 */
.L_x_65:
        /* <DEDUP_REMOVED lines=27> */
.L_x_68:
[----:B------:R-:W-:Y:S05]  /*2c10*/  BSYNC.RECONVERGENT B1 ;  /* 0x0000000000017941 */ /* 0x000fea0003800200 */
.L_x_67:
        /* <DEDUP_REMOVED lines=9> */
[----:B------:R-:W-:Y:S02]  /*2cb0*/  IMAD.MOV.U32 R7, RZ, RZ, R9 ;  /* 0x000000ffff077224 */ /* 0x000fe400078e0009 */
[----:B------:R-:W-:Y:S01]  /*2cc0*/  IMAD.MOV.U32 R6, RZ, RZ, R4 ;  /* 0x000000ffff067224 */ /* 0x000fe200078e0004 */
[----:B0-----:R-:W-:-:S05]  /*2cd0*/  LEA R2, R3, R2, 0x18 ;  /* 0x0000000203027211 */ /* 0x001fca00078ec0ff */
        /* <DEDUP_REMOVED lines=15> */
.L_x_70:
[----:B------:R-:W-:Y:S05]  /*2dd0*/  BSYNC.RECONVERGENT B1 ;  /* 0x0000000000017941 */ /* 0x000fea0003800200 */
.L_x_69:
[----:B------:R-:W-:Y:S01]  /*2de0*/  UISETP.GE.AND UP0, UPT, UR4, 0xe1, UPT ;  /* 0x000000e10400788c */ /* 0x000fe2000bf06270 */
[----:B------:R-:W-:Y:S02]  /*2df0*/  IMAD.MOV.U32 R2, RZ, RZ, R5 ;  /* 0x000000ffff027224 */ /* 0x000fe400078e0005 */
[----:B------:R-:W-:Y:S02]  /*2e00*/  IMAD.MOV.U32 R3, RZ, RZ, R7 ;  /* 0x000000ffff037224 */ /* 0x000fe400078e0007 */
[----:B------:R-:W-:-:S04]  /*2e10*/  IMAD.MOV.U32 R4, RZ, RZ, R6 ;  /* 0x000000ffff047224 */ /* 0x000fc800078e0006 */
[----:B------:R-:W-:Y:S05]  /*2e20*/  BRA.U !UP0, `(.L_x_34) ;  /* 0x0000003508a87547 */ /* 0x000fea000b800000 */
[----:B------:R-:W0:Y:S01]  /*2e30*/  S2R R3, SR_CgaCtaId ;  /* 0x0000000000037919 */ /* 0x000e220000008800 */
[----:B------:R-:W-:Y:S01]  /*2e40*/  MOV R0, 0x400 ;  /* 0x0000040000007802 */ /* 0x000fe20000000f00 */
        /* <DEDUP_REMOVED lines=21> */
.L_x_2:
[----:B------:R-:W1:Y:S01]  /*2fa0*/  S2R R0, SR_TID.X ;  /* 0x0000000000007919 */ /* 0x000e620000002100 */
[----:B------:R-:W1:Y:S02]  /*2fb0*/  LDC.64 R2, c[0x0][0x380] ;  /* 0x0000e000ff027b82 */ /* 0x000e640000000a00 */
[----:B-1----:R-:W-:-:S05]  /*2fc0*/  IMAD.WIDE.U32 R12, R0, 0x10, R2 ;  /* 0x00000010000c7825 */ /* 0x002fca00078e0002 */
[----:B0-----:R-:W2:Y:S04]  /*2fd0*/  LDG.E.CONSTANT R21, desc[UR10][R12.64] ;  /* 0x0000000a0c157981 */ /* 0x001ea8000c1e9900 */
[----:B------:R-:W3:Y:S04]  /*2fe0*/  LDG.E.CONSTANT R10, desc[UR10][R12.64+0x1000] ;  /* 0x0010000a0c0a7981 */ /* 0x000ee8000c1e9900 */
[----:B------:R-:W4:Y:S04]  /*2ff0*/  LDG.E.64.CONSTANT R14, desc[UR10][R12.64+0x8] ;  /* 0x0000080a0c0e7981 */ /* 0x000f28000c1e9b00 */
[----:B------:R0:W5:Y:S04]  /*3000*/  LDG.E.CONSTANT R16, desc[UR10][R12.64+0x2000] ;  /* 0x0020000a0c107981 */ /* 0x000168000c1e9900 */
[----:B------:R0:W5:Y:S04]  /*3010*/  LDG.E.CONSTANT R17, desc[UR10][R12.64+0x3000] ;  /* 0x0030000a0c117981 */ /* 0x000168000c1e9900 */
[----:B------:R0:W5:Y:S04]  /*3020*/  LDG.E.CONSTANT R11, desc[UR10][R12.64+0x4000] ;  /* 0x0040000a0c0b7981 */ /* 0x000168000c1e9900 */
[----:B------:R0:W5:Y:S04]  /*3030*/  LDG.E.64.CONSTANT R6, desc[UR10][R12.64+0x2008] ;  /* 0x0020080a0c067981 */ /* 0x000168000c1e9b00 */
[----:B------:R0:W5:Y:S04]  /*3040*/  LDG.E.64.CONSTANT R4, desc[UR10][R12.64+0x3008] ;  /* 0x0030080a0c047981 */ /* 0x000168000c1e9b00 */
[----:B------:R0:W5:Y:S01]  /*3050*/  LDG.E.64.CONSTANT R2, desc[UR10][R12.64+0x4008] ;  /* 0x0040080a0c027981 */ /* 0x000162000c1e9b00 */
[----:B------:R-:W-:Y:S01]  /*3060*/  BSSY.RECONVERGENT B1, `(.L_x_71) ;  /* 0x0000012000017945 */ /* 0x000fe20003800200 */
[----:B--2---:R-:W-:Y:S01]  /*3070*/  IMAD.MOV.U32 R19, RZ, RZ, R21 ;  /* 0x000000ffff137224 */ /* 0x004fe200078e0015 */
[----:B---3--:R-:W-:Y:S01]  /*3080*/  FSETP.GEU.AND P0, PT, R21, R10, PT ;  /* 0x0000000a1500720b */ /* 0x008fe20003f0e000 */
[----:B----4-:R-:W-:-:S02]  /*3090*/  IMAD.MOV.U32 R8, RZ, RZ, R14 ;  /* 0x000000ffff087224 */ /* 0x010fc400078e000e */
[----:B------:R-:W-:-:S10]  /*30a0*/  IMAD.MOV.U32 R9, RZ, RZ, R15 ;  /* 0x000000ffff097224 */ /* 0x000fd400078e000f */
[----:B0-----:R-:W-:Y:S05]  /*30b0*/  @!P0 BRA `(.L_x_72) ;  /* 0x0000000000308947 */ /* 0x001fea0003800000 */
[----:B------:R-:W2:Y:S01]  /*30c0*/  LDG.E.64.CONSTANT R8, desc[UR10][R12.64+0x1008] ;  /* 0x0010080a0c087981 */ /* 0x000ea2000c1e9b00 */
[----:B------:R-:W-:Y:S01]  /*30d0*/  FSETP.GEU.AND P2, PT, R10, R21, PT ;  /* 0x000000150a00720b */ /* 0x000fe20003f4e000 */
[----:B------:R-:W-:-:S12]  /*30e0*/  IMAD.MOV.U32 R19, RZ, RZ, R10 ;  /* 0x000000ffff137224 */ /* 0x000fd800078e000a */
[CC--:B--2---:R-:W-:Y:S02]  /*30f0*/  @P2 ISETP.GE.U32.AND P0, PT, R14.reuse, R8.reuse, PT ;  /* 0x000000080e00220c */ /* 0x0c4fe40003f06070 */
[C---:B------:R-:W-:Y:S02]  /*3100*/  @P2 ISETP.LT.U32.AND P1, PT, R14.reuse, R8, PT ;  /* 0x000000080e00220c */ /* 0x040fe40003f21070 */
[CC--:B------:R-:W-:Y:S02]  /*3110*/  @P2 ISETP.GE.AND.EX P0, PT, R15.reuse, R9.reuse, PT, P0 ;  /* 0x000000090f00220c */ /* 0x0c0fe40003f06300 */
[----:B------:R-:W-:Y:S02]  /*3120*/  @P2 ISETP.LT.AND.EX P1, PT, R15, R9, PT, P1 ;  /* 0x000000090f00220c */ /* 0x000fe40003f21310 */
[----:B------:R-:W-:Y:S02]  /*3130*/  @P2 FSEL R19, R21, R10, !P0 ;  /* 0x0000000a15132208 */ /* 0x000fe40004000000 */
[----:B------:R-:W-:-:S02]  /*3140*/  @P2 SEL R10, R14, R8, P1 ;  /* 0x000000080e0a2207 */ /* 0x000fc40000800000 */
[----:B------:R-:W-:-:S03]  /*3150*/  @P2 SEL R15, R15, R9, P1 ;  /* 0x000000090f0f2207 */ /* 0x000fc60000800000 */
[----:B------:R-:W-:Y:S02]  /*3160*/  @P2 IMAD.MOV.U32 R8, RZ, RZ, R10 ;  /* 0x000000ffff082224 */ /* 0x000fe400078e000a */
[----:B------:R-:W-:-:S07]  /*3170*/  @P2 IMAD.MOV.U32 R9, RZ, RZ, R15 ;  /* 0x000000ffff092224 */ /* 0x000fce00078e000f */
.L_x_72:
[----:B------:R-:W-:Y:S05]  /*3180*/  BSYNC.RECONVERGENT B1 ;  /* 0x0000000000017941 */ /* 0x000fea0003800200 */
.L_x_71:
[----:B-----5:R-:W-:Y:S01]  /*3190*/  FSETP.GEU.AND P0, PT, R19, R16, PT ;  /* 0x000000101300720b */ /* 0x020fe20003f0e000 */
[----:B------:R-:W-:Y:S01]  /*31a0*/  BSSY.RECONVERGENT B1, `(.L_x_73) ;  /* 0x0000010000017945 */ /* 0x000fe20003800200 */
[----:B------:R-:W-:Y:S02]  /*31b0*/  IMAD.MOV.U32 R10, RZ, RZ, R19 ;  /* 0x000000ffff0a7224 */ /* 0x000fe400078e0013 */
[----:B------:R-:W-:Y:S02]  /*31c0*/  IMAD.MOV.U32 R13, RZ, RZ, R8 ;  /* 0x000000ffff0d7224 */ /* 0x000fe400078e0008 */
[----:B------:R-:W-:-:S07]  /*31d0*/  IMAD.MOV.U32 R14, RZ, RZ, R9 ;  /* 0x000000ffff0e7224 */ /* 0x000fce00078e0009 */
[----:B------:R-:W-:Y:S05]  /*31e0*/  @!P0 BRA `(.L_x_74) ;  /* 0x00000000002c8947 */ /* 0x000fea0003800000 */
[----:B------:R-:W-:Y:S01]  /*31f0*/  FSETP.GEU.AND P2, PT, R16, R19, PT ;  /* 0x000000131000720b */ /* 0x000fe20003f4e000 */
[----:B------:R-:W-:Y:S02]  /*3200*/  IMAD.MOV.U32 R13, RZ, RZ, R6 ;  /* 0x000000ffff0d7224 */ /* 0x000fe400078e0006 */
[----:B------:R-:W-:Y:S02]  /*3210*/  IMAD.MOV.U32 R14, RZ, RZ, R7 ;  /* 0x000000ffff0e7224 */ /* 0x000fe400078e0007 */
[----:B------:R-:W-:-:S08]  /*3220*/  IMAD.MOV.U32 R10, RZ, RZ, R16 ;  /* 0x000000ffff0a7224 */ /* 0x000fd000078e0010 */
[CC--:B------:R-:W-:Y:S02]  /*3230*/  @P2 ISETP.GE.U32.AND P0, PT, R8.reuse, R6.reuse, PT ;  /* 0x000000060800220c */ /* 0x0c0fe40003f06070 */
[C---:B------:R-:W-:Y:S02]  /*3240*/  @P2 ISETP.LT.U32.AND P1, PT, R8.reuse, R6, PT ;  /* 0x000000060800220c */ /* 0x040fe40003f21070 */
[CC--:B------:R-:W-:Y:S02]  /*3250*/  @P2 ISETP.GE.AND.EX P0, PT, R9.reuse, R7.reuse, PT, P0 ;  /* 0x000000070900220c */ /* 0x0c0fe40003f06300 */
[----:B------:R-:W-:Y:S02]  /*3260*/  @P2 ISETP.LT.AND.EX P1, PT, R9, R7, PT, P1 ;  /* 0x000000070900220c */ /* 0x000fe40003f21310 */
[----:B------:R-:W-:Y:S02]  /*3270*/  @P2 FSEL R10, R19, R16, !P0 ;  /* 0x00000010130a2208 */ /* 0x000fe40004000000 */
[----:B------:R-:W-:-:S02]  /*3280*/  @P2 SEL R13, R8, R6, P1 ;  /* 0x00000006080d2207 */ /* 0x000fc40000800000 */
[----:B------:R-:W-:-:S07]  /*3290*/  @P2 SEL R14, R9, R7, P1 ;  /* 0x00000007090e2207 */ /* 0x000fce0000800000 */
.L_x_74:
[----:B------:R-:W-:Y:S05]  /*32a0*/  BSYNC.RECONVERGENT B1 ;  /* 0x0000000000017941 */ /* 0x000fea0003800200 */
.L_x_73:
[----:B------:R-:W-:Y:S01]  /*32b0*/  FSETP.GEU.AND P0, PT, R10, R17, PT ;  /* 0x000000110a00720b */ /* 0x000fe20003f0e000 */
        /* <DEDUP_REMOVED lines=10> */
[CC--:B------:R-:W-:Y:S02]  /*3360*/  @P2 ISETP.LT.U32.AND P1, PT, R13.reuse, R4.reuse, PT ;  /* 0x000000040d00220c */ /* 0x0c0fe40003f21070 */
[CC--:B------:R-:W-:Y:S02]  /*3370*/  @P2 ISETP.GE.AND.EX P0, PT, R14.reuse, R5.reuse, PT, P0 ;  /* 0x000000050e00220c */ /* 0x0c0fe40003f06300 */
[----:B------:R-:W-:Y:S02]  /*3380*/  @P2 ISETP.LT.AND.EX P1, PT, R14, R5, PT, P1 ;  /* 0x000000050e00220c */ /* 0x000fe40003f21310 */
[----:B------:R-:W-:Y:S02]  /*3390*/  @P2 FSEL R6, R10, R17, !P0 ;  /* 0x000000110a062208 */ /* 0x000fe40004000000 */
[----:B------:R-:W-:-:S02]  /*33a0*/  @P2 SEL R7, R13, R4, P1 ;  /* 0x000000040d072207 */ /* 0x000fc40000800000 */
[----:B------:R-:W-:-:S07]  /*33b0*/  @P2 SEL R12, R14, R5, P1 ;  /* 0x000000050e0c2207 */ /* 0x000fce0000800000 */
.L_x_76:
[----:B------:R-:W-:Y:S05]  /*33c0*/  BSYNC.RECONVERGENT B1 ;  /* 0x0000000000017941 */ /* 0x000fea0003800200 */
.L_x_75:
        /* <DEDUP_REMOVED lines=17> */
.L_x_78:
[----:B------:R-:W-:Y:S05]  /*34e0*/  BSYNC.RECONVERGENT B1 ;  /* 0x0000000000017941 */ /* 0x000fea0003800200 */
.L_x_77:
[----:B------:R-:W-:Y:S01]  /*34f0*/  UISETP.GE.U32.AND UP0, UPT, UR8, 0xa00, UPT ;  /* 0x00000a000800788c */ /* 0x000fe2000bf06070 */
[----:B------:R-:W-:Y:S02]  /*3500*/  IMAD.MOV.U32 R5, RZ, RZ, 0x500 ;  /* 0x00000500ff057424 */ /* 0x000fe400078e00ff */
[----:B------:R-:W-:-:S06]  /*3510*/  IMAD.MOV.U32 R4, RZ, RZ, RZ ;  /* 0x000000ffff047224 */ /* 0x000fcc00078e00ff */
[----:B------:R-:W-:Y:S05]  /*3520*/  BRA.U !UP0, `(.L_x_79) ;  /* 0x0000001508647547 */ /* 0x000fea000b800000 */
[----:B------:R-:W-:Y:S01]  /*3530*/  UIADD3 UR9, UP0, UPT, UR8, -0xa00, URZ ;  /* 0xfffff60008097890 */ /* 0x000fe2000ff1e0ff */
[----:B------:R-:W-:Y:S02]  /*3540*/  IMAD.MOV.U32 R5, RZ, RZ, 0x500 ;  /* 0x00000500ff057424 */ /* 0x000fe400078e00ff */
[----:B------:R-:W-:Y:S01]  /*3550*/  IMAD.MOV.U32 R4, RZ, RZ, RZ ;  /* 0x000000ffff047224 */ /* 0x000fe200078e00ff */
[----:B------:R-:W-:Y:S02]  /*3560*/  ULEA.HI.X.SX32 UR8, UR8, 0xffffffff, 0x1, UP0 ;  /* 0xffffffff08087891 */ /* 0x000fe400080f0eff */
[----:B------:R-:W-:Y:S02]  /*3570*/  UIMAD.WIDE.U32 UR12, UR9, -0x33333333, URZ ;  /* 0xcccccccd090c78a5 */ /* 0x000fe4000f8e00ff */
[----:B------:R-:W-:-:S04]  /*3580*/  UIMAD.WIDE.U32 UR4, UR8, -0x33333333, URZ ;  /* 0xcccccccd080478a5 */ /* 0x000fc8000f8e00ff */
[----:B------:R-:W-:-:S04]  /*3590*/  UIMAD.WIDE.U32 UR4, UP0, UR9, -0x33333334, UR4 ;  /* 0xcccccccc090478a5 */ /* 0x000fc8000f800004 */
[----:B------:R-:W-:Y:S02]  /*35a0*/  UIADD3.X UR7, UPT, UPT, URZ, URZ, URZ, UP0, !UPT ;  /* 0x000000ffff077290 */ /* 0x000fe400087fe4ff */
[----:B------:R-:W-:Y:S01]  /*35b0*/  UIADD3 URZ, UP0, UPT, UR13, UR4, URZ ;  /* 0x000000040dff7290 */ /* 0x000fe2000ff1e0ff */
[----:B------:R-:W-:-:S03]  /*35c0*/  UMOV UR6, UR5 ;  /* 0x0000000500067c82 */ /* 0x000fc60008000000 */
[----:B------:R-:W-:Y:S02]  /*35d0*/  UIMAD.WIDE.U32.X UR4, UR8, -0x33333334, UR6, UP0 ;  /* 0xcccccccc080478a5 */ /* 0x000fe400080e0406 */
[----:B------:R-:W-:Y:S02]  /*35e0*/  UISETP.GE.U32.AND UP0, UPT, UR9, 0x500, UPT ;  /* 0x000005000900788c */ /* 0x000fe4000bf06070 */
[----:B------:R-:W-:Y:S02]  /*35f0*/  USHF.R.U64 UR6, UR4, 0xa, UR5 ;  /* 0x0000000a04067899 */ /* 0x000fe40008001205 */
[----:B------:R-:W-:-:S09]  /*3600*/  UISETP.GE.U32.AND.EX UP0, UPT, UR8, URZ, UPT, UP0 ;  /* 0x000000ff0800728c */ /* 0x000fd2000bf06100 */
[----:B------:R-:W-:Y:S05]  /*3610*/  BRA.U !UP0, `(.L_x_80) ;  /* 0x0000000d08707547 */ /* 0x000fea000b800000 */
[----:B------:R-:W0:Y:S01]  /*3620*/  LDCU.64 UR8, c[0x0][0x380] ;  /* 0x00007000ff0877ac */ /* 0x000e220008000a00 */
[----:B------:R-:W-:Y:S02]  /*3630*/  IMAD.MOV.U32 R5, RZ, RZ, 0x500 ;  /* 0x00000500ff057424 */ /* 0x000fe400078e00ff */
[----:B------:R-:W-:Y:S01]  /*3640*/  IMAD.MOV.U32 R4, RZ, RZ, RZ ;  /* 0x000000ffff047224 */ /* 0x000fe200078e00ff */
[----:B------:R-:W-:-:S04]  /*3650*/  UIADD3 UR4, UP0, UPT, UR6, 0x1, URZ ;  /* 0x0000000106047890 */ /* 0x000fc8000ff1e0ff */
[----:B------:R-:W-:Y:S02]  /*3660*/  ULEA.HI.X UR5, UR5, URZ, URZ, 0x16, UP0 ;  /* 0x000000ff05057291 */ /* 0x000fe400080fb4ff */
[----:B------:R-:W-:Y:S02]  /*3670*/  ULOP3.LUT UR4, UR4, 0xfffffffe, URZ, 0xc0, !UPT ;  /* 0xfffffffe04047892 */ /* 0x000fe4000f8ec0ff */
[----:B------:R-:W-:Y:S01]  /*3680*/  ULOP3.LUT UR5, UR5, 0x7fffff, URZ, 0xc0, !UPT ;  /* 0x007fffff05057892 */ /* 0x000fe2000f8ec0ff */
[----:B0-----:R-:W-:-:S04]  /*3690*/  LEA R2, P0, R0, UR8, 0x4 ;  /* 0x0000000800027c11 */ /* 0x001fc8000f8020ff */
[----:B------:R-:W-:Y:S02]  /*36a0*/  IADD3 R2, P1, PT, R2, 0xe008, RZ ;  /* 0x0000e00802027810 */ /* 0x000fe40007f3e0ff */
[----:B------:R-:W-:-:S05]  /*36b0*/  LEA.HI.X R3, R0, UR9, RZ, 0x4, P0 ;  /* 0x0000000900037c11 */ /* 0x000fca00080f24ff */
[----:B------:R-:W-:-:S07]  /*36c0*/  IMAD.X R3, RZ, RZ, R3, P1 ;  /* 0x000000ffff037224 */ /* 0x000fce00008e0603 */
.L_x_101:
[----:B------:R-:W2:Y:S04]  /*36d0*/  LDG.E.CONSTANT R15, desc[UR10][R2.64+-0x9008] ;  /* 0xff6ff80a020f7981 */ /* 0x000ea8000c1e9900 */
[----:B------:R0:W5:Y:S04]  /*36e0*/  LDG.E.CONSTANT R23, desc[UR10][R2.64+-0x8008] ;  /* 0xff7ff80a02177981 */ /* 0x000168000c1e9900 */
[----:B------:R0:W5:Y:S04]  /*36f0*/  LDG.E.CONSTANT R11, desc[UR10][R2.64+-0x7008] ;  /* 0xff8ff80a020b7981 */ /* 0x000168000c1e9900 */
[----:B------:R0:W5:Y:S04]  /*3700*/  LDG.E.CONSTANT R7, desc[UR10][R2.64+-0x6008] ;  /* 0xff9ff80a02077981 */ /* 0x000168000c1e9900 */
[----:B------:R0:W5:Y:S04]  /*3710*/  LDG.E.CONSTANT R6, desc[UR10][R2.64+-0x5008] ;  /* 0xffaff80a02067981 */ /* 0x000168000c1e9900 */
[----:B------:R0:W5:Y:S04]  /*3720*/  LDG.E.CONSTANT R16, desc[UR10][R2.64+-0x4008] ;  /* 0xffbff80a02107981 */ /* 0x000168000c1e9900 */
[----:B------:R0:W5:Y:S01]  /*3730*/  LDG.E.CONSTANT R17, desc[UR10][R2.64+-0x3008] ;  /* 0xffcff80a02117981 */ /* 0x000162000c1e9900 */
[----:B------:R-:W-:Y:S01]  /*3740*/  UIADD3 UR4, UP0, UPT, UR4, -0x2, URZ ;  /* 0xfffffffe04047890 */ /* 0x000fe2000ff1e0ff */
[----:B------:R-:W-:Y:S01]  /*3750*/  BSSY.RECONVERGENT B1, `(.L_x_81) ;  /* 0x0000015000017945 */ /* 0x000fe20003800200 */
[----:B------:R-:W-:-:S02]  /*3760*/  IMAD.MOV.U32 R14, RZ, RZ, R10 ;  /* 0x000000ffff0e7224 */ /* 0x000fc400078e000a */
[----:B------:R-:W-:Y:S01]  /*3770*/  UIADD3.X UR5, UPT, UPT, UR5, -0x1, URZ, UP0, !UPT ;  /* 0xffffffff05057890 */ /* 0x000fe200087fe4ff */
[----:B------:R-:W-:Y:S01]  /*3780*/  IMAD.MOV.U32 R19, RZ, RZ, R8 ;  /* 0x000000ffff137224 */ /* 0x000fe200078e0008 */
[----:B------:R-:W-:Y:S01]  /*3790*/  UISETP.NE.U32.AND UP0, UPT, UR4, URZ, UPT ;  /* 0x000000ff0400728c */ /* 0x000fe2000bf05070 */
[----:B------:R-:W-:-:S03]  /*37a0*/  IMAD.MOV.U32 R21, RZ, RZ, R9 ;  /* 0x000000ffff157224 */ /* 0x000fc600078e0009 */
[----:B------:R-:W-:Y:S01]  /*37b0*/  UISETP.NE.AND.EX UP0, UPT, UR5, URZ, UPT, UP0 ;  /* 0x000000ff0500728c */ /* 0x000fe2000bf05300 */
[----:B--2---:R-:W-:-:S13]  /*37c0*/  FSETP.GEU.AND P0, PT, R10, R15, PT ;  /* 0x0000000f0a00720b */ /* 0x004fda0003f0e000 */
[----:B0-----:R-:W-:Y:S05]  /*37d0*/  @!P0 BRA `(.L_x_82) ;  /* 0x0000000000308947 */ /* 0x001fea0003800000 */
[----:B------:R-:W2:Y:S01]  /*37e0*/  LDG.E.64.CONSTANT R12, desc[UR10][R2.64+-0x9000] ;  /* 0xff70000a020c7981 */ /* 0x000ea2000c1e9b00 */
[----:B------:R-:W-:Y:S01]  /*37f0*/  FSETP.GEU.AND P2, PT, R15, R10, PT ;  /* 0x0000000a0f00720b */ /* 0x000fe20003f4e000 */
[----:B------:R-:W-:-:S12]  /*3800*/  IMAD.MOV.U32 R14, RZ, RZ, R15 ;  /* 0x000000ffff0e7224 */ /* 0x000fd800078e000f */
[CC--:B--2---:R-:W-:Y:S01]  /*3810*/  @P2 ISETP.GE.U32.AND P0, PT, R8.reuse, R12.reuse, PT ;  /* 0x0000000c0800220c */ /* 0x0c4fe20003f06070 */
        /* <DEDUP_REMOVED lines=8> */
.L_x_82:
[----:B------:R-:W-:Y:S05]  /*38a0*/  BSYNC.RECONVERGENT B1 ;  /* 0x0000000000017941 */ /* 0x000fea0003800200 */
.L_x_81:
[----:B------:R0:W5:Y:S02]  /*38b0*/  LDG.E.64.CONSTANT R8, desc[UR10][R2.64+-0x8000] ;  /* 0xff80000a02087981 */ /* 0x000164000c1e9b00 */
[----:B-----5:R-:W-:Y:S01]  /*38c0*/  FSETP.GEU.AND P0, PT, R14, R23, PT ;  /* 0x000000170e00720b */ /* 0x020fe20003f0e000 */
[----:B------:R-:W-:Y:S01]  /*38d0*/  BSSY.RECONVERGENT B1, `(.L_x_83) ;  /* 0x0000010000017945 */ /* 0x000fe20003800200 */
[----:B------:R-:W-:Y:S02]  /*38e0*/  IMAD.MOV.U32 R10, RZ, RZ, R14 ;  /* 0x000000ffff0a7224 */ /* 0x000fe400078e000e */
[----:B------:R-:W-:Y:S02]  /*38f0*/  IMAD.MOV.U32 R13, RZ, RZ, R19 ;  /* 0x000000ffff0d7224 */ /* 0x000fe400078e0013 */
[----:B------:R-:W-:-:S07]  /*3900*/  IMAD.MOV.U32 R15, RZ, RZ, R21 ;  /* 0x000000ffff0f7224 */ /* 0x000fce00078e0015 */
[----:B0-----:R-:W-:Y:S05]  /*3910*/  @!P0 BRA `(.L_x_84) ;  /* 0x00000000002c8947 */ /* 0x001fea0003800000 */
[----:B------:R-:W-:Y:S01]  /*3920*/  FSETP.GEU.AND P2, PT, R23, R14, PT ;  /* 0x0000000e1700720b */ /* 0x000fe20003f4e000 */
[----:B------:R-:W-:Y:S02]  /*3930*/  IMAD.MOV.U32 R13, RZ, RZ, R8 ;  /* 0x000000ffff0d7224 */ /* 0x000fe400078e0008 */
[----:B------:R-:W-:Y:S02]  /*3940*/  IMAD.MOV.U32 R15, RZ, RZ, R9 ;  /* 0x000000ffff0f7224 */ /* 0x000fe400078e0009 */
[----:B------:R-:W-:-:S08]  /*3950*/  IMAD.MOV.U32 R10, RZ, RZ, R23 ;  /* 0x000000ffff0a7224 */ /* 0x000fd000078e0017 */
[CC--:B------:R-:W-:Y:S02]  /*3960*/  @P2 ISETP.GE.U32.AND P0, PT, R19.reuse, R8.reuse, PT ;  /* 0x000000081300220c */ /* 0x0c0fe40003f06070 */
[-C--:B------:R-:W-:Y:S02]  /*3970*/  @P2 ISETP.LT.U32.AND P1, PT, R19, R8.reuse, PT ;  /* 0x000000081300220c */ /* 0x080fe40003f21070 */
[CC--:B------:R-:W-:Y:S02]  /*3980*/  @P2 ISETP.GE.AND.EX P0, PT, R21.reuse, R9.reuse, PT, P0 ;  /* 0x000000091500220c */ /* 0x0c0fe40003f06300 */
[----:B------:R-:W-:Y:S02]  /*3990*/  @P2 ISETP.LT.AND.EX P1, PT, R21, R9, PT, P1 ;  /* 0x000000091500220c */ /* 0x000fe40003f21310 */
[----:B------:R-:W-:Y:S02]  /*39a0*/  @P2 FSEL R10, R14, R23, !P0 ;  /* 0x000000170e0a2208 */ /* 0x000fe40004000000 */
[----:B------:R-:W-:-:S02]  /*39b0*/  @P2 SEL R13, R19, R8, P1 ;  /* 0x00000008130d2207 */ /* 0x000fc40000800000 */
[----:B------:R-:W-:-:S07]  /*39c0*/  @P2 SEL R15, R21, R9, P1 ;  /* 0x00000009150f2207 */ /* 0x000fce0000800000 */
.L_x_84:
[----:B------:R-:W-:Y:S05]  /*39d0*/  BSYNC.RECONVERGENT B1 ;  /* 0x0000000000017941 */ /* 0x000fea0003800200 */
.L_x_83:
[----:B------:R0:W5:Y:S01]  /*39e0*/  LDG.E.64.CONSTANT R8, desc[UR10][R2.64+-0x7000] ;  /* 0xff90000a02087981 */ /* 0x000162000c1e9b00 */
[----:B------:R-:W-:Y:S01]  /*39f0*/  FSETP.GEU.AND P0, PT, R10, R11, PT ;  /* 0x0000000b0a00720b */ /* 0x000fe20003f0e000 */
[----:B------:R-:W-:Y:S01]  /*3a00*/  BSSY.RECONVERGENT B1, `(.L_x_85) ;  /* 0x0000010000017945 */ /* 0x000fe20003800200 */
[----:B------:R-:W-:Y:S02]  /*3a10*/  IMAD.MOV.U32 R12, RZ, RZ, R10 ;  /* 0x000000ffff0c7224 */ /* 0x000fe400078e000a */
[----:B------:R-:W-:Y:S02]  /*3a20*/  IMAD.MOV.U32 R19, RZ, RZ, R13 ;  /* 0x000000ffff137224 */ /* 0x000fe400078e000d */
[----:B------:R-:W-:-:S07]  /*3a30*/  IMAD.MOV.U32 R21, RZ, RZ, R15 ;  /* 0x000000ffff157224 */ /* 0x000fce00078e000f */
[----:B0-----:R-:W-:Y:S05]  /*3a40*/  @!P0 BRA `(.L_x_86) ;  /* 0x00000000002c8947 */ /* 0x001fea0003800000 */
[----:B------:R-:W-:Y:S01]  /*3a50*/  FSETP.GEU.AND P2, PT, R11, R10, PT ;  /* 0x0000000a0b00720b */ /* 0x000fe20003f4e000 */
[----:B-----5:R-:W-:Y:S02]  /*3a60*/  IMAD.MOV.U32 R19, RZ, RZ, R8 ;  /* 0x000000ffff137224 */ /* 0x020fe400078e0008 */
        /* <DEDUP_REMOVED lines=9> */
.L_x_86:
[----:B------:R-:W-:Y:S05]  /*3b00*/  BSYNC.RECONVERGENT B1 ;  /* 0x0000000000017941 */ /* 0x000fea0003800200 */
.L_x_85:
[----:B-----5:R0:W5:Y:S01]  /*3b10*/  LDG.E.64.CONSTANT R8, desc[UR10][R2.64+-0x6000] ;  /* 0xffa0000a02087981 */ /* 0x020162000c1e9b00 */
        /* <DEDUP_REMOVED lines=17> */
.L_x_88:
[----:B------:R-:W-:Y:S05]  /*3c30*/  BSYNC.RECONVERGENT B1 ;  /* 0x0000000000017941 */ /* 0x000fea0003800200 */
.L_x_87:
        /* <DEDUP_REMOVED lines=12> */
[----:B------:R-:W-:Y:S02]  /*3d00*/  @P2 ISETP.LT.U32.AND P1, PT, R13, R8, PT ;  /* 0x000000080d00220c */ /* 0x000fe40003f21070 */
[CC--:B------:R-:W-:Y:S02]  /*3d10*/  @P2 ISETP.GE.AND.EX P0, PT, R15.reuse, R9.reuse, PT, P0 ;  /* 0x000000090f00220c */ /* 0x0c0fe40003f06300 */
[----:B------:R-:W-:Y:S02]  /*3d20*/  @P2 ISETP.LT.AND.EX P1, PT, R15, R9, PT, P1 ;  /* 0x000000090f00220c */ /* 0x000fe40003f21310 */
[----:B------:R-:W-:Y:S02]  /*3d30*/  @P2 FSEL R25, R11, R6, !P0 ;  /* 0x000000060b192208 */ /* 0x000fe40004000000 */
[----:B------:R-:W-:-:S02]  /*3d40*/  @P2 SEL R23, R13, R8, P1 ;  /* 0x000000080d172207 */ /* 0x000fc40000800000 */
[----:B------:R-:W-:-:S07]  /*3d50*/  @P2 SEL R21, R15, R9, P1 ;  /* 0x000000090f152207 */ /* 0x000fce0000800000 */
.L_x_90:
[----:B------:R-:W-:Y:S05]  /*3d60*/  BSYNC.RECONVERGENT B1 ;  /* 0x0000000000017941 */ /* 0x000fea0003800200 */
.L_x_89:
[----:B------:R0:W5:Y:S04]  /*3d70*/  LDG.E.CONSTANT R20, desc[UR10][R2.64+-0x2008] ;  /* 0xffdff80a02147981 */ /* 0x000168000c1e9900 */
[----:B------:R0:W5:Y:S04]  /*3d80*/  LDG.E.CONSTANT R19, desc[UR10][R2.64+-0x1008] ;  /* 0xffeff80a02137981 */ /* 0x000168000c1e9900 */
[----:B------:R0:W5:Y:S04]  /*3d90*/  LDG.E.CONSTANT R18, desc[UR10][R2.64+-0x8] ;  /* 0xfffff80a02127981 */ /* 0x000168000c1e9900 */
[----:B-----5:R0:W5:Y:S04]  /*3da0*/  LDG.E.64.CONSTANT R8, desc[UR10][R2.64+-0x3000] ;  /* 0xffd0000a02087981 */ /* 0x020168000c1e9b00 */
[----:B------:R0:W5:Y:S04]  /*3db0*/  LDG.E.64.CONSTANT R10, desc[UR10][R2.64+-0x2000] ;  /* 0xffe0000a020a7981 */ /* 0x000168000c1e9b00 */
[----:B------:R0:W5:Y:S04]  /*3dc0*/  LDG.E.64.CONSTANT R12, desc[UR10][R2.64+-0x1000] ;  /* 0xfff0000a020c7981 */ /* 0x000168000c1e9b00 */
[----:B------:R0:W5:Y:S01]  /*3dd0*/  LDG.E.64.CONSTANT R6, desc[UR10][R2.64] ;  /* 0x0000000a02067981 */ /* 0x000162000c1e9b00 */
[----:B------:R-:W-:Y:S01]  /*3de0*/  FSETP.GEU.AND P0, PT, R25, R16, PT ;  /* 0x000000101900720b */ /* 0x000fe20003f0e000 */
[----:B------:R-:W-:Y:S01]  /*3df0*/  BSSY.RECONVERGENT B1, `(.L_x_91) ;  /* 0x0000011000017945 */ /* 0x000fe20003800200 */
[----:B------:R-:W-:-:S02]  /*3e00*/  IMAD.MOV.U32 R14, RZ, RZ, R25 ;  /* 0x000000ffff0e7224 */ /* 0x000fc400078e0019 */
[----:B------:R-:W-:Y:S02]  /*3e10*/  IMAD.MOV.U32 R27, RZ, RZ, R23 ;  /* 0x000000ffff1b7224 */ /* 0x000fe400078e0017 */
[----:B------:R-:W-:-:S07]  /*3e20*/  IMAD.MOV.U32 R29, RZ, RZ, R21 ;  /* 0x000000ffff1d7224 */ /* 0x000fce00078e0015 */
[----:B0-----:R-:W-:Y:S05]  /*3e30*/  @!P0 BRA `(.L_x_92) ;  /* 0x0000000000308947 */ /* 0x001fea0003800000 */
[----:B------:R-:W2:Y:S01]  /*3e40*/  LDG.E.64.CONSTANT R14, desc[UR10][R2.64+-0x4000] ;  /* 0xffc0000a020e7981 */ /* 0x000ea2000c1e9b00 */
[----:B------:R-:W-:-:S13]  /*3e50*/  FSETP.GEU.AND P2, PT, R16, R25, PT ;  /* 0x000000191000720b */ /* 0x000fda0003f4e000 */
[CC--:B--2---:R-:W-:Y:S01]  /*3e60*/  @P2 ISETP.LT.U32.AND P1, PT, R23.reuse, R14.reuse, PT ;  /* 0x0000000e1700220c */ /* 0x0c4fe20003f21070 */
[----:B------:R-:W-:Y:S01]  /*3e70*/  IMAD.MOV.U32 R27, RZ, RZ, R14 ;  /* 0x000000ffff1b7224 */ /* 0x000fe200078e000e */
[-C--:B------:R-:W-:Y:S01]  /*3e80*/  @P2 ISETP.GE.U32.AND P0, PT, R23, R14.reuse, PT ;  /* 0x0000000e1700220c */ /* 0x080fe20003f06070 */
[----:B------:R-:W-:Y:S01]  /*3e90*/  IMAD.MOV.U32 R29, RZ, RZ, R15 ;  /* 0x000000ffff1d7224 */ /* 0x000fe200078e000f */
[CC--:B------:R-:W-:Y:S02]  /*3ea0*/  @P2 ISETP.LT.AND.EX P1, PT, R21.reuse, R15.reuse, PT, P1 ;  /* 0x0000000f1500220c */ /* 0x0c0fe40003f21310 */
[-C--:B------:R-:W-:Y:S02]  /*3eb0*/  @P2 ISETP.GE.AND.EX P0, PT, R21, R15.reuse, PT, P0 ;  /* 0x0000000f1500220c */ /* 0x080fe40003f06300 */
[----:B------:R-:W-:Y:S01]  /*3ec0*/  @P2 SEL R27, R23, R14, P1 ;  /* 0x0000000e171b2207 */ /* 0x000fe20000800000 */
[----:B------:R-:W-:Y:S01]  /*3ed0*/  IMAD.MOV.U32 R14, RZ, RZ, R16 ;  /* 0x000000ffff0e7224 */ /* 0x000fe200078e0010 */
[----:B------:R-:W-:-:S02]  /*3ee0*/  @P2 SEL R29, R21, R15, P1 ;  /* 0x0000000f151d2207 */ /* 0x000fc40000800000 */
[----:B------:R-:W-:-:S07]  /*3ef0*/  @P2 FSEL R14, R25, R16, !P0 ;  /* 0x00000010190e2208 */ /* 0x000fce0004000000 */
.L_x_92:
[----:B------:R-:W-:Y:S05]  /*3f00*/  BSYNC.RECONVERGENT B1 ;  /* 0x0000000000017941 */ /* 0x000fea0003800200 */
.L_x_91:
[----:B------:R-:W-:Y:S01]  /*3f10*/  FSETP.GEU.AND P0, PT, R14, R17, PT ;  /* 0x000000110e00720b */ /* 0x000fe20003f0e000 */
[----:B------:R-:W-:Y:S01]  /*3f20*/  BSSY.RECONVERGENT B1, `(.L_x_93) ;  /* 0x0000010000017945 */ /* 0x000fe20003800200 */
[----:B------:R-:W-:Y:S02]  /*3f30*/  IMAD.MOV.U32 R15, RZ, RZ, R14 ;  /* 0x000000ffff0f7224 */ /* 0x000fe400078e000e */
[----:B------:R-:W-:Y:S02]  /*3f40*/  IMAD.MOV.U32 R23, RZ, RZ, R27 ;  /* 0x000000ffff177224 */ /* 0x000fe400078e001b */
[----:B------:R-:W-:-:S07]  /*3f50*/  IMAD.MOV.U32 R25, RZ, RZ, R29 ;  /* 0x000000ffff197224 */ /* 0x000fce00078e001d */
[----:B------:R-:W-:Y:S05]  /*3f60*/  @!P0 BRA `(.L_x_94) ;  /* 0x00000000002c8947 */ /* 0x000fea0003800000 */
        /* <DEDUP_REMOVED lines=11> */
.L_x_94:
[----:B------:R-:W-:Y:S05]  /*4020*/  BSYNC.RECONVERGENT B1 ;  /* 0x0000000000017941 */ /* 0x000fea0003800200 */
.L_x_93:
[----:B------:R-:W-:Y:S01]  /*4030*/  FSETP.GEU.AND P0, PT, R15, R20, PT ;  /* 0x000000140f00720b */ /* 0x000fe20003f0e000 */
[----:B------:R-:W-:Y:S01]  /*4040*/  BSSY.RECONVERGENT B1, `(.L_x_95) ;  /* 0x0000010000017945 */ /* 0x000fe20003800200 */
[----:B-----5:R-:W-:Y:S02]  /*4050*/  IMAD.MOV.U32 R8, RZ, RZ, R15 ;  /* 0x000000ffff087224 */ /* 0x020fe400078e000f */
        /* <DEDUP_REMOVED lines=14> */
.L_x_96:
[----:B------:R-:W-:Y:S05]  /*4140*/  BSYNC.RECONVERGENT B1 ;  /* 0x0000000000017941 */ /* 0x000fea0003800200 */
.L_x_95:
        /* <DEDUP_REMOVED lines=17> */
.L_x_98:
[----:B------:R-:W-:Y:S05]  /*4260*/  BSYNC.RECONVERGENT B1 ;  /* 0x0000000000017941 */ /* 0x000fea0003800200 */
.L_x_97:
        /* <DEDUP_REMOVED lines=17> */
.L_x_100:
[----:B------:R-:W-:Y:S05]  /*4380*/  BSYNC.RECONVERGENT B1 ;  /* 0x0000000000017941 */ /* 0x000fea0003800200 */
.L_x_99:
[----:B------:R-:W-:Y:S02]  /*4390*/  IADD3 R5, P0, PT, R5, 0xa00, RZ ;  /* 0x00000a0005057810 */ /* 0x000fe40007f1e0ff */
[----:B------:R-:W-:-:S03]  /*43a0*/  IADD3 R2, P1, PT, R2, 0xa000, RZ ;  /* 0x0000a00002027810 */ /* 0x000fc60007f3e0ff */
[----:B------:R-:W-:Y:S02]  /*43b0*/  IMAD.X R4, RZ, RZ, R4, P0 ;  /* 0x000000ffff047224 */ /* 0x000fe400000e0604 */
[----:B------:R-:W-:Y:S01]  /*43c0*/  IMAD.X R3, RZ, RZ, R3, P1 ;  /* 0x000000ffff037224 */ /* 0x000fe200008e0603 */
[----:B------:R-:W-:Y:S07]  /*43d0*/  BRA.U UP0, `(.L_x_101) ;  /* 0xfffffff100bc7547 */ /* 0x000fee000b83ffff */
.L_x_80:
[----:B------:R-:W-:-:S04]  /*43e0*/  ULOP3.LUT UR4, UR6, 0x1, URZ, 0xc0, !UPT ;  /* 0x0000000106047892 */ /* 0x000fc8000f8ec0ff */
[----:B------:R-:W-:-:S04]  /*43f0*/  UISETP.NE.U32.AND UP0, UPT, UR4, 0x1, UPT ;  /* 0x000000010400788c */ /* 0x000fc8000bf05070 */
[----:B------:R-:W-:-:S09]  /*4400*/  UISETP.NE.U32.AND.EX UP0, UPT, URZ, URZ, UPT, UP0 ;  /* 0x000000ffff00728c */ /* 0x000fd2000bf05100 */
[----:B------:R-:W-:Y:S05]  /*4410*/  BRA.U !UP0, `(.L_x_79) ;  /* 0x0000000508a87547 */ /* 0x000fea000b800000 */
[----:B------:R-:W0:Y:S02]  /*4420*/  LDC.64 R2, c[0x0][0x380] ;  /* 0x0000e000ff027b82 */ /* 0x000e240000000a00 */
[----:B0-----:R-:W-:-:S03]  /*4430*/  IMAD.WIDE.U32 R2, R0, 0x10, R2 ;  /* 0x0000001000027825 */ /* 0x001fc600078e0002 */
[----:B------:R-:W-:-:S04]  /*4440*/  LEA R16, P0, R5, R2, 0x4 ;  /* 0x0000000205107211 */ /* 0x000fc800078020ff */
[----:B------:R-:W-:-:S05]  /*4450*/  LEA.HI.X R17, R5, R3, R4, 0x4, P0 ;  /* 0x0000000305117211 */ /* 0x000fca00000f2404 */
[----:B------:R-:W2:Y:S04]  /*4460*/  LDG.E.CONSTANT R23, desc[UR10][R16.64] ;  /* 0x0000000a10177981 */ /* 0x000ea8000c1e9900 */
[----:B------:R0:W5:Y:S04]  /*4470*/  LDG.E.CONSTANT R27, desc[UR10][R16.64+0x1000] ;  /* 0x0010000a101b7981 */ /* 0x000168000c1e9900 */
[----:B------:R0:W5:Y:S04]  /*4480*/  LDG.E.CONSTANT R19, desc[UR10][R16.64+0x2000] ;  /* 0x0020000a10137981 */ /* 0x000168000c1e9900 */
[----:B------:R0:W5:Y:S04]  /*4490*/  LDG.E.CONSTANT R18, desc[UR10][R16.64+0x3000] ;  /* 0x0030000a10127981 */ /* 0x000168000c1e9900 */
[----:B------:R0:W5:Y:S04]  /*44a0*/  LDG.E.CONSTANT R11, desc[UR10][R16.64+0x4000] ;  /* 0x0040000a100b7981 */ /* 0x000168000c1e9900 */
[----:B------:R0:W5:Y:S04]  /*44b0*/  LDG.E.64.CONSTANT R2, desc[UR10][R16.64+0x1008] ;  /* 0x0010080a10027981 */ /* 0x000168000c1e9b00 */
[----:B------:R0:W5:Y:S04]  /*44c0*/  LDG.E.64.CONSTANT R6, desc[UR10][R16.64+0x2008] ;  /* 0x0020080a10067981 */ /* 0x000168000c1e9b00 */
[----:B------:R0:W5:Y:S04]  /*44d0*/  LDG.E.64.CONSTANT R12, desc[UR10][R16.64+0x3008] ;  /* 0x0030080a100c7981 */ /* 0x000168000c1e9b00 */
[----:B------:R0:W5:Y:S01]  /*44e0*/  LDG.E.64.CONSTANT R14, desc[UR10][R16.64+0x4008] ;  /* 0x0040080a100e7981 */ /* 0x000162000c1e9b00 */
        /* <DEDUP_REMOVED lines=18> */
.L_x_103:
[----:B------:R-:W-:Y:S05]  /*4610*/  BSYNC.RECONVERGENT B1 ;  /* 0x0000000000017941 */ /* 0x000fea0003800200 */
.L_x_102:
        /* <DEDUP_REMOVED lines=17> */
.L_x_105:
[----:B------:R-:W-:Y:S05]  /*4730*/  BSYNC.RECONVERGENT B1 ;  /* 0x0000000000017941 */ /* 0x000fea0003800200 */
.L_x_104:
        /* <DEDUP_REMOVED lines=17> */
.L_x_107:
[----:B------:R-:W-:Y:S05]  /*4850*/  BSYNC.RECONVERGENT B1 ;  /* 0x0000000000017941 */ /* 0x000fea0003800200 */
.L_x_106:
        /* <DEDUP_REMOVED lines=17> */
.L_x_109:
[----:B------:R-:W-:Y:S05]  /*4970*/  BSYNC.RECONVERGENT B1 ;  /* 0x0000000000017941 */ /* 0x000fea0003800200 */
.L_x_108:
[----:B------:R-:W-:Y:S01]  /*4980*/  FSETP.GEU.AND P0, PT, R2, R11, PT ;  /* 0x0000000b0200720b */ /* 0x000fe20003f0e000 */
[----:B------:R-:W-:Y:S01]  /*4990*/  BSSY.RECONVERGENT B1, `(.L_x_110) ;  /* 0x0000011000017945 */ /* 0x000fe20003800200 */
[----:B------:R-:W-:Y:S01]  /*49a0*/  IADD3 R5, P2, PT, R5, 0x500, RZ ;  /* 0x0000050005057810 */ /* 0x000fe20007f5e0ff */
[----:B------:R-:W-:Y:S02]  /*49b0*/  IMAD.MOV.U32 R10, RZ, RZ, R2 ;  /* 0x000000ffff0a7224 */ /* 0x000fe400078e0002 */
[----:B------:R-:W-:Y:S02]  /*49c0*/  IMAD.MOV.U32 R8, RZ, RZ, R7 ;  /* 0x000000ffff087224 */ /* 0x000fe400078e0007 */
[----:B------:R-:W-:-:S06]  /*49d0*/  IMAD.MOV.U32 R9, RZ, RZ, R17 ;  /* 0x000000ffff097224 */ /* 0x000fcc00078e0011 */
        /* <DEDUP_REMOVED lines=12> */
.L_x_111:
[----:B------:R-:W-:Y:S05]  /*4aa0*/  BSYNC.RECONVERGENT B1 ;  /* 0x0000000000017941 */ /* 0x000fea0003800200 */
.L_x_110:
[----:B------:R-:W-:-:S07]  /*4ab0*/  IMAD.X R4, RZ, RZ, R4, P2 ;  /* 0x000000ffff047224 */ /* 0x000fce00010e0604 */
.L_x_79:
[----:B------:R-:W0:Y:S02]  /*4ac0*/  LDCU UR4, c[0x0][0x390] ;  /* 0x00007200ff0477ac */ /* 0x000e240008000800 */
[----:B0-----:R-:W-:Y:S02]  /*4ad0*/  USHF.R.S32.HI UR5, URZ, 0x1f, UR4 ;  /* 0x0000001fff057899 */ /* 0x001fe40008011404 */
[----:B------:R-:W-:-:S04]  /*4ae0*/  ISETP.GE.U32.AND P0, PT, R5, UR4, PT ;  /* 0x0000000405007c0c */ /* 0x000fc8000bf06070 */
[----:B------:R-:W-:-:S13]  /*4af0*/  ISETP.GE.AND.EX P0, PT, R4, UR5, PT, P0 ;  /* 0x0000000504007c0c */ /* 0x000fda000bf06300 */
[----:B------:R-:W-:Y:S05]  /*4b00*/  @P0 BRA `(.L_x_112) ;  /* 0x00000008003c0947 */ /* 0x000fea0003800000 */
[----:B------:R-:W-:Y:S01]  /*4b10*/  IADD3 R3, PT, PT, -R5, UR4, RZ ;  /* 0x0000000405037c10 */ /* 0x000fe2000fffe1ff */
[----:B------:R-:W-:Y:S03]  /*4b20*/  BSSY.RECONVERGENT B1, `(.L_x_112) ;  /* 0x000008d000017945 */ /* 0x000fe60003800200 */
[----:B------:R-:W-:-:S13]  /*4b30*/  ISETP.GE.AND P0, PT, R0, R3, PT ;  /* 0x000000030000720c */ /* 0x000fda0003f06270 */
[----:B------:R-:W-:Y:S05]  /*4b40*/  @P0 BRA `(.L_x_113) ;  /* 0x0000000800280947 */ /* 0x000fea0003800000 */
[----:B------:R-:W-:Y:S01]  /*4b50*/  LOP3.LUT R2, RZ, R0, RZ, 0x33, !PT ;  /* 0x00000000ff027212 */ /* 0x000fe200078e33ff */
[----:B------:R-:W-:Y:S03]  /*4b60*/  BSSY.RECONVERGENT B2, `(.L_x_114) ;  /* 0x000002a000027945 */ /* 0x000fe60003800200 */
[----:B------:R-:W-:-:S04]  /*4b70*/  IADD3 R18, PT, PT, -R5, UR4, R2 ;  /* 0x0000000405127c10 */ /* 0x000fc8000fffe102 */
[----:B------:R-:W-:-:S04]  /*4b80*/  LOP3.LUT R2, R18, 0x300, RZ, 0xc0, !PT ;  /* 0x0000030012027812 */ /* 0x000fc800078ec0ff */
[----:B------:R-:W-:Y:S01]  /*4b90*/  ISETP.NE.AND P0, PT, R2, 0x300, PT ;  /* 0x000003000200780c */ /* 0x000fe20003f05270 */
[----:B------:R-:W-:-:S12]  /*4ba0*/  IMAD.MOV.U32 R2, RZ, RZ, R0 ;  /* 0x000000ffff027224 */ /* 0x000fd800078e0000 */
[----:B------:R-:W-:Y:S05]  /*4bb0*/  @!P0 BRA `(.L_x_115) ;  /* 0x0000000000908947 */ /* 0x000fea0003800000 */
[----:B------:R-:W0:Y:S01]  /*4bc0*/  LDCU.64 UR6, c[0x0][0x380] ;  /* 0x00007000ff0677ac */ /* 0x000e220008000a00 */
[----:B------:R-:W-:Y:S02]  /*4bd0*/  IADD3 R7, P0, PT, R0, R5, RZ ;  /* 0x0000000500077210 */ /* 0x000fe40007f1e0ff */
[----:B------:R-:W-:-:S03]  /*4be0*/  LEA.HI R2, R18, 0x1, RZ, 0x18 ;  /* 0x0000000112027811 */ /* 0x000fc600078fc0ff */
[----:B------:R-:W-:Y:S01]  /*4bf0*/  IMAD.X R12, RZ, RZ, R4, P0 ;  /* 0x000000ffff0c7224 */ /* 0x000fe200000e0604 */
[----:B------:R-:W-:Y:S01]  /*4c00*/  LOP3.LUT R6, R2, 0x3, RZ, 0xc0, !PT ;  /* 0x0000000302067812 */ /* 0x000fe200078ec0ff */
[----:B------:R-:W-:-:S04]  /*4c10*/  IMAD.MOV.U32 R2, RZ, RZ, R0 ;  /* 0x000000ffff027224 */ /* 0x000fc800078e0000 */
[----:B------:R-:W-:Y:S01]  /*4c20*/  IMAD.MOV R11, RZ, RZ, -R6 ;  /* 0x000000ffff0b7224 */ /* 0x000fe200078e0a06 */
[----:B0-----:R-:W-:-:S04]  /*4c30*/  LEA R16, P1, R7, UR6, 0x4 ;  /* 0x0000000607107c11 */ /* 0x001fc8000f8220ff */
[----:B------:R-:W-:-:S09]  /*4c40*/  LEA.HI.X R7, R7, UR7, R12, 0x4, P1 ;  /* 0x0000000707077c11 */ /* 0x000fd200088f240c */
.L_x_118:
[----:B------:R-:W-:-:S05]  /*4c50*/  IMAD.MOV.U32 R6, RZ, RZ, R16 ;  /* 0x000000ffff067224 */ /* 0x000fca00078e0010 */
[----:B------:R-:W2:Y:S01]  /*4c60*/  LDG.E.CONSTANT R19, desc[UR10][R6.64] ;  /* 0x0000000a06137981 */ /* 0x000ea2000c1e9900 */
[----:B------:R-:W-:Y:S01]  /*4c70*/  VIADD R11, R11, 0x1 ;  /* 0x000000010b0b7836 */ /* 0x000fe20000000000 */
[----:B------:R-:W-:Y:S01]  /*4c80*/  BSSY.RECONVERGENT B3, `(.L_x_116) ;  /* 0x0000014000037945 */ /* 0x000fe20003800200 */
[----:B------:R-:W-:-:S03]  /*4c90*/  IADD3 R16, P3, PT, R6, 0x1000, RZ ;  /* 0x0000100006107810 */ /* 0x000fc60007f7e0ff */
[----:B------:R-:W-:Y:S02]  /*4ca0*/  ISETP.NE.AND P2, PT, R11, RZ, PT ;  /* 0x000000ff0b00720c */ /* 0x000fe40003f45270 */
[----:B--2---:R-:W-:-:S13]  /*4cb0*/  FSETP.GEU.AND P0, PT, R10, R19, PT ;  /* 0x000000130a00720b */ /* 0x004fda0003f0e000 */
[----:B------:R-:W-:Y:S05]  /*4cc0*/  @!P0 BRA `(.L_x_117) ;  /* 0x00000000003c8947 */ /* 0x000fea0003800000 */
[----:B------:R-:W2:Y:S01]  /*4cd0*/  LDG.E.64.CONSTANT R12, desc[UR10][R6.64+0x8] ;  /* 0x0000080a060c7981 */ /* 0x000ea2000c1e9b00 */
[----:B------:R-:W-:Y:S01]  /*4ce0*/  FSETP.GEU.AND P4, PT, R19, R10, PT ;  /* 0x0000000a1300720b */ /* 0x000fe20003f8e000 */
[----:B------:R-:W-:Y:S02]  /*4cf0*/  IMAD.MOV.U32 R15, RZ, RZ, R8 ;  /* 0x000000ffff0f7224 */ /* 0x000fe400078e0008 */
[----:B------:R-:W-:Y:S02]  /*4d00*/  IMAD.MOV.U32 R17, RZ, RZ, R9 ;  /* 0x000000ffff117224 */ /* 0x000fe400078e0009 */
[----:B------:R-:W-:Y:S02]  /*4d10*/  IMAD.MOV.U32 R14, RZ, RZ, R10 ;  /* 0x000000ffff0e7224 */ /* 0x000fe400078e000a */
[----:B------:R-:W-:-:S06]  /*4d20*/  IMAD.MOV.U32 R10, RZ, RZ, R19 ;  /* 0x000000ffff0a7224 */ /* 0x000fcc00078e0013 */
        /* <DEDUP_REMOVED lines=9> */
.L_x_117:
[----:B------:R-:W-:Y:S05]  /*4dc0*/  BSYNC.RECONVERGENT B3 ;  /* 0x0000000000037941 */ /* 0x000fea0003800200 */
.L_x_116:
[----:B------:R-:W-:Y:S02]  /*4dd0*/  IMAD.X R7, RZ, RZ, R7, P3 ;  /* 0x000000ffff077224 */ /* 0x000fe400018e0607 */
[----:B------:R-:W-:Y:S01]  /*4de0*/  VIADD R2, R2, 0x100 ;  /* 0x0000010002027836 */ /* 0x000fe20000000000 */
[----:B------:R-:W-:Y:S06]  /*4df0*/  @P2 BRA `(.L_x_118) ;  /* 0xfffffffc00942947 */ /* 0x000fec000383ffff */
.L_x_115:
[----:B------:R-:W-:Y:S05]  /*4e00*/  BSYNC.RECONVERGENT B2 ;  /* 0x0000000000027941 */ /* 0x000fea0003800200 */
.L_x_114:
[----:B------:R-:W-:-:S13]  /*4e10*/  ISETP.GE.U32.AND P0, PT, R18, 0x300, PT ;  /* 0x000003001200780c */ /* 0x000fda0003f06070 */
[----:B------:R-:W-:Y:S05]  /*4e20*/  @!P0 BRA `(.L_x_113) ;  /* 0x0000000400708947 */ /* 0x000fea0003800000 */
[----:B------:R-:W0:Y:S01]  /*4e30*/  LDCU.64 UR6, c[0x0][0x380] ;  /* 0x00007000ff0677ac */ /* 0x000e220008000a00 */
[----:B------:R-:W-:-:S05]  /*4e40*/  IADD3 R6, P0, PT, R2, R5, RZ ;  /* 0x0000000502067210 */ /* 0x000fca0007f1e0ff */
[----:B------:R-:W-:Y:S01]  /*4e50*/  IMAD.X R7, RZ, RZ, R4, P0 ;  /* 0x000000ffff077224 */ /* 0x000fe200000e0604 */
[----:B0-----:R-:W-:-:S04]  /*4e60*/  LEA R5, P1, R6, UR6, 0x4 ;  /* 0x0000000606057c11 */ /* 0x001fc8000f8220ff */
[----:B------:R-:W-:Y:S02]  /*4e70*/  IADD3 R4, P0, PT, R5, 0x3008, RZ ;  /* 0x0000300805047810 */ /* 0x000fe40007f1e0ff */
[----:B------:R-:W-:-:S05]  /*4e80*/  LEA.HI.X R5, R6, UR7, R7, 0x4, P1 ;  /* 0x0000000706057c11 */ /* 0x000fca00088f2407 */
[----:B------:R-:W-:-:S07]  /*4e90*/  IMAD.X R5, RZ, RZ, R5, P0 ;  /* 0x000000ffff057224 */ /* 0x000fce00000e0605 */
.L_x_127:
[----:B------:R-:W2:Y:S04]  /*4ea0*/  LDG.E.CONSTANT R17, desc[UR10][R4.64+-0x3008] ;  /* 0xffcff80a04117981 */ /* 0x000ea8000c1e9900 */
[----:B------:R0:W5:Y:S04]  /*4eb0*/  LDG.E.CONSTANT R12, desc[UR10][R4.64+-0x2008] ;  /* 0xffdff80a040c7981 */ /* 0x000168000c1e9900 */
        /* <DEDUP_REMOVED lines=20> */
.L_x_120:
[----:B------:R-:W-:Y:S05]  /*5000*/  BSYNC.RECONVERGENT B2 ;  /* 0x0000000000027941 */ /* 0x000fea0003800200 */
.L_x_119:
        /* <DEDUP_REMOVED lines=18> */
.L_x_122:
[----:B------:R-:W-:Y:S05]  /*5130*/  BSYNC.RECONVERGENT B2 ;  /* 0x0000000000027941 */ /* 0x000fea0003800200 */
.L_x_121:
        /* <DEDUP_REMOVED lines=18> */
.L_x_124:
[----:B------:R-:W-:Y:S05]  /*5260*/  BSYNC.RECONVERGENT B2 ;  /* 0x0000000000027941 */ /* 0x000fea0003800200 */
.L_x_123:
        /* <DEDUP_REMOVED lines=18> */
.L_x_126:
[----:B------:R-:W-:Y:S05]  /*5390*/  BSYNC.RECONVERGENT B2 ;  /* 0x0000000000027941 */ /* 0x000fea0003800200 */
.L_x_125:
[----:B------:R-:W-:Y:S01]  /*53a0*/  VIADD R2, R2, 0x400 ;  /* 0x0000040002027836 */ /* 0x000fe20000000000 */
[----:B------:R-:W-:-:S04]  /*53b0*/  IADD3 R4, P1, PT, R4, 0x4000, RZ ;  /* 0x0000400004047810 */ /* 0x000fc80007f3e0ff */
[----:B------:R-:W-:Y:S01]  /*53c0*/  ISETP.GE.AND P0, PT, R2, R3, PT ;  /* 0x000000030200720c */ /* 0x000fe20003f06270 */
[----:B------:R-:W-:-:S12]  /*53d0*/  IMAD.X R5, RZ, RZ, R5, P1 ;  /* 0x000000ffff057224 */ /* 0x000fd800008e0605 */
[----:B------:R-:W-:Y:S05]  /*53e0*/  @!P0 BRA `(.L_x_127) ;  /* 0xfffffff800ac8947 */ /* 0x000fea000383ffff */
.L_x_113:
[----:B------:R-:W-:Y:S05]  /*53f0*/  BSYNC.RECONVERGENT B1 ;  /* 0x0000000000017941 */ /* 0x000fea0003800200 */
.L_x_112:
[----:B------:R-:W0:Y:S01]  /*5400*/  S2R R13, SR_LANEID ;  /* 0x00000000000d7919 */ /* 0x000e220000000000 */
[----:B------:R-:W-:Y:S01]  /*5410*/  BSSY.RECONVERGENT B1, `(.L_x_128) ;  /* 0x0000015000017945 */ /* 0x000fe20003800200 */
[----:B------:R-:W-:Y:S01]  /*5420*/  IMAD.MOV.U32 R2, RZ, RZ, R10 ;  /* 0x000000ffff027224 */ /* 0x000fe200078e000a */
[----:B------:R-:W1:Y:S01]  /*5430*/  SHFL.DOWN PT, R3, R10, 0x1, 0x1f ;  /* 0x08201f000a037f89 */ /* 0x000e6200000e0000 */
[----:B------:R-:W-:Y:S02]  /*5440*/  IMAD.MOV.U32 R4, RZ, RZ, R8 ;  /* 0x000000ffff047224 */ /* 0x000fe400078e0008 */
[----:B------:R-:W-:Y:S01]  /*5450*/  IMAD.MOV.U32 R7, RZ, RZ, R9 ;  /* 0x000000ffff077224 */ /* 0x000fe200078e0009 */
[----:B------:R2:W3:Y:S04]  /*5460*/  SHFL.DOWN PT, R5, R8, 0x1, 0x1f ;  /* 0x08201f0008057f89 */ /* 0x0004e800000e0000 */
[----:B------:R2:W4:Y:S01]  /*5470*/  SHFL.DOWN PT, R6, R9, 0x1, 0x1f ;  /* 0x08201f0009067f89 */ /* 0x00052200000e0000 */
[----:B-1----:R-:W-:-:S04]  /*5480*/  FSETP.GEU.AND P0, PT, R10, R3, PT ;  /* 0x000000030a00720b */ /* 0x002fc80003f0e000 */
[----:B0-----:R-:W-:-:S13]  /*5490*/  ISETP.GT.OR P0, PT, R13, 0x1e, !P0 ;  /* 0x0000001e0d00780c */ /* 0x001fda0004704670 */
[----:B--234-:R-:W-:Y:S05]  /*54a0*/  @P0 BRA `(.L_x_129) ;  /* 0x00000000002c0947 */ /* 0x01cfea0003800000 */
        /* <DEDUP_REMOVED lines=11> */
.L_x_129:
[----:B------:R-:W-:Y:S05]  /*5560*/  BSYNC.RECONVERGENT B1 ;  /* 0x0000000000017941 */ /* 0x000fea0003800200 */
.L_x_128:
        /* <DEDUP_REMOVED lines=21> */
.L_x_131:
[----:B------:R-:W-:Y:S05]  /*56c0*/  BSYNC.RECONVERGENT B1 ;  /* 0x0000000000017941 */ /* 0x000fea0003800200 */
.L_x_130:
        /* <DEDUP_REMOVED lines=21> */
.L_x_133:
[----:B------:R-:W-:Y:S05]  /*5820*/  BSYNC.RECONVERGENT B1 ;  /* 0x0000000000017941 */ /* 0x000fea0003800200 */
.L_x_132:
        /* <DEDUP_REMOVED lines=21> */
.L_x_135:
[----:B------:R-:W-:Y:S05]  /*5980*/  BSYNC.RECONVERGENT B1 ;  /* 0x0000000000017941 */ /* 0x000fea0003800200 */
.L_x_134:
        /* <DEDUP_REMOVED lines=22> */
.L_x_137:
[----:B------:R-:W-:Y:S05]  /*5af0*/  BSYNC.RECONVERGENT B1 ;  /* 0x0000000000017941 */ /* 0x000fea0003800200 */
.L_x_136:
        /* <DEDUP_REMOVED lines=12> */
.L_x_139:
[----:B------:R-:W-:Y:S05]  /*5bc0*/  BSYNC.RECONVERGENT B1 ;  /* 0x0000000000017941 */ /* 0x000fea0003800200 */
.L_x_138:
        /* <DEDUP_REMOVED lines=31> */
.L_x_141:
[----:B------:R-:W-:Y:S05]  /*5dc0*/  BSYNC.RECONVERGENT B1 ;  /* 0x0000000000017941 */ /* 0x000fea0003800200 */
.L_x_140:
        /* <DEDUP_REMOVED lines=18> */
.L_x_143:
[----:B------:R-:W-:Y:S05]  /*5ef0*/  BSYNC.RECONVERGENT B1 ;  /* 0x0000000000017941 */ /* 0x000fea0003800200 */
.L_x_142:
        /* <DEDUP_REMOVED lines=18> */
.L_x_145:
[----:B------:R-:W-:Y:S05]  /*6020*/  BSYNC.RECONVERGENT B1 ;  /* 0x0000000000017941 */ /* 0x000fea0003800200 */
.L_x_144:
        /* <DEDUP_REMOVED lines=18> */
.L_x_147:
[----:B------:R-:W-:Y:S05]  /*6150*/  BSYNC.RECONVERGENT B1 ;  /* 0x0000000000017941 */ /* 0x000fea0003800200 */
.L_x_146:
        /* <DEDUP_REMOVED lines=18> */
.L_x_149:
[----:B------:R-:W-:Y:S05]  /*6280*/  BSYNC.RECONVERGENT B1 ;  /* 0x0000000000017941 */ /* 0x000fea0003800200 */
.L_x_148:
        /* <DEDUP_REMOVED lines=18> */
.L_x_151:
[----:B------:R-:W-:Y:S05]  /*63b0*/  BSYNC.RECONVERGENT B1 ;  /* 0x0000000000017941 */ /* 0x000fea0003800200 */
.L_x_150:
[----:B------:R-:W-:Y:S01]  /*63c0*/  FSETP.GEU.AND P0, PT, R7, R0, PT ;  /* 0x000000000700720b */ /* 0x000fe20003f0e000 */
[----:B------:R-:W-:Y:S02]  /*63d0*/  IMAD.MOV.U32 R2, RZ, RZ, R7 ;  /* 0x000000ffff027224 */ /* 0x000fe400078e0007 */
[----:B------:R-:W-:Y:S02]  /*63e0*/  IMAD.MOV.U32 R3, RZ, RZ, R9 ;  /* 0x000000ffff037224 */ /* 0x000fe400078e0009 */
[----:B------:R-:W-:-:S08]  /*63f0*/  IMAD.MOV.U32 R4, RZ, RZ, R8 ;  /* 0x000000ffff047224 */ /* 0x000fd000078e0008 */
        /* <DEDUP_REMOVED lines=13> */
.L_x_34:
[----:B------:R-:W-:Y:S05]  /*64d0*/  BSYNC.RECONVERGENT B0 ;  /* 0x0000000000007941 */ /* 0x000fea0003800200 */
.L_x_1:
[----:B------:R-:W-:Y:S05]  /*64e0*/  @P1 EXIT ;  /* 0x000000000000194d */ /* 0x000fea0003800000 */
[----:B0-----:R-:W0:Y:S01]  /*64f0*/  LDC.64 R6, c[0x0][0x388] ;  /* 0x0000e200ff067b82 */ /* 0x001e220000000a00 */
[----:B------:R-:W-:Y:S02]  /*6500*/  IMAD.MOV.U32 R5, RZ, RZ, R4 ;  /* 0x000000ffff057224 */ /* 0x000fe400078e0004 */
[----:B------:R-:W-:-:S05]  /*6510*/  IMAD.MOV.U32 R4, RZ, RZ, R3 ;  /* 0x000000ffff047224 */ /* 0x000fca00078e0003 */
[----:B0-----:R-:W-:Y:S04]  /*6520*/  STG.E.64 desc[UR10][R6.64+0x8], R4 ;  /* 0x0000080406007986 */ /* 0x001fe8000c101b0a */
[----:B------:R-:W-:Y:S01]  /*6530*/  STG.E desc[UR10][R6.64], R2 ;  /* 0x0000000206007986 */ /* 0x000fe2000c10190a */
[----:B------:R-:W-:Y:S05]  /*6540*/  EXIT ;  /* 0x000000000000794d */ /* 0x000fea0003800000 */
.L_x_152:
        /* <DEDUP_REMOVED lines=11> */
.L_x_810:


//--------------------- .text._ZN6thrust24THRUST_300001_SM_1000_NS8cuda_cub4core6detail13_kernel_agentINS1_8__reduce10DrainAgentIlEEJN3cub18CUB_300001_SM_10009GridQueueIyEElEEEvDpT0_ --------------------------
	.section	.text._ZN6thrust24THRUST_300001_SM_1000_NS8cuda_cub4core6detail13_kernel_agentINS1_8__reduce10DrainAgentIlEEJN3cub18CUB_300001_SM_10009GridQueueIyEElEEEvDpT0_,"ax",@progbits
	.align	128
        .global         _ZN6thrust24THRUST_300001_SM_1000_NS8cuda_cub4core6detail13_kernel_agentINS1_8__reduce10DrainAgentIlEEJN3cub18CUB_300001_SM_10009GridQueueIyEElEEEvDpT0_
        .type           _ZN6thrust24THRUST_300001_SM_1000_NS8cuda_cub4core6detail13_kernel_agentINS1_8__reduce10DrainAgentIlEEJN3cub18CUB_300001_SM_10009GridQueueIyEElEEEvDpT0_,@function
        .size           _ZN6thrust24THRUST_300001_SM_1000_NS8cuda_cub4core6detail13_kernel_agentINS1_8__reduce10DrainAgentIlEEJN3cub18CUB_300001_SM_10009GridQueueIyEElEEEvDpT0_,(.L_x_811 - _ZN6thrust24THRUST_300001_SM_1000_NS8cuda_cub4core6detail13_kernel_agentINS1_8__reduce10DrainAgentIlEEJN3cub18CUB_300001_SM_10009GridQueueIyEElEEEvDpT0_)
        .other          _ZN6thrust24THRUST_300001_SM_1000_NS8cuda_cub4core6detail13_kernel_agentINS1_8__reduce10DrainAgentIlEEJN3cub18CUB_300001_SM_10009GridQueueIyEElEEEvDpT0_,@"STO_CUDA_ENTRY STV_DEFAULT"
_ZN6thrust24THRUST_300001_SM_1000_NS8cuda_cub4core6detail13_kernel_agentINS1_8__reduce10DrainAgentIlEEJN3cub18CUB_300001_SM_10009GridQueueIyEElEEEvDpT0_:
.text._ZN6thrust24THRUST_300001_SM_1000_NS8cuda_cub4core6detail13_kernel_agentINS1_8__reduce10DrainAgentIlEEJN3cub18CUB_300001_SM_10009GridQueueIyEElEEEvDpT0_:
[----:B------:R-:W-:Y:S08]  /*0000*/  LDC R1, c[0x0][0x37c] ;  /* 0x0000df00ff017b82 */ /* 0x000ff00000000800 */
[----:B------:R-:W0:Y:S01]  /*0010*/  LDC.64 R2, c[0x0][0x380] ;  /* 0x0000e000ff027b82 */ /* 0x000e220000000a00 */
[----:B------:R-:W0:Y:S07]  /*0020*/  LDCU.64 UR4, c[0x0][0x358] ;  /* 0x00006b00ff0477ac */ /* 0x000e2e0008000a00 */
[----:B------:R-:W1:Y:S01]  /*0030*/  LDC.64 R4, c[0x0][0x388] ;  /* 0x0000e200ff047b82 */ /* 0x000e620000000a00 */
[----:B0-----:R-:W-:Y:S04]  /*0040*/  STG.E.64 desc[UR4][R2.64+0x8], RZ ;  /* 0x000008ff02007986 */ /* 0x001fe8000c101b04 */
[----:B-1----:R-:W-:Y:S01]  /*0050*/  STG.E.64 desc[UR4][R2.64], R4 ;  /* 0x0000000402007986 */ /* 0x002fe2000c101b04 */
[----:B------:R-:W-:Y:S05]  /*0060*/  EXIT ;  /* 0x000000000000794d */ /* 0x000fea0003800000 */
.L_x_153:
        /* <DEDUP_REMOVED lines=9> */
.L_x_811:


//--------------------- .text._ZN6thrust24THRUST_300001_SM_1000_NS8cuda_cub4core6detail13_kernel_agentINS1_8__reduce11ReduceAgentINS0_12zip_iteratorIN4cuda3std3__45tupleIJNS0_6detail15normal_iteratorINS0_10device_ptrIfEEEENS0_17counting_iteratorIlNS0_11use_defaultESI_SI_EEEEEEEPNSB_IJflEEESM_lNS1_9__extrema9arg_min_fIflNSA_4lessIfEEEEEEJSL_SN_lN3cub18CUB_300001_SM_100013GridEvenShareIlEENSV_9GridQueueIyEESS_EEEvDpT0_ --------------------------
	.section	.text._ZN6thrust24THRUST_300001_SM_1000_NS8cuda_cub4core6detail13_kernel_agentINS1_8__reduce11ReduceAgentINS0_12zip_iteratorIN4cuda3std3__45tupleIJNS0_6detail15normal_iteratorINS0_10device_ptrIfEEEENS0_17counting_iteratorIlNS0_11use_defaultESI_SI_EEEEEEEPNSB_IJflEEESM_lNS1_9__extrema9arg_min_fIflNSA_4lessIfEEEEEEJSL_SN_lN3cub18CUB_300001_SM_100013GridEvenShareIlEENSV_9GridQueueIyEESS_EEEvDpT0_,"ax",@progbits
	.align	128
        .global         _ZN6thrust24THRUST_300001_SM_1000_NS8cuda_cub4core6detail13_kernel_agentINS1_8__reduce11ReduceAgentINS0_12zip_iteratorIN4cuda3std3__45tupleIJNS0_6detail15normal_iteratorINS0_10device_ptrIfEEEENS0_17counting_iteratorIlNS0_11use_defaultESI_SI_EEEEEEEPNSB_IJflEEESM_lNS1_9__extrema9arg_min_fIflNSA_4lessIfEEEEEEJSL_SN_lN3cub18CUB_300001_SM_100013GridEvenShareIlEENSV_9GridQueueIyEESS_EEEvDpT0_
        .type           _ZN6thrust24THRUST_300001_SM_1000_NS8cuda_cub4core6detail13_kernel_agentINS1_8__reduce11ReduceAgentINS0_12zip_iteratorIN4cuda3std3__45tupleIJNS0_6detail15normal_iteratorINS0_10device_ptrIfEEEENS0_17counting_iteratorIlNS0_11use_defaultESI_SI_EEEEEEEPNSB_IJflEEESM_lNS1_9__extrema9arg_min_fIflNSA_4lessIfEEEEEEJSL_SN_lN3cub18CUB_300001_SM_100013GridEvenShareIlEENSV_9GridQueueIyEESS_EEEvDpT0_,@function
        .size           _ZN6thrust24THRUST_300001_SM_1000_NS8cuda_cub4core6detail13_kernel_agentINS1_8__reduce11ReduceAgentINS0_12zip_iteratorIN4cuda3std3__45tupleIJNS0_6detail15normal_iteratorINS0_10device_ptrIfEEEENS0_17counting_iteratorIlNS0_11use_defaultESI_SI_EEEEEEEPNSB_IJflEEESM_lNS1_9__extrema9arg_min_fIflNSA_4lessIfEEEEEEJSL_SN_lN3cub18CUB_300001_SM_100013GridEvenShareIlEENSV_9GridQueueIyEESS_EEEvDpT0_,(.L_x_812 - _ZN6thrust24THRUST_300001_SM_1000_NS8cuda_cub4core6detail13_kernel_agentINS1_8__reduce11ReduceAgentINS0_12zip_iteratorIN4cuda3std3__45tupleIJNS0_6detail15normal_iteratorINS0_10device_ptrIfEEEENS0_17counting_iteratorIlNS0_11use_defaultESI_SI_EEEEEEEPNSB_IJflEEESM_lNS1_9__extrema9arg_min_fIflNSA_4lessIfEEEEEEJSL_SN_lN3cub18CUB_300001_SM_100013GridEvenShareIlEENSV_9GridQueueIyEESS_EEEvDpT0_)
        .other          _ZN6thrust24THRUST_300001_SM_1000_NS8cuda_cub4core6detail13_kernel_agentINS1_8__reduce11ReduceAgentINS0_12zip_iteratorIN4cuda3std3__45tupleIJNS0_6detail15normal_iteratorINS0_10device_ptrIfEEEENS0_17counting_iteratorIlNS0_11use_defaultESI_SI_EEEEEEEPNSB_IJflEEESM_lNS1_9__extrema9arg_min_fIflNSA_4lessIfEEEEEEJSL_SN_lN3cub18CUB_300001_SM_100013GridEvenShareIlEENSV_9GridQueueIyEESS_EEEvDpT0_,@"STO_CUDA_ENTRY STV_DEFAULT"
_ZN6thrust24THRUST_300001_SM_1000_NS8cuda_cub4core6detail13_kernel_agentINS1_8__reduce11ReduceAgentINS0_12zip_iteratorIN4cuda3std3__45tupleIJNS0_6detail15normal_iteratorINS0_10device_ptrIfEEEENS0_17counting_iteratorIlNS0_11use_defaultESI_SI_EEEEEEEPNSB_IJflEEESM_lNS1_9__extrema9arg_min_fIflNSA_4lessIfEEEEEEJSL_SN_lN3cub18CUB_300001_SM_100013GridEvenShareIlEENSV_9GridQueueIyEESS_EEEvDpT0_:
.text._ZN6thrust24THRUST_300001_SM_1000_NS8cuda_cub4core6detail13_kernel_agentINS1_8__reduce11ReduceAgentINS0_12zip_iteratorIN4cuda3std3__45tupleIJNS0_6detail15normal_iteratorINS0_10device_ptrIfEEEENS0_17counting_iteratorIlNS0_11use_defaultESI_SI_EEEEEEEPNSB_IJflEEESM_lNS1_9__extrema9arg_min_fIflNSA_4lessIfEEEEEEJSL_SN_lN3cub18CUB_300001_SM_100013GridEvenShareIlEENSV_9GridQueueIyEESS_EEEvDpT0_:
[----:B------:R-:W-:Y:S01]  /*0000*/  LDC R1, c[0x0][0x37c] ;  /* 0x0000df00ff017b82 */ /* 0x000fe20000000800 */
[----:B------:R-:W0:Y:S01]  /*0010*/  S2R R0, SR_CTAID.X ;  /* 0x0000000000007919 */ /* 0x000e220000002500 */
[----:B------:R-:W1:Y:S01]  /*0020*/  LDCU.64 UR4, c[0x0][0x398] ;  /* 0x00007300ff0477ac */ /* 0x000e620008000a00 */
[----:B------:R-:W-:Y:S01]  /*0030*/  BSSY.RECONVERGENT B0, `(.L_x_154) ;  /* 0x00005a6000007945 */ /* 0x000fe20003800200 */
[----:B------:R-:W2:Y:S01]  /*0040*/  LDCU UR6, c[0x0][0x370] ;  /* 0x00006e00ff0677ac */ /* 0x000ea20008000800 */
[----:B------:R-:W3:Y:S01]  /*0050*/  LDCU.64 UR10, c[0x0][0x358] ;  /* 0x00006b00ff0a77ac */ /* 0x000ee20008000a00 */
[----:B-1----:R-:W-:Y:S02]  /*0060*/  IMAD.U32 R15, RZ, RZ, UR4 ;  /* 0x00000004ff0f7e24 */ /* 0x002fe4000f8e00ff */
[----:B------:R-:W-:Y:S01]  /*0070*/  IMAD.U32 R12, RZ, RZ, UR5 ;  /* 0x00000005ff0c7e24 */ /* 0x000fe2000f8e00ff */
[----:B--2---:R-:W-:Y:S01]  /*0080*/  UIMAD UR6, UR6, 0x500, URZ ;  /* 0x00000500060678a4 */ /* 0x004fe2000f8e02ff */
[----:B0-----:R-:W-:-:S05]  /*0090*/  IMAD R7, R0, 0x500, RZ ;  /* 0x0000050000077824 */ /* 0x001fca00078e02ff */
[----:B------:R-:W-:-:S04]  /*00a0*/  IADD3 R2, P1, PT, R7, 0x500, RZ ;  /* 0x0000050007027810 */ /* 0x000fc80007f3e0ff */
[----:B------:R-:W-:Y:S01]  /*00b0*/  ISETP.GT.U32.AND P0, PT, R2, R15, PT ;  /* 0x0000000f0200720c */ /* 0x000fe20003f04070 */
[----:B------:R-:W-:-:S05]  /*00c0*/  IMAD.X R3, RZ, RZ, RZ, P1 ;  /* 0x000000ffff037224 */ /* 0x000fca00008e06ff */
[----:B------:R-:W-:-:S13]  /*00d0*/  ISETP.GT.AND.EX P0, PT, R3, R12, PT, P0 ;  /* 0x0000000c0300720c */ /* 0x000fda0003f04300 */
[----:B---3--:R-:W-:Y:S05]  /*00e0*/  @!P0 BRA `(.L_x_155) ;  /* 0x0000003000288947 */ /* 0x008fea0003800000 */
[----:B------:R-:W0:Y:S01]  /*00f0*/  S2R R6, SR_TID.X ;  /* 0x0000000000067919 */ /* 0x000e220000002100 */
[----:B------:R-:W-:Y:S01]  /*0100*/  IMAD.IADD R9, R15, 0x1, -R7 ;  /* 0x000000010f097824 */ /* 0x000fe200078e0a07 */
[----:B------:R-:W-:Y:S01]  /*0110*/  BSSY.RECONVERGENT B1, `(.L_x_156) ;  /* 0x000000f000017945 */ /* 0x000fe20003800200 */
[----:B------:R-:W-:Y:S01]  /*0120*/  IMAD.MOV.U32 R8, RZ, RZ, RZ ;  /* 0x000000ffff087224 */ /* 0x000fe200078e00ff */
[----:B------:R-:W-:Y:S02]  /*0130*/  CS2R R10, SRZ ;  /* 0x00000000000a7805 */ /* 0x000fe4000001ff00 */
[----:B0-----:R-:W-:Y:S01]  /*0140*/  ISETP.GE.AND P0, PT, R6, R9, PT ;  /* 0x000000090600720c */ /* 0x001fe20003f06270 */
[----:B------:R-:W-:-:S12]  /*0150*/  IMAD.MOV.U32 R12, RZ, RZ, R6 ;  /* 0x000000ffff0c7224 */ /* 0x000fd800078e0006 */
[----:B------:R-:W-:Y:S05]  /*0160*/  @P0 BRA `(.L_x_157) ;  /* 0x0000000000240947 */ /* 0x000fea0003800000 */
[----:B------:R-:W0:Y:S01]  /*0170*/  LDCU.128 UR4, c[0x0][0x380] ;  /* 0x00007000ff0477ac */ /* 0x000e220008000c00 */
[----:B------:R-:W-:-:S05]  /*0180*/  IADD3 R10, P0, PT, R7, R6, RZ ;  /* 0x00000006070a7210 */ /* 0x000fca0007f1e0ff */
[----:B------:R-:W-:Y:S01]  /*0190*/  IMAD.X R11, RZ, RZ, RZ, P0 ;  /* 0x000000ffff0b7224 */ /* 0x000fe200000e06ff */
[----:B0-----:R-:W-:-:S04]  /*01a0*/  LEA R2, P1, R10, UR4, 0x2 ;  /* 0x000000040a027c11 */ /* 0x001fc8000f8210ff */
[----:B------:R-:W-:-:S05]  /*01b0*/  LEA.HI.X R3, R10, UR5, R11, 0x2, P1 ;  /* 0x000000050a037c11 */ /* 0x000fca00088f140b */
[----:B------:R0:W5:Y:S01]  /*01c0*/  LDG.E R8, desc[UR10][R2.64] ;  /* 0x0000000a02087981 */ /* 0x000162000c1e1900 */
[----:B------:R-:W-:Y:S01]  /*01d0*/  IADD3 R10, P0, PT, R10, UR6, RZ ;  /* 0x000000060a0a7c10 */ /* 0x000fe2000ff1e0ff */
[----:B------:R-:W-:-:S03]  /*01e0*/  VIADD R12, R6, 0x100 ;  /* 0x00000100060c7836 */ /* 0x000fc60000000000 */
[----:B------:R-:W-:-:S09]  /*01f0*/  IADD3.X R11, PT, PT, R11, UR7, RZ, P0, !PT ;  /* 0x000000070b0b7c10 */ /* 0x000fd200087fe4ff */
.L_x_157:
[----:B------:R-:W-:Y:S05]  /*0200*/  BSYNC.RECONVERGENT B1 ;  /* 0x0000000000017941 */ /* 0x000fea0003800200 */
.L_x_156:
[----:B------:R-:W-:Y:S01]  /*0210*/  ISETP.GE.AND P0, PT, R12, R9, PT ;  /* 0x000000090c00720c */ /* 0x000fe20003f06270 */
[----:B------:R-:W-:-:S12]  /*0220*/  BSSY.RECONVERGENT B1, `(.L_x_158) ;  /* 0x0000097000017945 */ /* 0x000fd80003800200 */
[----:B------:R-:W-:Y:S05]  /*0230*/  @P0 BRA `(.L_x_159) ;  /* 0x0000000800540947 */ /* 0x000fea0003800000 */
[----:B0-----:R-:W-:Y:S01]  /*0240*/  LOP3.LUT R2, RZ, R12, RZ, 0x33, !PT ;  /* 0x0000000cff027212 */ /* 0x001fe200078e33ff */
[----:B------:R-:W-:Y:S03]  /*0250*/  BSSY.RECONVERGENT B2, `(.L_x_160) ;  /* 0x000002c000027945 */ /* 0x000fe60003800200 */
[----:B------:R-:W-:-:S04]  /*0260*/  IADD3 R15, PT, PT, -R7, R15, R2 ;  /* 0x0000000f070f7210 */ /* 0x000fc80007ffe102 */
[----:B------:R-:W-:-:S04]  /*0270*/  LOP3.LUT R2, R15, 0x300, RZ, 0xc0, !PT ;  /* 0x000003000f027812 */ /* 0x000fc800078ec0ff */
[----:B------:R-:W-:-:S13]  /*0280*/  ISETP.NE.AND P0, PT, R2, 0x300, PT ;  /* 0x000003000200780c */ /* 0x000fda0003f05270 */
[----:B------:R-:W-:Y:S05]  /*0290*/  @!P0 BRA `(.L_x_161) ;  /* 0x00000000009c8947 */ /* 0x000fea0003800000 */
[----:B------:R-:W0:Y:S01]  /*02a0*/  LDCU.128 UR4, c[0x0][0x380] ;  /* 0x00007000ff0477ac */ /* 0x000e220008000c00 */
[----:B------:R-:W-:Y:S02]  /*02b0*/  IADD3 R14, P0, PT, R7, R12, RZ ;  /* 0x0000000c070e7210 */ /* 0x000fe40007f1e0ff */
[----:B------:R-:W-:-:S03]  /*02c0*/  LEA.HI R2, R15, 0x1, RZ, 0x18 ;  /* 0x000000010f027811 */ /* 0x000fc600078fc0ff */
[----:B------:R-:W-:Y:S01]  /*02d0*/  IMAD.X R3, RZ, RZ, RZ, P0 ;  /* 0x000000ffff037224 */ /* 0x000fe200000e06ff */
[----:B------:R-:W-:-:S05]  /*02e0*/  LOP3.LUT R2, R2, 0x3, RZ, 0xc0, !PT ;  /* 0x0000000302027812 */ /* 0x000fca00078ec0ff */
[----:B------:R-:W-:Y:S01]  /*02f0*/  IMAD.MOV R4, RZ, RZ, -R2 ;  /* 0x000000ffff047224 */ /* 0x000fe200078e0a02 */
[C---:B0-----:R-:W-:Y:S02]  /*0300*/  IADD3 R16, P1, PT, R14.reuse, UR6, RZ ;  /* 0x000000060e107c10 */ /* 0x041fe4000ff3e0ff */
[C---:B------:R-:W-:Y:S02]  /*0310*/  LEA R13, P2, R14.reuse, UR4, 0x2 ;  /* 0x000000040e0d7c11 */ /* 0x040fe4000f8410ff */
[----:B------:R-:W-:Y:S02]  /*0320*/  IADD3.X R18, PT, PT, R3, UR7, RZ, P1, !PT ;  /* 0x0000000703127c10 */ /* 0x000fe40008ffe4ff */
[----:B------:R-:W-:-:S09]  /*0330*/  LEA.HI.X R14, R14, UR5, R3, 0x2, P2 ;  /* 0x000000050e0e7c11 */ /* 0x000fd200090f1403 */
.L_x_164:
[----:B------:R-:W-:Y:S02]  /*0340*/  IMAD.MOV.U32 R2, RZ, RZ, R13 ;  /* 0x000000ffff027224 */ /* 0x000fe400078e000d */
[----:B------:R-:W-:-:S05]  /*0350*/  IMAD.MOV.U32 R3, RZ, RZ, R14 ;  /* 0x000000ffff037224 */ /* 0x000fca00078e000e */
[----:B------:R-:W2:Y:S01]  /*0360*/  LDG.E R17, desc[UR10][R2.64] ;  /* 0x0000000a02117981 */ /* 0x000ea2000c1e1900 */
[----:B------:R-:W-:Y:S01]  /*0370*/  VIADD R4, R4, 0x1 ;  /* 0x0000000104047836 */ /* 0x000fe20000000000 */
[----:B------:R-:W-:Y:S01]  /*0380*/  BSSY.RECONVERGENT B3, `(.L_x_162) ;  /* 0x0000013000037945 */ /* 0x000fe20003800200 */
[----:B------:R-:W-:-:S03]  /*0390*/  IADD3 R13, P3, PT, R13, 0x400, RZ ;  /* 0x000004000d0d7810 */ /* 0x000fc60007f7e0ff */
[----:B------:R-:W-:Y:S02]  /*03a0*/  ISETP.NE.AND P2, PT, R4, RZ, PT ;  /* 0x000000ff0400720c */ /* 0x000fe40003f45270 */
[----:B--2--5:R-:W-:-:S13]  /*03b0*/  FSETP.GEU.AND P0, PT, R8, R17, PT ;  /* 0x000000110800720b */ /* 0x024fda0003f0e000 */
[----:B------:R-:W-:Y:S05]  /*03c0*/  @!P0 BRA `(.L_x_163) ;  /* 0x0000000000388947 */ /* 0x000fea0003800000 */
[----:B------:R-:W-:Y:S01]  /*03d0*/  FSETP.GEU.AND P4, PT, R17, R8, PT ;  /* 0x000000081100720b */ /* 0x000fe20003f8e000 */
[----:B------:R-:W-:Y:S02]  /*03e0*/  IMAD.MOV.U32 R3, RZ, RZ, R10 ;  /* 0x000000ffff037224 */ /* 0x000fe400078e000a */
[----:B------:R-:W-:Y:S02]  /*03f0*/  IMAD.MOV.U32 R5, RZ, RZ, R11 ;  /* 0x000000ffff057224 */ /* 0x000fe400078e000b */
[----:B------:R-:W-:Y:S02]  /*0400*/  IMAD.MOV.U32 R2, RZ, RZ, R8 ;  /* 0x000000ffff027224 */ /* 0x000fe400078e0008 */
[----:B------:R-:W-:Y:S02]  /*0410*/  IMAD.MOV.U32 R8, RZ, RZ, R17 ;  /* 0x000000ffff087224 */ /* 0x000fe400078e0011 */
[----:B------:R-:W-:Y:S02]  /*0420*/  IMAD.MOV.U32 R10, RZ, RZ, R16 ;  /* 0x000000ffff0a7224 */ /* 0x000fe400078e0010 */
[----:B------:R-:W-:-:S02]  /*0430*/  IMAD.MOV.U32 R11, RZ, RZ, R18 ;  /* 0x000000ffff0b7224 */ /* 0x000fc400078e0012 */
[CC--:B------:R-:W-:Y:S02]  /*0440*/  @P4 ISETP.GE.U32.AND P0, PT, R3.reuse, R16.reuse, PT ;  /* 0x000000100300420c */ /* 0x0c0fe40003f06070 */
[----:B------:R-:W-:Y:S02]  /*0450*/  @P4 ISETP.LT.U32.AND P1, PT, R3, R16, PT ;  /* 0x000000100300420c */ /* 0x000fe40003f21070 */
[CC--:B------:R-:W-:Y:S02]  /*0460*/  @P4 ISETP.GE.AND.EX P0, PT, R5.reuse, R18.reuse, PT, P0 ;  /* 0x000000120500420c */ /* 0x0c0fe40003f06300 */
[----:B------:R-:W-:Y:S02]  /*0470*/  @P4 ISETP.LT.AND.EX P1, PT, R5, R18, PT, P1 ;  /* 0x000000120500420c */ /* 0x000fe40003f21310 */
[----:B------:R-:W-:Y:S02]  /*0480*/  @P4 FSEL R8, R2, R17, !P0 ;  /* 0x0000001102084208 */ /* 0x000fe40004000000 */
[----:B------:R-:W-:-:S02]  /*0490*/  @P4 SEL R10, R3, R16, P1 ;  /* 0x00000010030a4207 */ /* 0x000fc40000800000 */
[----:B------:R-:W-:-:S07]  /*04a0*/  @P4 SEL R11, R5, R18, P1 ;  /* 0x00000012050b4207 */ /* 0x000fce0000800000 */
.L_x_163:
[----:B------:R-:W-:Y:S05]  /*04b0*/  BSYNC.RECONVERGENT B3 ;  /* 0x0000000000037941 */ /* 0x000fea0003800200 */
.L_x_162:
[----:B------:R-:W-:Y:S01]  /*04c0*/  IADD3 R16, P0, PT, R16, 0x100, RZ ;  /* 0x0000010010107810 */ /* 0x000fe20007f1e0ff */
[----:B------:R-:W-:Y:S02]  /*04d0*/  VIADD R12, R12, 0x100 ;  /* 0x000001000c0c7836 */ /* 0x000fe40000000000 */
[----:B------:R-:W-:Y:S02]  /*04e0*/  IMAD.X R14, RZ, RZ, R14, P3 ;  /* 0x000000ffff0e7224 */ /* 0x000fe400018e060e */
[----:B------:R-:W-:Y:S01]  /*04f0*/  IMAD.X R18, RZ, RZ, R18, P0 ;  /* 0x000000ffff127224 */ /* 0x000fe200000e0612 */
[----:B------:R-:W-:Y:S07]  /*0500*/  @P2 BRA `(.L_x_164) ;  /* 0xfffffffc008c2947 */ /* 0x000fee000383ffff */
.L_x_161:
[----:B------:R-:W-:Y:S05]  /*0510*/  BSYNC.RECONVERGENT B2 ;  /* 0x0000000000027941 */ /* 0x000fea0003800200 */
.L_x_160:
[----:B------:R-:W-:-:S13]  /*0520*/  ISETP.GE.U32.AND P0, PT, R15, 0x300, PT ;  /* 0x000003000f00780c */ /* 0x000fda0003f06070 */
[----:B------:R-:W-:Y:S05]  /*0530*/  @!P0 BRA `(.L_x_159) ;  /* 0x0000000400948947 */ /* 0x000fea0003800000 */
[----:B------:R-:W0:Y:S01]  /*0540*/  LDC.64 R4, c[0x0][0x380] ;  /* 0x0000e000ff047b82 */ /* 0x000e220000000a00 */
[----:B------:R-:W-:-:S07]  /*0550*/  VIADD R12, R12, 0x200 ;  /* 0x000002000c0c7836 */ /* 0x000fce0000000000 */
[----:B------:R-:W1:Y:S02]  /*0560*/  LDC.64 R2, c[0x0][0x388] ;  /* 0x0000e200ff027b82 */ /* 0x000e640000000a00 */
.L_x_173:
[----:B------:R-:W-:-:S05]  /*0570*/  VIADD R14, R12, 0xfffffe00 ;  /* 0xfffffe000c0e7836 */ /* 0x000fca0000000000 */
[----:B------:R-:W-:-:S04]  /*0580*/  IADD3 R19, P0, PT, R7, R14, RZ ;  /* 0x0000000e07137210 */ /* 0x000fc80007f1e0ff */
[----:B------:R-:W-:Y:S02]  /*0590*/  LEA.HI.X.SX32 R22, R14, RZ, 0x1, P0 ;  /* 0x000000ff0e167211 */ /* 0x000fe400000f0eff */
[----:B0-----:R-:W-:-:S04]  /*05a0*/  LEA R16, P0, R19, R4, 0x2 ;  /* 0x0000000413107211 */ /* 0x001fc800078010ff */
[----:B------:R-:W-:-:S05]  /*05b0*/  LEA.HI.X R17, R19, R5, R22, 0x2, P0 ;  /* 0x0000000513117211 */ /* 0x000fca00000f1416 */
[----:B------:R-:W2:Y:S04]  /*05c0*/  LDG.E R25, desc[UR10][R16.64] ;  /* 0x0000000a10197981 */ /* 0x000ea8000c1e1900 */
[----:B-----5:R0:W5:Y:S04]  /*05d0*/  LDG.E R15, desc[UR10][R16.64+0x400] ;  /* 0x0004000a100f7981 */ /* 0x020168000c1e1900 */
[----:B------:R0:W5:Y:S04]  /*05e0*/  LDG.E R13, desc[UR10][R16.64+0x800] ;  /* 0x0008000a100d7981 */ /* 0x000168000c1e1900 */
[----:B------:R0:W5:Y:S01]  /*05f0*/  LDG.E R14, desc[UR10][R16.64+0xc00] ;  /* 0x000c000a100e7981 */ /* 0x000162000c1e1900 */
[----:B-1----:R-:W-:Y:S01]  /*0600*/  IADD3 R23, P1, PT, R19, R2, RZ ;  /* 0x0000000213177210 */ /* 0x002fe20007f3e0ff */
[----:B------:R-:W-:Y:S01]  /*0610*/  BSSY.RECONVERGENT B2, `(.L_x_165) ;  /* 0x0000013000027945 */ /* 0x000fe20003800200 */
[----:B------:R-:W-:-:S02]  /*0620*/  IMAD.MOV.U32 R18, RZ, RZ, R10 ;  /* 0x000000ffff127224 */ /* 0x000fc400078e000a */
[----:B------:R-:W-:Y:S02]  /*0630*/  IMAD.MOV.U32 R21, RZ, RZ, R11 ;  /* 0x000000ffff157224 */ /* 0x000fe400078e000b */
[----:B------:R-:W-:Y:S02]  /*0640*/  IMAD.MOV.U32 R20, RZ, RZ, R8 ;  /* 0x000000ffff147224 */ /* 0x000fe400078e0008 */
[----:B------:R-:W-:Y:S02]  /*0650*/  VIADD R19, R12, 0xffffff00 ;  /* 0xffffff000c137836 */ /* 0x000fe40000000000 */
[----:B------:R-:W-:Y:S01]  /*0660*/  IMAD.X R22, R22, 0x1, R3, P1 ;  /* 0x0000000116167824 */ /* 0x000fe200008e0603 */
[----:B--2---:R-:W-:-:S13]  /*0670*/  FSETP.GEU.AND P0, PT, R8, R25, PT ;  /* 0x000000190800720b */ /* 0x004fda0003f0e000 */
[----:B0-----:R-:W-:Y:S05]  /*0680*/  @!P0 BRA `(.L_x_166) ;  /* 0x00000000002c8947 */ /* 0x001fea0003800000 */
        /* <DEDUP_REMOVED lines=11> */
.L_x_166:
[----:B------:R-:W-:Y:S05]  /*0740*/  BSYNC.RECONVERGENT B2 ;  /* 0x0000000000027941 */ /* 0x000fea0003800200 */
.L_x_165:
[----:B-----5:R-:W-:Y:S01]  /*0750*/  FSETP.GEU.AND P0, PT, R20, R15, PT ;  /* 0x0000000f1400720b */ /* 0x020fe20003f0e000 */
[----:B------:R-:W-:Y:S01]  /*0760*/  BSSY.RECONVERGENT B2, `(.L_x_167) ;  /* 0x0000013000027945 */ /* 0x000fe20003800200 */
[----:B------:R-:W-:Y:S01]  /*0770*/  SHF.R.S32.HI R8, RZ, 0x1f, R19 ;  /* 0x0000001fff087819 */ /* 0x000fe20000011413 */
[----:B------:R-:W-:Y:S01]  /*0780*/  IMAD.MOV.U32 R11, RZ, RZ, R18 ;  /* 0x000000ffff0b7224 */ /* 0x000fe200078e0012 */
[----:B------:R-:W-:Y:S01]  /*0790*/  IADD3 R17, P1, P2, R19, R2, R7 ;  /* 0x0000000213117210 */ /* 0x000fe20007a3e007 */
[----:B------:R-:W-:-:S03]  /*07a0*/  IMAD.MOV.U32 R19, RZ, RZ, R21 ;  /* 0x000000ffff137224 */ /* 0x000fc600078e0015 */
[----:B------:R-:W-:Y:S01]  /*07b0*/  IADD3.X R10, PT, PT, R8, R3, RZ, P1, P2 ;  /* 0x00000003080a7210 */ /* 0x000fe20000fe44ff */
[----:B------:R-:W-:-:S04]  /*07c0*/  IMAD.MOV.U32 R8, RZ, RZ, R20 ;  /* 0x000000ffff087224 */ /* 0x000fc800078e0014 */
        /* <DEDUP_REMOVED lines=12> */
.L_x_168:
[----:B------:R-:W-:Y:S05]  /*0890*/  BSYNC.RECONVERGENT B2 ;  /* 0x0000000000027941 */ /* 0x000fea0003800200 */
.L_x_167:
[----:B------:R-:W-:Y:S01]  /*08a0*/  FSETP.GEU.AND P0, PT, R8, R13, PT ;  /* 0x0000000d0800720b */ /* 0x000fe20003f0e000 */
[C---:B------:R-:W-:Y:S01]  /*08b0*/  VIADD R10, R12.reuse, 0x100 ;  /* 0x000001000c0a7836 */ /* 0x040fe20000000000 */
[----:B------:R-:W-:Y:S01]  /*08c0*/  SHF.R.S32.HI R16, RZ, 0x1f, R12 ;  /* 0x0000001fff107819 */ /* 0x000fe2000001140c */
[----:B------:R-:W-:Y:S01]  /*08d0*/  BSSY.RECONVERGENT B2, `(.L_x_169) ;  /* 0x0000013000027945 */ /* 0x000fe20003800200 */
[----:B------:R-:W-:Y:S01]  /*08e0*/  IADD3 R20, P1, P2, R12, R2, R7 ;  /* 0x000000020c147210 */ /* 0x000fe20007a3e007 */
[----:B------:R-:W-:Y:S02]  /*08f0*/  IMAD.MOV.U32 R17, RZ, RZ, R11 ;  /* 0x000000ffff117224 */ /* 0x000fe400078e000b */
[----:B------:R-:W-:Y:S01]  /*0900*/  IMAD.MOV.U32 R18, RZ, RZ, R19 ;  /* 0x000000ffff127224 */ /* 0x000fe200078e0013 */
[----:B------:R-:W-:Y:S01]  /*0910*/  IADD3.X R22, PT, PT, R16, R3, RZ, P1, P2 ;  /* 0x0000000310167210 */ /* 0x000fe20000fe44ff */
[----:B------:R-:W-:Y:S01]  /*0920*/  IMAD.MOV.U32 R15, RZ, RZ, R8 ;  /* 0x000000ffff0f7224 */ /* 0x000fe200078e0008 */
[----:B------:R-:W-:-:S03]  /*0930*/  SHF.R.S32.HI R16, RZ, 0x1f, R10 ;  /* 0x0000001fff107819 */ /* 0x000fc6000001140a */
        /* <DEDUP_REMOVED lines=12> */
.L_x_170:
[----:B------:R-:W-:Y:S05]  /*0a00*/  BSYNC.RECONVERGENT B2 ;  /* 0x0000000000027941 */ /* 0x000fea0003800200 */
.L_x_169:
[----:B------:R-:W-:Y:S01]  /*0a10*/  FSETP.GEU.AND P0, PT, R15, R14, PT ;  /* 0x0000000e0f00720b */ /* 0x000fe20003f0e000 */
[----:B------:R-:W-:Y:S01]  /*0a20*/  BSSY.RECONVERGENT B2, `(.L_x_171) ;  /* 0x0000012000027945 */ /* 0x000fe20003800200 */
[----:B------:R-:W-:Y:S01]  /*0a30*/  IADD3 R20, P1, P2, R10, R2, R7 ;  /* 0x000000020a147210 */ /* 0x000fe20007a3e007 */
[----:B------:R-:W-:Y:S02]  /*0a40*/  IMAD.MOV.U32 R10, RZ, RZ, R17 ;  /* 0x000000ffff0a7224 */ /* 0x000fe400078e0011 */
[----:B------:R-:W-:Y:S01]  /*0a50*/  IMAD.MOV.U32 R11, RZ, RZ, R18 ;  /* 0x000000ffff0b7224 */ /* 0x000fe200078e0012 */
[----:B------:R-:W-:Y:S01]  /*0a60*/  IADD3.X R13, PT, PT, R16, R3, RZ, P1, P2 ;  /* 0x00000003100d7210 */ /* 0x000fe20000fe44ff */
[----:B------:R-:W-:-:S06]  /*0a70*/  IMAD.MOV.U32 R8, RZ, RZ, R15 ;  /* 0x000000ffff087224 */ /* 0x000fcc00078e000f */
        /* <DEDUP_REMOVED lines=12> */
.L_x_172:
[----:B------:R-:W-:Y:S05]  /*0b40*/  BSYNC.RECONVERGENT B2 ;  /* 0x0000000000027941 */ /* 0x000fea0003800200 */
.L_x_171:
[C---:B------:R-:W-:Y:S02]  /*0b50*/  VIADD R14, R12.reuse, 0x200 ;  /* 0x000002000c0e7836 */ /* 0x040fe40000000000 */
[----:B------:R-:W-:-:S03]  /*0b60*/  VIADD R12, R12, 0x400 ;  /* 0x000004000c0c7836 */ /* 0x000fc60000000000 */
[----:B------:R-:W-:-:S13]  /*0b70*/  ISETP.GE.AND P0, PT, R14, R9, PT ;  /* 0x000000090e00720c */ /* 0x000fda0003f06270 */
[----:B------:R-:W-:Y:S05]  /*0b80*/  @!P0 BRA `(.L_x_173) ;  /* 0xfffffff800788947 */ /* 0x000fea000383ffff */
.L_x_159:
[----:B------:R-:W-:Y:S05]  /*0b90*/  BSYNC.RECONVERGENT B1 ;  /* 0x0000000000017941 */ /* 0x000fea0003800200 */
.L_x_158:
[----:B------:R-:W-:-:S13]  /*0ba0*/  ISETP.GE.AND P0, PT, R9, 0x100, PT ;  /* 0x000001000900780c */ /* 0x000fda0003f06270 */
[----:B------:R-:W-:Y:S05]  /*0bb0*/  @!P0 BRA `(.L_x_174) ;  /* 0x00000010003c8947 */ /* 0x000fea0003800000 */
[----:B------:R-:W1:Y:S01]  /*0bc0*/  S2R R14, SR_LANEID ;  /* 0x00000000000e7919 */ /* 0x000e620000000000 */
[----:B------:R-:W-:Y:S01]  /*0bd0*/  BSSY.RECONVERGENT B1, `(.L_x_175) ;  /* 0x0000015000017945 */ /* 0x000fe20003800200 */
[----:B------:R-:W-:Y:S01]  /*0be0*/  IMAD.MOV.U32 R4, RZ, RZ, R10 ;  /* 0x000000ffff047224 */ /* 0x000fe200078e000a */
[----:B0----5:R-:W0:Y:S01]  /*0bf0*/  SHFL.DOWN PT, R3, R8, 0x1, 0x1f ;  /* 0x08201f0008037f89 */ /* 0x021e2200000e0000 */
[----:B------:R-:W-:Y:S02]  /*0c00*/  IMAD.MOV.U32 R9, RZ, RZ, R11 ;  /* 0x000000ffff097224 */ /* 0x000fe400078e000b */
[----:B------:R-:W-:Y:S01]  /*0c10*/  IMAD.MOV.U32 R2, RZ, RZ, R8 ;  /* 0x000000ffff027224 */ /* 0x000fe200078e0008 */
[----:B------:R2:W3:Y:S04]  /*0c20*/  SHFL.DOWN PT, R5, R10, 0x1, 0x1f ;  /* 0x08201f000a057f89 */ /* 0x0004e800000e0000 */
[----:B------:R2:W4:Y:S01]  /*0c30*/  SHFL.DOWN PT, R12, R11, 0x1, 0x1f ;  /* 0x08201f000b0c7f89 */ /* 0x00052200000e0000 */
[----:B0-----:R-:W-:-:S04]  /*0c40*/  FSETP.GEU.AND P0, PT, R8, R3, PT ;  /* 0x000000030800720b */ /* 0x001fc80003f0e000 */
[----:B-1----:R-:W-:-:S13]  /*0c50*/  ISETP.GT.OR P0, PT, R14, 0x1e, !P0 ;  /* 0x0000001e0e00780c */ /* 0x002fda0004704670 */
        /* <DEDUP_REMOVED lines=12> */
.L_x_176:
[----:B------:R-:W-:Y:S05]  /*0d20*/  BSYNC.RECONVERGENT B1 ;  /* 0x0000000000017941 */ /* 0x000fea0003800200 */
.L_x_175:
        /* <DEDUP_REMOVED lines=21> */
.L_x_178:
[----:B------:R-:W-:Y:S05]  /*0e80*/  BSYNC.RECONVERGENT B1 ;  /* 0x0000000000017941 */ /* 0x000fea0003800200 */
.L_x_177:
        /* <DEDUP_REMOVED lines=21> */
.L_x_180:
[----:B------:R-:W-:Y:S05]  /*0fe0*/  BSYNC.RECONVERGENT B1 ;  /* 0x0000000000017941 */ /* 0x000fea0003800200 */
.L_x_179:
        /* <DEDUP_REMOVED lines=21> */
.L_x_182:
[----:B------:R-:W-:Y:S05]  /*1140*/  BSYNC.RECONVERGENT B1 ;  /* 0x0000000000017941 */ /* 0x000fea0003800200 */
.L_x_181:
        /* <DEDUP_REMOVED lines=22> */
.L_x_184:
[----:B------:R-:W-:Y:S05]  /*12b0*/  BSYNC.RECONVERGENT B1 ;  /* 0x0000000000017941 */ /* 0x000fea0003800200 */
.L_x_183:
[----:B------:R-:W-:Y:S04]  /*12c0*/  BSSY.RECONVERGENT B1, `(.L_x_185) ;  /* 0x000000c000017945 */ /* 0x000fe80003800200 */
[----:B------:R-:W-:Y:S05]  /*12d0*/  @P3 BRA `(.L_x_186) ;  /* 0x0000000000283947 */ /* 0x000fea0003800000 */
[----:B------:R-:W0:Y:S01]  /*12e0*/  S2R R8, SR_CgaCtaId ;  /* 0x0000000000087919 */ /* 0x000e220000008800 */
[----:B------:R-:W-:Y:S01]  /*12f0*/  MOV R7, 0x400 ;  /* 0x0000040000077802 */ /* 0x000fe20000000f00 */
[----:B------:R-:W-:Y:S01]  /*1300*/  IMAD.MOV.U32 R9, RZ, RZ, R2 ;  /* 0x000000ffff097224 */ /* 0x000fe200078e0002 */
[----:B------:R-:W-:-:S04]  /*1310*/  SHF.R.U32.HI R5, RZ, 0x1, R6 ;  /* 0x00000001ff057819 */ /* 0x000fc80000011606 */
[----:B------:R-:W-:Y:S02]  /*1320*/  LOP3.LUT R5, R5, 0x1f0, RZ, 0xc0, !PT ;  /* 0x000001f005057812 */ /* 0x000fe400078ec0ff */
[----:B0-----:R-:W-:-:S05]  /*1330*/  LEA R8, R8, R7, 0x18 ;  /* 0x0000000708087211 */ /* 0x001fca00078ec0ff */
[----:B------:R-:W-:Y:S02]  /*1340*/  IMAD.IADD R5, R5, 0x1, R8 ;  /* 0x0000000105057824 */ /* 0x000fe400078e0208 */
[----:B------:R-:W-:-:S03]  /*1350*/  IMAD.MOV.U32 R8, RZ, RZ, R3 ;  /* 0x000000ffff087224 */ /* 0x000fc600078e0003 */
[----:B------:R0:W-:Y:S04]  /*1360*/  STS [R5+0x8], R4 ;  /* 0x0000080405007388 */ /* 0x0001e80000000800 */
[----:B------:R0:W-:Y:S02]  /*1370*/  STS.64 [R5+0x10], R8 ;  /* 0x0000100805007388 */ /* 0x0001e40000000a00 */
.L_x_186:
[----:B------:R-:W-:Y:S05]  /*1380*/  BSYNC.RECONVERGENT B1 ;  /* 0x0000000000017941 */ /* 0x000fea0003800200 */
.L_x_185:
[----:B------:R-:W-:Y:S01]  /*1390*/  BAR.SYNC.DEFER_BLOCKING 0x0 ;  /* 0x0000000000007b1d */ /* 0x000fe20000010000 */
[----:B------:R-:W-:-:S13]  /*13a0*/  ISETP.NE.AND P2, PT, R6, RZ, PT ;  /* 0x000000ff0600720c */ /* 0x000fda0003f45270 */
[----:B------:R-:W-:Y:S05]  /*13b0*/  @P2 BRA `(.L_x_187) ;  /* 0x0000004400b42947 */ /* 0x000fea0003800000 */
[----:B------:R-:W1:Y:S01]  /*13c0*/  S2R R6, SR_CgaCtaId ;  /* 0x0000000000067919 */ /* 0x000e620000008800 */
[----:B0-----:R-:W-:Y:S01]  /*13d0*/  MOV R9, 0x400 ;  /* 0x0000040000097802 */ /* 0x001fe20000000f00 */
[----:B------:R-:W-:Y:S01]  /*13e0*/  BSSY.RECONVERGENT B1, `(.L_x_188) ;  /* 0x000001a000017945 */ /* 0x000fe20003800200 */
[----:B------:R-:W-:Y:S02]  /*13f0*/  IMAD.MOV.U32 R12, RZ, RZ, R4 ;  /* 0x000000ffff0c7224 */ /* 0x000fe400078e0004 */
[----:B------:R-:W-:Y:S01]  /*1400*/  IMAD.MOV.U32 R7, RZ, RZ, R2 ;  /* 0x000000ffff077224 */ /* 0x000fe200078e0002 */
[----:B-1----:R-:W-:Y:S01]  /*1410*/  LEA R9, R6, R9, 0x18 ;  /* 0x0000000906097211 */ /* 0x002fe200078ec0ff */
[----:B------:R-:W-:-:S04]  /*1420*/  IMAD.MOV.U32 R6, RZ, RZ, R3 ;  /* 0x000000ffff067224 */ /* 0x000fc800078e0003 */
        /* <DEDUP_REMOVED lines=21> */
.L_x_189:
[----:B------:R-:W-:Y:S05]  /*1580*/  BSYNC.RECONVERGENT B1 ;  /* 0x0000000000017941 */ /* 0x000fea0003800200 */
.L_x_188:
        /* <DEDUP_REMOVED lines=18> */
.L_x_191:
[----:B------:R-:W-:Y:S05]  /*16b0*/  BSYNC.RECONVERGENT B1 ;  /* 0x0000000000017941 */ /* 0x000fea0003800200 */
.L_x_190:
        /* <DEDUP_REMOVED lines=18> */
.L_x_193:
[----:B------:R-:W-:Y:S05]  /*17e0*/  BSYNC.RECONVERGENT B1 ;  /* 0x0000000000017941 */ /* 0x000fea0003800200 */
.L_x_192:
        /* <DEDUP_REMOVED lines=18> */
.L_x_195:
[----:B------:R-:W-:Y:S05]  /*1910*/  BSYNC.RECONVERGENT B1 ;  /* 0x0000000000017941 */ /* 0x000fea0003800200 */
.L_x_194:
        /* <DEDUP_REMOVED lines=18> */
.L_x_197:
[----:B------:R-:W-:Y:S05]  /*1a40*/  BSYNC.RECONVERGENT B1 ;  /* 0x0000000000017941 */ /* 0x000fea0003800200 */
.L_x_196:
        /* <DEDUP_REMOVED lines=18> */
.L_x_199:
[----:B------:R-:W-:Y:S05]  /*1b70*/  BSYNC.RECONVERGENT B1 ;  /* 0x0000000000017941 */ /* 0x000fea0003800200 */
.L_x_198:
        /* <DEDUP_REMOVED lines=12> */
[CC--:B------:R-:W-:Y:S02]  /*1c40*/  ISETP.LT.U32.AND P1, PT, R11.reuse, R8.reuse, PT ;  /* 0x000000080b00720c */ /* 0x0c0fe40003f21070 */
[CC--:B------:R-:W-:Y:S02]  /*1c50*/  ISETP.GE.AND.EX P0, PT, R10.reuse, R9.reuse, PT, P0 ;  /* 0x000000090a00720c */ /* 0x0c0fe40003f06300 */
[----:B------:R-:W-:Y:S02]  /*1c60*/  ISETP.LT.AND.EX P1, PT, R10, R9, PT, P1 ;  /* 0x000000090a00720c */ /* 0x000fe40003f21310 */
[----:B------:R-:W-:Y:S02]  /*1c70*/  FSEL R4, R6, R5, !P0 ;  /* 0x0000000506047208 */ /* 0x000fe40004000000 */
[----:B------:R-:W-:-:S02]  /*1c80*/  SEL R3, R11, R8, P1 ;  /* 0x000000080b037207 */ /* 0x000fc40000800000 */
[----:B------:R-:W-:Y:S01]  /*1c90*/  SEL R2, R10, R9, P1 ;  /* 0x000000090a027207 */ /* 0x000fe20000800000 */
[----:B------:R-:W-:Y:S06]  /*1ca0*/  BRA `(.L_x_187) ;  /* 0x0000003c00787947 */ /* 0x000fec0003800000 */
.L_x_174:
[----:B0-----:R-:W-:Y:S01]  /*1cb0*/  LOP3.LUT R2, R6, 0x3e0, RZ, 0xc0, !PT ;  /* 0x000003e006027812 */ /* 0x001fe200078ec0ff */
[----:B------:R-:W-:Y:S01]  /*1cc0*/  BSSY.RECONVERGENT B1, `(.L_x_200) ;  /* 0x000001b000017945 */ /* 0x000fe20003800200 */
[----:B------:R-:W-:Y:S02]  /*1cd0*/  IMAD.MOV.U32 R14, RZ, RZ, R10 ;  /* 0x000000ffff0e7224 */ /* 0x000fe400078e000a */
[----:B------:R-:W-:Y:S02]  /*1ce0*/  IMAD.MOV.U32 R16, RZ, RZ, R11 ;  /* 0x000000ffff107224 */ /* 0x000fe400078e000b */
[----:B------:R-:W-:Y:S01]  /*1cf0*/  VIADD R4, R2, 0x20 ;  /* 0x0000002002047836 */ /* 0x000fe20000000000 */
[----:B------:R-:W-:-:S04]  /*1d00*/  LOP3.LUT R2, RZ, R2, RZ, 0x33, !PT ;  /* 0x00000002ff027212 */ /* 0x000fc800078e33ff */
[----:B------:R-:W-:Y:S01]  /*1d10*/  ISETP.GT.AND P0, PT, R4, R9, PT ;  /* 0x000000090400720c */ /* 0x000fe20003f04270 */
[----:B------:R-:W-:Y:S02]  /*1d20*/  IMAD.IADD R2, R9, 0x1, R2 ;  /* 0x0000000109027824 */ /* 0x000fe400078e0202 */
[----:B-----5:R-:W-:-:S03]  /*1d30*/  IMAD.MOV.U32 R4, RZ, RZ, R8 ;  /* 0x000000ffff047224 */ /* 0x020fc600078e0008 */
        /* <DEDUP_REMOVED lines=19> */
.L_x_201:
[----:B------:R-:W-:Y:S05]  /*1e70*/  BSYNC.RECONVERGENT B1 ;  /* 0x0000000000017941 */ /* 0x000fea0003800200 */
.L_x_200:
        /* <DEDUP_REMOVED lines=22> */
.L_x_203:
[----:B------:R-:W-:Y:S05]  /*1fe0*/  BSYNC.RECONVERGENT B1 ;  /* 0x0000000000017941 */ /* 0x000fea0003800200 */
.L_x_202:
        /* <DEDUP_REMOVED lines=22> */
.L_x_205:
[----:B------:R-:W-:Y:S05]  /*2150*/  BSYNC.RECONVERGENT B1 ;  /* 0x0000000000017941 */ /* 0x000fea0003800200 */
.L_x_204:
        /* <DEDUP_REMOVED lines=22> */
.L_x_207:
[----:B------:R-:W-:Y:S05]  /*22c0*/  BSYNC.RECONVERGENT B1 ;  /* 0x0000000000017941 */ /* 0x000fea0003800200 */
.L_x_206:
        /* <DEDUP_REMOVED lines=23> */
.L_x_209:
[----:B------:R-:W-:Y:S05]  /*2440*/  BSYNC.RECONVERGENT B1 ;  /* 0x0000000000017941 */ /* 0x000fea0003800200 */
.L_x_208:
[----:B------:R-:W-:Y:S04]  /*2450*/  BSSY.RECONVERGENT B1, `(.L_x_210) ;  /* 0x000000c000017945 */ /* 0x000fe80003800200 */
[----:B------:R-:W-:Y:S05]  /*2460*/  @P3 BRA `(.L_x_211) ;  /* 0x0000000000283947 */ /* 0x000fea0003800000 */
[----:B------:R-:W0:Y:S01]  /*2470*/  S2R R8, SR_CgaCtaId ;  /* 0x0000000000087919 */ /* 0x000e220000008800 */
[----:B------:R-:W-:Y:S01]  /*2480*/  MOV R7, 0x400 ;  /* 0x0000040000077802 */ /* 0x000fe20000000f00 */
[----:B------:R-:W-:Y:S01]  /*2490*/  IMAD.MOV.U32 R10, RZ, RZ, R3 ;  /* 0x000000ffff0a7224 */ /* 0x000fe200078e0003 */
[----:B------:R-:W-:Y:S01]  /*24a0*/  SHF.R.U32.HI R5, RZ, 0x1, R6 ;  /* 0x00000001ff057819 */ /* 0x000fe20000011606 */
[----:B------:R-:W-:-:S03]  /*24b0*/  IMAD.MOV.U32 R11, RZ, RZ, R2 ;  /* 0x000000ffff0b7224 */ /* 0x000fc600078e0002 */
[----:B------:R-:W-:Y:S02]  /*24c0*/  LOP3.LUT R5, R5, 0x1f0, RZ, 0xc0, !PT ;  /* 0x000001f005057812 */ /* 0x000fe400078ec0ff */
[----:B0-----:R-:W-:-:S05]  /*24d0*/  LEA R8, R8, R7, 0x18 ;  /* 0x0000000708087211 */ /* 0x001fca00078ec0ff */
[----:B------:R-:W-:-:S05]  /*24e0*/  IMAD.IADD R5, R5, 0x1, R8 ;  /* 0x0000000105057824 */ /* 0x000fca00078e0208 */
[----:B------:R0:W-:Y:S04]  /*24f0*/  STS.64 [R5+0x10], R10 ;  /* 0x0000100a05007388 */ /* 0x0001e80000000a00 */
[----:B------:R0:W-:Y:S02]  /*2500*/  STS [R5+0x8], R4 ;  /* 0x0000080405007388 */ /* 0x0001e40000000800 */
.L_x_211:
[----:B------:R-:W-:Y:S05]  /*2510*/  BSYNC.RECONVERGENT B1 ;  /* 0x0000000000017941 */ /* 0x000fea0003800200 */
.L_x_210:
[----:B------:R-:W-:Y:S01]  /*2520*/  BAR.SYNC.DEFER_BLOCKING 0x0 ;  /* 0x0000000000007b1d */ /* 0x000fe20000010000 */
[----:B------:R-:W-:-:S13]  /*2530*/  ISETP.NE.AND P2, PT, R6, RZ, PT ;  /* 0x000000ff0600720c */ /* 0x000fda0003f45270 */
[----:B------:R-:W-:Y:S05]  /*2540*/  @P2 BRA `(.L_x_187) ;  /* 0x0000003400502947 */ /* 0x000fea0003800000 */
[C---:B------:R-:W-:Y:S01]  /*2550*/  ISETP.GE.AND P0, PT, R9.reuse, 0x21, PT ;  /* 0x000000210900780c */ /* 0x040fe20003f06270 */
[----:B0-----:R-:W-:Y:S01]  /*2560*/  IMAD.MOV.U32 R5, RZ, RZ, R4 ;  /* 0x000000ffff057224 */ /* 0x001fe200078e0004 */
[C---:B------:R-:W-:Y:S01]  /*2570*/  ISETP.GE.AND P5, PT, R9.reuse, 0x41, PT ;  /* 0x000000410900780c */ /* 0x040fe20003fa6270 */
[----:B------:R-:W-:Y:S01]  /*2580*/  IMAD.MOV.U32 R11, RZ, RZ, R3 ;  /* 0x000000ffff0b7224 */ /* 0x000fe200078e0003 */
[C---:B------:R-:W-:Y:S01]  /*2590*/  ISETP.GE.AND P4, PT, R9.reuse, 0x61, PT ;  /* 0x000000610900780c */ /* 0x040fe20003f86270 */
[----:B------:R-:W-:Y:S01]  /*25a0*/  IMAD.MOV.U32 R8, RZ, RZ, R2 ;  /* 0x000000ffff087224 */ /* 0x000fe200078e0002 */
[----:B------:R-:W-:-:S07]  /*25b0*/  ISETP.GE.AND P3, PT, R9, 0x81, PT ;  /* 0x000000810900780c */ /* 0x000fce0003f66270 */
[----:B------:R-:W-:Y:S06]  /*25c0*/  @!P0 BRA `(.L_x_212) ;  /* 0x00000000005c8947 */ /* 0x000fec0003800000 */
        /* <DEDUP_REMOVED lines=22> */
.L_x_213:
[----:B------:R-:W-:Y:S05]  /*2730*/  BSYNC.RECONVERGENT B1 ;  /* 0x0000000000017941 */ /* 0x000fea0003800200 */
.L_x_212:
[----:B------:R-:W-:Y:S02]  /*2740*/  IMAD.MOV.U32 R2, RZ, RZ, R5 ;  /* 0x000000ffff027224 */ /* 0x000fe400078e0005 */
[----:B------:R-:W-:Y:S02]  /*2750*/  IMAD.MOV.U32 R7, RZ, RZ, R11 ;  /* 0x000000ffff077224 */ /* 0x000fe400078e000b */
[----:B------:R-:W-:Y:S01]  /*2760*/  IMAD.MOV.U32 R6, RZ, RZ, R8 ;  /* 0x000000ffff067224 */ /* 0x000fe200078e0008 */
        /* <DEDUP_REMOVED lines=23> */
.L_x_215:
[----:B------:R-:W-:Y:S05]  /*28e0*/  BSYNC.RECONVERGENT B1 ;  /* 0x0000000000017941 */ /* 0x000fea0003800200 */
.L_x_214:
[C---:B------:R-:W-:Y:S01]  /*28f0*/  ISETP.GE.AND P1, PT, R9.reuse, 0xa1, PT ;  /* 0x000000a10900780c */ /* 0x040fe20003f26270 */
[----:B------:R-:W-:Y:S01]  /*2900*/  IMAD.MOV.U32 R3, RZ, RZ, R2 ;  /* 0x000000ffff037224 */ /* 0x000fe200078e0002 */
[C---:B------:R-:W-:Y:S01]  /*2910*/  ISETP.GE.AND P5, PT, R9.reuse, 0xc1, PT ;  /* 0x000000c10900780c */ /* 0x040fe20003fa6270 */
[----:B------:R-:W-:Y:S01]  /*2920*/  IMAD.MOV.U32 R8, RZ, RZ, R6 ;  /* 0x000000ffff087224 */ /* 0x000fe200078e0006 */
[----:B------:R-:W-:Y:S01]  /*2930*/  ISETP.GE.AND P6, PT, R9, 0xe1, PT ;  /* 0x000000e10900780c */ /* 0x000fe20003fc6270 */
[----:B------:R-:W-:Y:S01]  /*2940*/  IMAD.MOV.U32 R9, RZ, RZ, R7 ;  /* 0x000000ffff097224 */ /* 0x000fe200078e0007 */
[----:B------:R-:W-:Y:S11]  /*2950*/  @!P4 BRA `(.L_x_216) ;  /* 0x00000000005cc947 */ /* 0x000ff60003800000 */
        /* <DEDUP_REMOVED lines=13> */
[----:B0-----:R-:W-:Y:S01]  /*2a30*/  @P4 ISETP.GE.U32.AND P0, PT, R7, R10, PT ;  /* 0x0000000a0700420c */ /* 0x001fe20003f06070 */
[----:B------:R-:W-:Y:S02]  /*2a40*/  IMAD.MOV.U32 R9, RZ, RZ, R10 ;  /* 0x000000ffff097224 */ /* 0x000fe400078e000a */
[----:B------:R-:W-:Y:S01]  /*2a50*/  IMAD.MOV.U32 R8, RZ, RZ, R11 ;  /* 0x000000ffff087224 */ /* 0x000fe200078e000b */
[----:B------:R-:W-:-:S04]  /*2a60*/  @P4 ISETP.GE.AND.EX P0, PT, R6, R11, PT, P0 ;  /* 0x0000000b0600420c */ /* 0x000fc80003f06300 */
[----:B------:R-:W-:Y:S02]  /*2a70*/  @P4 FSEL R3, R2, R5, !P0 ;  /* 0x0000000502034208 */ /* 0x000fe40004000000 */
[----:B------:R-:W-:-:S04]  /*2a80*/  @P4 ISETP.LT.U32.AND P0, PT, R7, R10, PT ;  /* 0x0000000a0700420c */ /* 0x000fc80003f01070 */
[----:B------:R-:W-:-:S04]  /*2a90*/  @P4 ISETP.LT.AND.EX P0, PT, R6, R11, PT, P0 ;  /* 0x0000000b0600420c */ /* 0x000fc80003f01300 */
[----:B------:R-:W-:Y:S02]  /*2aa0*/  @P4 SEL R9, R7, R10, P0 ;  /* 0x0000000a07094207 */ /* 0x000fe40000000000 */
[----:B------:R-:W-:-:S07]  /*2ab0*/  @P4 SEL R8, R6, R11, P0 ;  /* 0x0000000b06084207 */ /* 0x000fce0000000000 */
.L_x_217:
[----:B------:R-:W-:Y:S05]  /*2ac0*/  BSYNC.RECONVERGENT B1 ;  /* 0x0000000000017941 */ /* 0x000fea0003800200 */
.L_x_216:
        /* <DEDUP_REMOVED lines=26> */
.L_x_219:
[----:B------:R-:W-:Y:S05]  /*2c70*/  BSYNC.RECONVERGENT B1 ;  /* 0x0000000000017941 */ /* 0x000fea0003800200 */
.L_x_218:
        /* <DEDUP_REMOVED lines=8> */
[----:B0-----:R-:W-:Y:S01]  /*2d00*/  LEA R8, R4, R3, 0x18 ;  /* 0x0000000304087211 */ /* 0x001fe200078ec0ff */
[----:B------:R-:W-:Y:S02]  /*2d10*/  IMAD.MOV.U32 R3, RZ, RZ, R2 ;  /* 0x000000ffff037224 */ /* 0x000fe400078e0002 */
[----:B------:R-:W-:Y:S02]  /*2d20*/  IMAD.MOV.U32 R4, RZ, RZ, R6 ;  /* 0x000000ffff047224 */ /* 0x000fe400078e0006 */
        /* <DEDUP_REMOVED lines=15> */
.L_x_221:
[----:B------:R-:W-:Y:S05]  /*2e20*/  BSYNC.RECONVERGENT B1 ;  /* 0x0000000000017941 */ /* 0x000fea0003800200 */
.L_x_220:
        /* <DEDUP_REMOVED lines=26> */
.L_x_223:
[----:B------:R-:W-:Y:S05]  /*2fd0*/  BSYNC.RECONVERGENT B1 ;  /* 0x0000000000017941 */ /* 0x000fea0003800200 */
.L_x_222:
[----:B------:R-:W-:Y:S02]  /*2fe0*/  IMAD.MOV.U32 R4, RZ, RZ, R5 ;  /* 0x000000ffff047224 */ /* 0x000fe400078e0005 */
[----:B------:R-:W-:Y:S02]  /*2ff0*/  IMAD.MOV.U32 R3, RZ, RZ, R7 ;  /* 0x000000ffff037224 */ /* 0x000fe400078e0007 */
[----:B------:R-:W-:Y:S01]  /*3000*/  IMAD.MOV.U32 R2, RZ, RZ, R8 ;  /* 0x000000ffff027224 */ /* 0x000fe200078e0008 */
[----:B------:R-:W-:Y:S06]  /*3010*/  @!P6 BRA `(.L_x_187) ;  /* 0x00000028009ce947 */ /* 0x000fec0003800000 */
[----:B------:R-:W0:Y:S01]  /*3020*/  S2R R3, SR_CgaCtaId ;  /* 0x0000000000037919 */ /* 0x000e220000008800 */
[----:B------:R-:W-:Y:S01]  /*3030*/  MOV R2, 0x400 ;  /* 0x0000040000027802 */ /* 0x000fe20000000f00 */
[----:B------:R-:W-:-:S03]  /*3040*/  IMAD.MOV.U32 R4, RZ, RZ, R5 ;  /* 0x000000ffff047224 */ /* 0x000fc600078e0005 */
        /* <DEDUP_REMOVED lines=20> */
.L_x_155:
[----:B------:R-:W0:Y:S01]  /*3190*/  S2R R5, SR_TID.X ;  /* 0x0000000000057919 */ /* 0x000e220000002100 */
[----:B------:R-:W1:Y:S02]  /*31a0*/  LDCU.128 UR12, c[0x0][0x380] ;  /* 0x00007000ff0c77ac */ /* 0x000e640008000c00 */
[----:B-1----:R-:W-:Y:S02]  /*31b0*/  IMAD.U32 R10, RZ, RZ, UR12 ;  /* 0x0000000cff0a7e24 */ /* 0x002fe4000f8e00ff */
[----:B------:R-:W-:Y:S01]  /*31c0*/  IMAD.U32 R11, RZ, RZ, UR13 ;  /* 0x0000000dff0b7e24 */ /* 0x000fe2000f8e00ff */
[----:B0-----:R-:W-:-:S05]  /*31d0*/  IADD3 R2, P0, PT, R7, R5, RZ ;  /* 0x0000000507027210 */ /* 0x001fca0007f1e0ff */
[----:B------:R-:W-:Y:S01]  /*31e0*/  IMAD.X R3, RZ, RZ, RZ, P0 ;  /* 0x000000ffff037224 */ /* 0x000fe200000e06ff */
[----:B------:R-:W-:-:S04]  /*31f0*/  LEA R8, P0, R2, R10, 0x2 ;  /* 0x0000000a02087211 */ /* 0x000fc800078010ff */
[----:B------:R-:W-:-:S05]  /*3200*/  LEA.HI.X R9, R2, R11, R3, 0x2, P0 ;  /* 0x0000000b02097211 */ /* 0x000fca00000f1403 */
[----:B------:R-:W2:Y:S04]  /*3210*/  LDG.E R3, desc[UR10][R8.64] ;  /* 0x0000000a08037981 */ /* 0x000ea8000c1e1900 */
[----:B------:R-:W2:Y:S04]  /*3220*/  LDG.E R4, desc[UR10][R8.64+0x400] ;  /* 0x0004000a08047981 */ /* 0x000ea8000c1e1900 */
[----:B------:R-:W3:Y:S04]  /*3230*/  LDG.E R6, desc[UR10][R8.64+0x800] ;  /* 0x0008000a08067981 */ /* 0x000ee8000c1e1900 */
[----:B------:R-:W4:Y:S04]  /*3240*/  LDG.E R16, desc[UR10][R8.64+0xc00] ;  /* 0x000c000a08107981 */ /* 0x000f28000c1e1900 */
[----:B------:R0:W5:Y:S01]  /*3250*/  LDG.E R2, desc[UR10][R8.64+0x1000] ;  /* 0x0010000a08027981 */ /* 0x000162000c1e1900 */
[----:B------:R-:W-:Y:S01]  /*3260*/  IMAD.U32 R13, RZ, RZ, UR14 ;  /* 0x0000000eff0d7e24 */ /* 0x000fe2000f8e00ff */
[----:B------:R-:W-:Y:S01]  /*3270*/  UMOV UR4, URZ ;  /* 0x000000ff00047c82 */ /* 0x000fe20008000000 */
[----:B------:R-:W-:Y:S01]  /*3280*/  IMAD.U32 R14, RZ, RZ, UR15 ;  /* 0x0000000fff0e7e24 */ /* 0x000fe2000f8e00ff */
[----:B------:R-:W-:Y:S01]  /*3290*/  BSSY.RECONVERGENT B1, `(.L_x_224) ;  /* 0x0000013000017945 */ /* 0x000fe20003800200 */
[----:B------:R-:W-:-:S02]  /*32a0*/  ISETP.LE.U32.AND P0, PT, R15, UR6, PT ;  /* 0x000000060f007c0c */ /* 0x000fc4000bf03070 */
[----:B------:R-:W-:Y:S02]  /*32b0*/  IADD3 R17, P4, PT, R7, R13, RZ ;  /* 0x0000000d07117210 */ /* 0x000fe40007f9e0ff */
[----:B--2---:R-:W-:-:S04]  /*32c0*/  FSETP.GEU.AND P1, PT, R4, R3, PT ;  /* 0x000000030400720b */ /* 0x004fc80003f2e000 */
[----:B------:R-:W-:Y:S01]  /*32d0*/  FSEL R3, R4, R3, !P1 ;  /* 0x0000000304037208 */ /* 0x000fe20004800000 */
[----:B------:R-:W-:-:S03]  /*32e0*/  VIADD R4, R5, 0x200 ;  /* 0x0000020005047836 */ /* 0x000fc60000000000 */
[----:B---3--:R-:W-:-:S04]  /*32f0*/  FSETP.GEU.AND P2, PT, R6, R3, PT ;  /* 0x000000030600720b */ /* 0x008fc80003f4e000 */
[----:B------:R-:W-:Y:S01]  /*3300*/  FSEL R3, R6, R3, !P2 ;  /* 0x0000000306037208 */ /* 0x000fe20005000000 */
[----:B------:R-:W-:-:S03]  /*3310*/  VIADD R6, R5, 0x100 ;  /* 0x0000010005067836 */ /* 0x000fc60000000000 */
[----:B----4-:R-:W-:Y:S01]  /*3320*/  FSETP.GEU.AND P3, PT, R3, R16, PT ;  /* 0x000000100300720b */ /* 0x010fe20003f6e000 */
[----:B------:R-:W-:-:S04]  /*3330*/  IMAD.MOV.U32 R7, RZ, RZ, R3 ;  /* 0x000000ffff077224 */ /* 0x000fc800078e0003 */
[----:B------:R-:W-:-:S05]  /*3340*/  @P2 SEL R4, R6, R5, !P1 ;  /* 0x0000000506042207 */ /* 0x000fca0004800000 */
[----:B------:R-:W-:-:S03]  /*3350*/  IMAD.MOV.U32 R6, RZ, RZ, R4 ;  /* 0x000000ffff067224 */ /* 0x000fc600078e0004 */
[----:B0-----:R-:W-:Y:S05]  /*3360*/  @!P3 BRA `(.L_x_225) ;  /* 0x000000000014b947 */ /* 0x001fea0003800000 */
[----:B------:R-:W-:Y:S01]  /*3370*/  FSETP.GEU.AND P1, PT, R16, R3, PT ;  /* 0x000000031000720b */ /* 0x000fe20003f2e000 */
[----:B------:R-:W-:Y:S02]  /*3380*/  IMAD.MOV.U32 R7, RZ, RZ, R16 ;  /* 0x000000ffff077224 */ /* 0x000fe400078e0010 */
[----:B------:R-:W-:-:S10]  /*3390*/  VIADD R6, R5, 0x300 ;  /* 0x0000030005067836 */ /* 0x000fd40000000000 */
[----:B------:R-:W-:Y:S02]  /*33a0*/  @P1 IMAD.MOV.U32 R7, RZ, RZ, R3 ;  /* 0x000000ffff071224 */ /* 0x000fe400078e0003 */
[----:B------:R-:W-:-:S07]  /*33b0*/  @P1 IMAD.MOV.U32 R6, RZ, RZ, R4 ;  /* 0x000000ffff061224 */ /* 0x000fce00078e0004 */
.L_x_225:
[----:B------:R-:W-:Y:S05]  /*33c0*/  BSYNC.RECONVERGENT B1 ;  /* 0x0000000000017941 */ /* 0x000fea0003800200 */
.L_x_224:
[----:B-----5:R-:W-:Y:S01]  /*33d0*/  FSETP.GEU.AND P1, PT, R7, R2, PT ;  /* 0x000000020700720b */ /* 0x020fe20003f2e000 */
[----:B------:R-:W-:Y:S01]  /*33e0*/  IMAD.X R4, RZ, RZ, R14, P4 ;  /* 0x000000ffff047224 */ /* 0x000fe200020e060e */
[----:B------:R-:W-:Y:S01]  /*33f0*/  LOP3.LUT R3, R5, 0x400, RZ, 0xfc, !PT ;  /* 0x0000040005037812 */ /* 0x000fe200078efcff */
[----:B------:R-:W-:Y:S01]  /*3400*/  BSSY.RECONVERGENT B1, `(.L_x_226) ;  /* 0x0000014000017945 */ /* 0x000fe20003800200 */
[-C--:B------:R-:W-:Y:S01]  /*3410*/  IADD3 R19, P3, PT, R6, R17.reuse, RZ ;  /* 0x0000001106137210 */ /* 0x080fe20007f7e0ff */
[----:B------:R-:W-:Y:S01]  /*3420*/  IMAD.MOV.U32 R9, RZ, RZ, R7 ;  /* 0x000000ffff097224 */ /* 0x000fe200078e0007 */
[----:B------:R-:W-:Y:S02]  /*3430*/  IADD3 R16, P2, PT, R3, R17, RZ ;  /* 0x0000001103107210 */ /* 0x000fe40007f5e0ff */
[----:B------:R-:W-:Y:S01]  /*3440*/  IADD3.X R18, PT, PT, R4, UR4, RZ, P3, !PT ;  /* 0x0000000404127c10 */ /* 0x000fe20009ffe4ff */
[----:B------:R-:W-:Y:S01]  /*3450*/  IMAD.MOV.U32 R8, RZ, RZ, R19 ;  /* 0x000000ffff087224 */ /* 0x000fe200078e0013 */
[----:B------:R-:W-:Y:S01]  /*3460*/  ISETP.GE.U32.AND.EX P0, PT, RZ, R12, PT, P0 ;  /* 0x0000000cff00720c */ /* 0x000fe20003f06100 */
[----:B------:R-:W-:-:S02]  /*3470*/  IMAD.X R17, RZ, RZ, R4, P2 ;  /* 0x000000ffff117224 */ /* 0x000fc400010e0604 */
[----:B------:R-:W-:Y:S01]  /*3480*/  IMAD.MOV.U32 R4, RZ, RZ, R18 ;  /* 0x000000ffff047224 */ /* 0x000fe200078e0012 */
[----:B------:R-:W-:Y:S09]  /*3490*/  @!P1 BRA `(.L_x_227) ;  /* 0x0000000000289947 */ /* 0x000ff20003800000 */
[----:B------:R-:W-:Y:S01]  /*34a0*/  FSETP.GEU.AND P2, PT, R2, R7, PT ;  /* 0x000000070200720b */ /* 0x000fe20003f4e000 */
[----:B------:R-:W-:Y:S02]  /*34b0*/  IMAD.U32 R4, RZ, RZ, UR4 ;  /* 0x00000004ff047e24 */ /* 0x000fe4000f8e00ff */
[----:B------:R-:W-:Y:S02]  /*34c0*/  IMAD.MOV.U32 R9, RZ, RZ, R2 ;  /* 0x000000ffff097224 */ /* 0x000fe400078e0002 */
[----:B------:R-:W-:-:S08]  /*34d0*/  IMAD.MOV.U32 R8, RZ, RZ, R16 ;  /* 0x000000ffff087224 */ /* 0x000fd000078e0010 */
[----:B------:R-:W-:-:S04]  /*34e0*/  @P2 ISETP.GE.U32.AND P1, PT, R6, R3, PT ;  /* 0x000000030600220c */ /* 0x000fc80003f26070 */
[----:B------:R-:W-:Y:S01]  /*34f0*/  @P2 ISETP.GE.AND.EX P1, PT, R4, RZ, PT, P1 ;  /* 0x000000ff0400220c */ /* 0x000fe20003f26310 */
[----:B------:R-:W-:-:S03]  /*3500*/  IMAD.MOV.U32 R4, RZ, RZ, R17 ;  /* 0x000000ffff047224 */ /* 0x000fc600078e0011 */
[----:B------:R-:W-:Y:S02]  /*3510*/  @P2 FSEL R9, R7, R2, !P1 ;  /* 0x0000000207092208 */ /* 0x000fe40004800000 */
[----:B------:R-:W-:Y:S02]  /*3520*/  @P2 SEL R8, R19, R16, !P1 ;  /* 0x0000001013082207 */ /* 0x000fe40004800000 */
[----:B------:R-:W-:-:S07]  /*3530*/  @P2 SEL R4, R18, R17, !P1 ;  /* 0x0000001112042207 */ /* 0x000fce0004800000 */
.L_x_227:
[----:B------:R-:W-:Y:S05]  /*3540*/  BSYNC.RECONVERGENT B1 ;  /* 0x0000000000017941 */ /* 0x000fea0003800200 */
.L_x_226:
[----:B------:R-:W-:Y:S05]  /*3550*/  @P0 BRA `(.L_x_228) ;  /* 0x0000001400200947 */ /* 0x000fea0003800000 */
[----:B------:R-:W0:Y:S01]  /*3560*/  LDCU.64 UR8, c[0x0][0x3e8] ;  /* 0x00007d00ff0877ac */ /* 0x000e220008000a00 */
[----:B------:R-:W-:Y:S01]  /*3570*/  ISETP.NE.AND P0, PT, R5, RZ, PT ;  /* 0x000000ff0500720c */ /* 0x000fe20003f05270 */
[----:B------:R-:W-:Y:S01]  /*3580*/  BSSY.RECONVERGENT B1, `(.L_x_229) ;  /* 0x0000012000017945 */ /* 0x000fe20003800200 */
[----:B------:R-:W-:Y:S01]  /*3590*/  UMOV UR4, 0x8 ;  /* 0x0000000800047882 */ /* 0x000fe20000000000 */
[----:B------:R-:W-:Y:S02]  /*35a0*/  UMOV UR5, 0x0 ;  /* 0x0000000000057882 */ /* 0x000fe40000000000 */
[----:B0-----:R-:W-:-:S04]  /*35b0*/  UIMAD.WIDE.U32 UR4, UR8, 0x1, UR4 ;  /* 0x00000001080478a5 */ /* 0x001fc8000f8e0004 */
[----:B------:R-:W-:Y:S02]  /*35c0*/  UIADD3 UR7, UPT, UPT, UR5, UR9, URZ ;  /* 0x0000000905077290 */ /* 0x000fe4000fffe0ff */
[----:B------:R-:W-:Y:S02]  /*35d0*/  IMAD.U32 R7, RZ, RZ, UR5 ;  /* 0x00000005ff077e24 */ /* 0x000fe4000f8e00ff */
[----:B------:R-:W-:Y:S02]  /*35e0*/  IMAD.U32 R6, RZ, RZ, UR4 ;  /* 0x00000004ff067e24 */ /* 0x000fe4000f8e00ff */
[----:B------:R-:W-:Y:S01]  /*35f0*/  IMAD.U32 R7, RZ, RZ, UR7 ;  /* 0x00000007ff077e24 */ /* 0x000fe2000f8e00ff */
[----:B------:R-:W-:Y:S06]  /*3600*/  @P0 BRA `(.L_x_230) ;  /* 0x0000000000240947 */ /* 0x000fec0003800000 */
[----:B------:R-:W-:Y:S02]  /*3610*/  IMAD.MOV.U32 R16, RZ, RZ, 0x500 ;  /* 0x00000500ff107424 */ /* 0x000fe400078e00ff */
[----:B------:R-:W-:-:S05]  /*3620*/  IMAD.MOV.U32 R17, RZ, RZ, 0x0 ;  /* 0x00000000ff117424 */ /* 0x000fca00078e00ff */
[----:B------:R-:W2:Y:S01]  /*3630*/  ATOMG.E.ADD.64.STRONG.GPU PT, R2, desc[UR10][R6.64], R16 ;  /* 0x80000010060279a8 */ /* 0x000ea200081ef50a */
[----:B------:R-:W0:Y:S01]  /*3640*/  S2UR UR5, SR_CgaCtaId ;  /* 0x00000000000579c3 */ /* 0x000e220000008800 */
[----:B------:R-:W-:Y:S02]  /*3650*/  UMOV UR4, 0x400 ;  /* 0x0000040000047882 */ /* 0x000fe40000000000 */
[----:B0-----:R-:W-:Y:S01]  /*3660*/  ULEA UR4, UR5, UR4, 0x18 ;  /* 0x0000000405047291 */ /* 0x001fe2000f8ec0ff */
[----:B--2---:R-:W-:-:S05]  /*3670*/  IADD3 R2, P0, PT, R2, UR6, RZ ;  /* 0x0000000602027c10 */ /* 0x004fca000ff1e0ff */
[----:B------:R-:W-:-:S05]  /*3680*/  IMAD.X R3, RZ, RZ, R3, P0 ;  /* 0x000000ffff037224 */ /* 0x000fca00000e0603 */
[----:B------:R0:W-:Y:S03]  /*3690*/  STS.64 [UR4+0x98], R2 ;  /* 0x00009802ff007988 */ /* 0x0001e60008000a04 */
.L_x_230:
[----:B------:R-:W-:Y:S05]  /*36a0*/  BSYNC.RECONVERGENT B1 ;  /* 0x0000000000017941 */ /* 0x000fea0003800200 */
.L_x_229:
[----:B------:R-:W1:Y:S08]  /*36b0*/  S2UR UR5, SR_CgaCtaId ;  /* 0x00000000000579c3 */ /* 0x000e700000008800 */
[----:B------:R-:W-:Y:S06]  /*36c0*/  BAR.SYNC.DEFER_BLOCKING 0x0 ;  /* 0x0000000000007b1d */ /* 0x000fec0000010000 */
[----:B------:R-:W-:-:S02]  /*36d0*/  UMOV UR4, 0x400 ;  /* 0x0000040000047882 */ /* 0x000fc40000000000 */
[----:B-1----:R-:W-:-:S06]  /*36e0*/  ULEA UR4, UR5, UR4, 0x18 ;  /* 0x0000000405047291 */ /* 0x002fcc000f8ec0ff */
[----:B------:R-:W-:-:S05]  /*36f0*/  IMAD.U32 R16, RZ, RZ, UR4 ;  /* 0x00000004ff107e24 */ /* 0x000fca000f8e00ff */
[----:B0-----:R-:W0:Y:S02]  /*3700*/  LDS.64 R2, [R16+0x98] ;  /* 0x0000980010027984 */ /* 0x001e240000000a00 */
[----:B0-----:R-:W-:-:S04]  /*3710*/  IADD3 R18, P1, PT, R2, 0x500, RZ ;  /* 0x0000050002127810 */ /* 0x001fc80007f3e0ff */
[----:B------:R-:W-:Y:S01]  /*3720*/  ISETP.GT.U32.AND P0, PT, R18, R15, PT ;  /* 0x0000000f1200720c */ /* 0x000fe20003f04070 */
[----:B------:R-:W-:-:S05]  /*3730*/  IMAD.X R17, RZ, RZ, R3, P1 ;  /* 0x000000ffff117224 */ /* 0x000fca00008e0603 */
[----:B------:R-:W-:-:S13]  /*3740*/  ISETP.GT.AND.EX P0, PT, R17, R12, PT, P0 ;  /* 0x0000000c1100720c */ /* 0x000fda0003f04300 */
[----:B------:R-:W-:Y:S05]  /*3750*/  @P0 BRA `(.L_x_231) ;  /* 0x0000000800340947 */ /* 0x000fea0003800000 */
[----:B------:R-:W-:Y:S01]  /*3760*/  BSSY.RECONVERGENT B1, `(.L_x_231) ;  /* 0x000008c000017945 */ /* 0x000fe20003800200 */
[----:B------:R-:W0:Y:S01]  /*3770*/  LDCU.64 UR8, c[0x0][0x398] ;  /* 0x00007300ff0877ac */ /* 0x000e220008000a00 */
[----:B------:R-:W1:Y:S02]  /*3780*/  LDCU.128 UR12, c[0x0][0x380] ;  /* 0x00007000ff0c77ac */ /* 0x000e640008000c00 */
.L_x_244:
[----:B------:R-:W-:Y:S01]  /*3790*/  IADD3 R22, P0, PT, R5, R2, RZ ;  /* 0x0000000205167210 */ /* 0x000fe20007f1e0ff */
[----:B-1----:R-:W-:Y:S02]  /*37a0*/  IMAD.U32 R10, RZ, RZ, UR12 ;  /* 0x0000000cff0a7e24 */ /* 0x002fe4000f8e00ff */
[----:B------:R-:W-:Y:S02]  /*37b0*/  IMAD.U32 R11, RZ, RZ, UR13 ;  /* 0x0000000dff0b7e24 */ /* 0x000fe4000f8e00ff */
[----:B------:R-:W-:Y:S01]  /*37c0*/  IMAD.X R15, RZ, RZ, R3, P0 ;  /* 0x000000ffff0f7224 */ /* 0x000fe200000e0603 */
[----:B------:R-:W-:-:S04]  /*37d0*/  LEA R18, P0, R22, R10, 0x2 ;  /* 0x0000000a16127211 */ /* 0x000fc800078010ff */
[----:B------:R-:W-:-:S05]  /*37e0*/  LEA.HI.X R19, R22, R11, R15, 0x2, P0 ;  /* 0x0000000b16137211 */ /* 0x000fca00000f140f */
[----:B------:R-:W2:Y:S04]  /*37f0*/  LDG.E R24, desc[UR10][R18.64] ;  /* 0x0000000a12187981 */ /* 0x000ea8000c1e1900 */
[----:B------:R1:W5:Y:S04]  /*3800*/  LDG.E R20, desc[UR10][R18.64+0x400] ;  /* 0x0004000a12147981 */ /* 0x000368000c1e1900 */
[----:B------:R1:W5:Y:S04]  /*3810*/  LDG.E R17, desc[UR10][R18.64+0x800] ;  /* 0x0008000a12117981 */ /* 0x000368000c1e1900 */
[----:B------:R1:W5:Y:S04]  /*3820*/  LDG.E R2, desc[UR10][R18.64+0xc00] ;  /* 0x000c000a12027981 */ /* 0x000368000c1e1900 */
[----:B------:R1:W5:Y:S01]  /*3830*/  LDG.E R12, desc[UR10][R18.64+0x1000] ;  /* 0x0010000a120c7981 */ /* 0x000362000c1e1900 */
[----:B------:R-:W-:Y:S01]  /*3840*/  IMAD.U32 R13, RZ, RZ, UR14 ;  /* 0x0000000eff0d7e24 */ /* 0x000fe2000f8e00ff */
[----:B------:R-:W-:Y:S01]  /*3850*/  BSSY.RECONVERGENT B2, `(.L_x_232) ;  /* 0x0000014000027945 */ /* 0x000fe20003800200 */
[----:B------:R-:W-:-:S02]  /*3860*/  IMAD.U32 R14, RZ, RZ, UR15 ;  /* 0x0000000fff0e7e24 */ /* 0x000fc4000f8e00ff */
[----:B------:R-:W-:Y:S01]  /*3870*/  IMAD.MOV.U32 R21, RZ, RZ, R9 ;  /* 0x000000ffff157224 */ /* 0x000fe200078e0009 */
[----:B------:R-:W-:Y:S01]  /*3880*/  IADD3 R3, P1, PT, R22, R13, RZ ;  /* 0x0000000d16037210 */ /* 0x000fe20007f3e0ff */
[----:B------:R-:W-:Y:S02]  /*3890*/  IMAD.MOV.U32 R22, RZ, RZ, R8 ;  /* 0x000000ffff167224 */ /* 0x000fe400078e0008 */
[----:B------:R-:W-:Y:S02]  /*38a0*/  IMAD.MOV.U32 R23, RZ, RZ, R4 ;  /* 0x000000ffff177224 */ /* 0x000fe400078e0004 */
[----:B------:R-:W-:Y:S01]  /*38b0*/  IMAD.X R15, R15, 0x1, R14, P1 ;  /* 0x000000010f0f7824 */ /* 0x000fe200008e060e */
[----:B--2---:R-:W-:-:S13]  /*38c0*/  FSETP.GEU.AND P0, PT, R9, R24, PT ;  /* 0x000000180900720b */ /* 0x004fda0003f0e000 */
[----:B-1----:R-:W-:Y:S05]  /*38d0*/  @!P0 BRA `(.L_x_233) ;  /* 0x00000000002c8947 */ /* 0x002fea0003800000 */
        /* <DEDUP_REMOVED lines=11> */
.L_x_233:
[----:B0-----:R-:W-:Y:S05]  /*3990*/  BSYNC.RECONVERGENT B2 ;  /* 0x0000000000027941 */ /* 0x001fea0003800200 */
.L_x_232:
[----:B-----5:R-:W-:Y:S01]  /*39a0*/  FSETP.GEU.AND P0, PT, R21, R20, PT ;  /* 0x000000141500720b */ /* 0x020fe20003f0e000 */
[----:B------:R-:W-:Y:S01]  /*39b0*/  BSSY.RECONVERGENT B2, `(.L_x_234) ;  /* 0x0000012000027945 */ /* 0x000fe20003800200 */
[----:B------:R-:W-:Y:S01]  /*39c0*/  IADD3 R9, P1, PT, R3, 0x100, RZ ;  /* 0x0000010003097810 */ /* 0x000fe20007f3e0ff */
[----:B------:R-:W-:Y:S02]  /*39d0*/  IMAD.MOV.U32 R4, RZ, RZ, R21 ;  /* 0x000000ffff047224 */ /* 0x000fe400078e0015 */
[----:B------:R-:W-:Y:S02]  /*39e0*/  IMAD.MOV.U32 R18, RZ, RZ, R22 ;  /* 0x000000ffff127224 */ /* 0x000fe400078e0016 */
[----:B------:R-:W-:Y:S02]  /*39f0*/  IMAD.X R8, RZ, RZ, R15, P1 ;  /* 0x000000ffff087224 */ /* 0x000fe400008e060f */
[----:B------:R-:W-:-:S04]  /*3a00*/  IMAD.MOV.U32 R19, RZ, RZ, R23 ;  /* 0x000000ffff137224 */ /* 0x000fc800078e0017 */
        /* <DEDUP_REMOVED lines=12> */
.L_x_235:
[----:B------:R-:W-:Y:S05]  /*3ad0*/  BSYNC.RECONVERGENT B2 ;  /* 0x0000000000027941 */ /* 0x000fea0003800200 */
.L_x_234:
[----:B------:R-:W-:Y:S01]  /*3ae0*/  FSETP.GEU.AND P0, PT, R4, R17, PT ;  /* 0x000000110400720b */ /* 0x000fe20003f0e000 */
        /* <DEDUP_REMOVED lines=18> */
.L_x_237:
[----:B------:R-:W-:Y:S05]  /*3c10*/  BSYNC.RECONVERGENT B2 ;  /* 0x0000000000027941 */ /* 0x000fea0003800200 */
.L_x_236:
        /* <DEDUP_REMOVED lines=19> */
.L_x_239:
[----:B------:R-:W-:Y:S05]  /*3d50*/  BSYNC.RECONVERGENT B2 ;  /* 0x0000000000027941 */ /* 0x000fea0003800200 */
.L_x_238:
        /* <DEDUP_REMOVED lines=19> */
.L_x_241:
[----:B------:R-:W-:Y:S05]  /*3e90*/  BSYNC.RECONVERGENT B2 ;  /* 0x0000000000027941 */ /* 0x000fea0003800200 */
.L_x_240:
[----:B------:R-:W-:Y:S01]  /*3ea0*/  BAR.SYNC.DEFER_BLOCKING 0x0 ;  /* 0x0000000000007b1d */ /* 0x000fe20000010000 */
[----:B------:R-:W-:-:S05]  /*3eb0*/  ISETP.NE.AND P0, PT, R5, RZ, PT ;  /* 0x000000ff0500720c */ /* 0x000fca0003f05270 */
[----:B------:R-:W-:Y:S08]  /*3ec0*/  BSSY.RECONVERGENT B2, `(.L_x_242) ;  /* 0x000000c000027945 */ /* 0x000ff00003800200 */
[----:B------:R-:W-:Y:S05]  /*3ed0*/  @P0 BRA `(.L_x_243) ;  /* 0x0000000000280947 */ /* 0x000fea0003800000 */
[----:B------:R-:W-:Y:S02]  /*3ee0*/  IMAD.MOV.U32 R18, RZ, RZ, 0x500 ;  /* 0x00000500ff127424 */ /* 0x000fe400078e00ff */
[----:B------:R-:W-:-:S05]  /*3ef0*/  IMAD.MOV.U32 R19, RZ, RZ, 0x0 ;  /* 0x00000000ff137424 */ /* 0x000fca00078e00ff */
[----:B------:R-:W2:Y:S01]  /*3f00*/  ATOMG.E.ADD.64.STRONG.GPU PT, R2, desc[UR10][R6.64], R18 ;  /* 0x80000012060279a8 */ /* 0x000ea200081ef50a */
[----:B------:R-:W0:Y:S01]  /*3f10*/  S2UR UR5, SR_CgaCtaId ;  /* 0x00000000000579c3 */ /* 0x000e220000008800 */
[----:B------:R-:W-:Y:S02]  /*3f20*/  UMOV UR4, 0x400 ;  /* 0x0000040000047882 */ /* 0x000fe40000000000 */
[----:B0-----:R-:W-:-:S06]  /*3f30*/  ULEA UR4, UR5, UR4, 0x18 ;  /* 0x0000000405047291 */ /* 0x001fcc000f8ec0ff */
[----:B------:R-:W-:Y:S01]  /*3f40*/  IMAD.U32 R16, RZ, RZ, UR4 ;  /* 0x00000004ff107e24 */ /* 0x000fe2000f8e00ff */
[----:B--2---:R-:W-:-:S05]  /*3f50*/  IADD3 R2, P0, PT, R2, UR6, RZ ;  /* 0x0000000602027c10 */ /* 0x004fca000ff1e0ff */
[----:B------:R-:W-:-:S05]  /*3f60*/  IMAD.X R3, RZ, RZ, R3, P0 ;  /* 0x000000ffff037224 */ /* 0x000fca00000e0603 */
[----:B------:R0:W-:Y:S03]  /*3f70*/  STS.64 [R16+0x98], R2 ;  /* 0x0000980210007388 */ /* 0x0001e60000000a00 */
.L_x_243:
[----:B------:R-:W-:Y:S05]  /*3f80*/  BSYNC.RECONVERGENT B2 ;  /* 0x0000000000027941 */ /* 0x000fea0003800200 */
.L_x_242:
[----:B------:R-:W-:Y:S01]  /*3f90*/  BAR.SYNC.DEFER_BLOCKING 0x0 ;  /* 0x0000000000007b1d */ /* 0x000fe20000010000 */
[----:B------:R-:W-:Y:S02]  /*3fa0*/  IMAD.U32 R15, RZ, RZ, UR8 ;  /* 0x00000008ff0f7e24 */ /* 0x000fe4000f8e00ff */
[----:B------:R-:W-:-:S03]  /*3fb0*/  IMAD.U32 R12, RZ, RZ, UR9 ;  /* 0x00000009ff0c7e24 */ /* 0x000fc6000f8e00ff */
[----:B0-----:R-:W0:Y:S02]  /*3fc0*/  LDS.64 R2, [R16+0x98] ;  /* 0x0000980010027984 */ /* 0x001e240000000a00 */
[----:B0-----:R-:W-:-:S04]  /*3fd0*/  IADD3 R18, P1, PT, R2, 0x500, RZ ;  /* 0x0000050002127810 */ /* 0x001fc80007f3e0ff */
[----:B------:R-:W-:Y:S01]  /*3fe0*/  ISETP.GT.U32.AND P0, PT, R18, R15, PT ;  /* 0x0000000f1200720c */ /* 0x000fe20003f04070 */
[----:B------:R-:W-:-:S05]  /*3ff0*/  IMAD.X R17, RZ, RZ, R3, P1 ;  /* 0x000000ffff117224 */ /* 0x000fca00008e0603 */
[----:B------:R-:W-:-:S13]  /*4000*/  ISETP.GT.AND.EX P0, PT, R17, R12, PT, P0 ;  /* 0x0000000c1100720c */ /* 0x000fda0003f04300 */
[----:B------:R-:W-:Y:S05]  /*4010*/  @!P0 BRA `(.L_x_244) ;  /* 0xfffffff400dc8947 */ /* 0x000fea000383ffff */
[----:B------:R-:W-:Y:S05]  /*4020*/  BSYNC.RECONVERGENT B1 ;  /* 0x0000000000017941 */ /* 0x000fea0003800200 */
.L_x_231:
[----:B------:R-:W-:Y:S01]  /*4030*/  ISETP.GE.U32.AND P0, PT, R2, R15, PT ;  /* 0x0000000f0200720c */ /* 0x000fe20003f06070 */
[----:B------:R-:W-:Y:S03]  /*4040*/  BSSY.RECONVERGENT B1, `(.L_x_228) ;  /* 0x0000099000017945 */ /* 0x000fe60003800200 */
[----:B------:R-:W-:-:S13]  /*4050*/  ISETP.GE.AND.EX P0, PT, R3, R12, PT, P0 ;  /* 0x0000000c0300720c */ /* 0x000fda0003f06300 */
[----:B------:R-:W-:Y:S05]  /*4060*/  @P0 BRA `(.L_x_245) ;  /* 0x0000000800580947 */ /* 0x000fea0003800000 */
[----:B------:R-:W-:-:S05]  /*4070*/  IMAD.IADD R12, R15, 0x1, -R2 ;  /* 0x000000010f0c7824 */ /* 0x000fca00078e0a02 */
[----:B------:R-:W-:-:S13]  /*4080*/  ISETP.GE.AND P0, PT, R5, R12, PT ;  /* 0x0000000c0500720c */ /* 0x000fda0003f06270 */
[----:B------:R-:W-:Y:S05]  /*4090*/  @P0 BRA `(.L_x_245) ;  /* 0x00000008004c0947 */ /* 0x000fea0003800000 */
[----:B------:R-:W-:Y:S01]  /*40a0*/  LOP3.LUT R16, RZ, R5, RZ, 0x33, !PT ;  /* 0x00000005ff107212 */ /* 0x000fe200078e33ff */
[----:B------:R-:W-:Y:S03]  /*40b0*/  BSSY.RECONVERGENT B2, `(.L_x_246) ;  /* 0x000002d000027945 */ /* 0x000fe60003800200 */
[----:B------:R-:W-:Y:S01]  /*40c0*/  IADD3 R16, PT, PT, -R2, R15, R16 ;  /* 0x0000000f02107210 */ /* 0x000fe20007ffe110 */
[----:B------:R-:W-:-:S03]  /*40d0*/  IMAD.MOV.U32 R15, RZ, RZ, R5 ;  /* 0x000000ffff0f7224 */ /* 0x000fc600078e0005 */
[----:B------:R-:W-:-:S04]  /*40e0*/  LOP3.LUT R6, R16, 0x300, RZ, 0xc0, !PT ;  /* 0x0000030010067812 */ /* 0x000fc800078ec0ff */
[----:B------:R-:W-:-:S13]  /*40f0*/  ISETP.NE.AND P0, PT, R6, 0x300, PT ;  /* 0x000003000600780c */ /* 0x000fda0003f05270 */
[----:B------:R-:W-:Y:S05]  /*4100*/  @!P0 BRA `(.L_x_247) ;  /* 0x00000000009c8947 */ /* 0x000fea0003800000 */
[----:B------:R-:W-:Y:S01]  /*4110*/  IADD3 R18, P0, PT, R5, R2, RZ ;  /* 0x0000000205127210 */ /* 0x000fe20007f1e0ff */
[----:B------:R-:W-:Y:S01]  /*4120*/  IMAD.MOV.U32 R15, RZ, RZ, R5 ;  /* 0x000000ffff0f7224 */ /* 0x000fe200078e0005 */
[----:B------:R-:W-:Y:S02]  /*4130*/  LEA.HI R6, R16, 0x1, RZ, 0x18 ;  /* 0x0000000110067811 */ /* 0x000fe400078fc0ff */
[C---:B------:R-:W-:Y:S01]  /*4140*/  LEA R17, P1, R18.reuse, R10, 0x2 ;  /* 0x0000000a12117211 */ /* 0x040fe200078210ff */
[----:B------:R-:W-:Y:S01]  /*4150*/  IMAD.X R7, RZ, RZ, R3, P0 ;  /* 0x000000ffff077224 */ /* 0x000fe200000e0603 */
[----:B------:R-:W-:Y:S02]  /*4160*/  IADD3 R20, P0, PT, R18, R13, RZ ;  /* 0x0000000d12147210 */ /* 0x000fe40007f1e0ff */
[----:B------:R-:W-:Y:S02]  /*4170*/  LOP3.LUT R6, R6, 0x3, RZ, 0xc0, !PT ;  /* 0x0000000306067812 */ /* 0x000fe400078ec0ff */
[----:B------:R-:W-:Y:S01]  /*4180*/  LEA.HI.X R18, R18, R11, R7, 0x2, P1 ;  /* 0x0000000b12127211 */ /* 0x000fe200008f1407 */
[----:B------:R-:W-:-:S02]  /*4190*/  IMAD.X R14, R7, 0x1, R14, P0 ;  /* 0x00000001070e7824 */ /* 0x000fc400000e060e */
[----:B------:R-:W-:-:S07]  /*41a0*/  IMAD.MOV R10, RZ, RZ, -R6 ;  /* 0x000000ffff0a7224 */ /* 0x000fce00078e0a06 */
.L_x_250:
[----:B------:R-:W-:Y:S02]  /*41b0*/  IMAD.MOV.U32 R6, RZ, RZ, R17 ;  /* 0x000000ffff067224 */ /* 0x000fe400078e0011 */
[----:B------:R-:W-:-:S05]  /*41c0*/  IMAD.MOV.U32 R7, RZ, RZ, R18 ;  /* 0x000000ffff077224 */ /* 0x000fca00078e0012 */
[----:B------:R-:W2:Y:S01]  /*41d0*/  LDG.E R22, desc[UR10][R6.64] ;  /* 0x0000000a06167981 */ /* 0x000ea2000c1e1900 */
[----:B------:R-:W-:Y:S01]  /*41e0*/  VIADD R10, R10, 0x1 ;  /* 0x000000010a0a7836 */ /* 0x000fe20000000000 */
[----:B------:R-:W-:Y:S01]  /*41f0*/  BSSY.RECONVERGENT B3, `(.L_x_248) ;  /* 0x0000013000037945 */ /* 0x000fe20003800200 */
[----:B------:R-:W-:-:S03]  /*4200*/  IADD3 R17, P3, PT, R17, 0x400, RZ ;  /* 0x0000040011117810 */ /* 0x000fc60007f7e0ff */
[----:B------:R-:W-:Y:S02]  /*4210*/  ISETP.NE.AND P2, PT, R10, RZ, PT ;  /* 0x000000ff0a00720c */ /* 0x000fe40003f45270 */
[----:B--2---:R-:W-:-:S13]  /*4220*/  FSETP.GEU.AND P0, PT, R9, R22, PT ;  /* 0x000000160900720b */ /* 0x004fda0003f0e000 */
        /* <DEDUP_REMOVED lines=15> */
.L_x_249:
[----:B------:R-:W-:Y:S05]  /*4320*/  BSYNC.RECONVERGENT B3 ;  /* 0x0000000000037941 */ /* 0x000fea0003800200 */
.L_x_248:
[----:B------:R-:W-:Y:S01]  /*4330*/  IADD3 R20, P0, PT, R20, 0x100, RZ ;  /* 0x0000010014147810 */ /* 0x000fe20007f1e0ff */
[----:B------:R-:W-:Y:S02]  /*4340*/  VIADD R15, R15, 0x100 ;  /* 0x000001000f0f7836 */ /* 0x000fe40000000000 */
[----:B------:R-:W-:Y:S02]  /*4350*/  IMAD.X R18, RZ, RZ, R18, P3 ;  /* 0x000000ffff127224 */ /* 0x000fe400018e0612 */
[----:B------:R-:W-:Y:S01]  /*4360*/  IMAD.X R14, RZ, RZ, R14, P0 ;  /* 0x000000ffff0e7224 */ /* 0x000fe200000e060e */
[----:B------:R-:W-:Y:S07]  /*4370*/  @P2 BRA `(.L_x_250) ;  /* 0xfffffffc008c2947 */ /* 0x000fee000383ffff */
.L_x_247:
[----:B------:R-:W-:Y:S05]  /*4380*/  BSYNC.RECONVERGENT B2 ;  /* 0x0000000000027941 */ /* 0x000fea0003800200 */
.L_x_246:
[----:B------:R-:W-:-:S13]  /*4390*/  ISETP.GE.U32.AND P0, PT, R16, 0x300, PT ;  /* 0x000003001000780c */ /* 0x000fda0003f06070 */
[----:B------:R-:W-:Y:S05]  /*43a0*/  @!P0 BRA `(.L_x_245) ;  /* 0x0000000400888947 */ /* 0x000fea0003800000 */
[----:B------:R-:W0:Y:S01]  /*43b0*/  LDC.64 R10, c[0x0][0x380] ;  /* 0x0000e000ff0a7b82 */ /* 0x000e220000000a00 */
[----:B------:R-:W-:-:S07]  /*43c0*/  VIADD R13, R15, 0x200 ;  /* 0x000002000f0d7836 */ /* 0x000fce0000000000 */
[----:B------:R-:W1:Y:S02]  /*43d0*/  LDC.64 R6, c[0x0][0x388] ;  /* 0x0000e200ff067b82 */ /* 0x000e640000000a00 */
.L_x_259:
[----:B------:R-:W-:-:S05]  /*43e0*/  VIADD R15, R13, 0xfffffe00 ;  /* 0xfffffe000d0f7836 */ /* 0x000fca0000000000 */
[----:B------:R-:W-:-:S05]  /*43f0*/  IADD3 R21, P0, PT, R15, R2, RZ ;  /* 0x000000020f157210 */ /* 0x000fca0007f1e0ff */
[----:B------:R-:W-:Y:S01]  /*4400*/  IMAD.X R22, RZ, RZ, R3, P0 ;  /* 0x000000ffff167224 */ /* 0x000fe200000e0603 */
[----:B0-----:R-:W-:-:S04]  /*4410*/  LEA R16, P0, R21, R10, 0x2 ;  /* 0x0000000a15107211 */ /* 0x001fc800078010ff */
[----:B------:R-:W-:-:S05]  /*4420*/  LEA.HI.X R17, R21, R11, R22, 0x2, P0 ;  /* 0x0000000b15117211 */ /* 0x000fca00000f1416 */
[----:B------:R-:W2:Y:S04]  /*4430*/  LDG.E R24, desc[UR10][R16.64] ;  /* 0x0000000a10187981 */ /* 0x000ea8000c1e1900 */
[----:B------:R0:W5:Y:S04]  /*4440*/  LDG.E R18, desc[UR10][R16.64+0x400] ;  /* 0x0004000a10127981 */ /* 0x000168000c1e1900 */
        /* <DEDUP_REMOVED lines=22> */
.L_x_252:
[----:B------:R-:W-:Y:S05]  /*45b0*/  BSYNC.RECONVERGENT B2 ;  /* 0x0000000000027941 */ /* 0x000fea0003800200 */
.L_x_251:
[----:B-----5:R-:W-:Y:S01]  /*45c0*/  FSETP.GEU.AND P0, PT, R19, R18, PT ;  /* 0x000000121300720b */ /* 0x020fe20003f0e000 */
[----:B------:R-:W-:Y:S01]  /*45d0*/  BSSY.RECONVERGENT B2, `(.L_x_253) ;  /* 0x0000013000027945 */ /* 0x000fe20003800200 */
[----:B------:R-:W-:Y:S01]  /*45e0*/  IADD3 R16, P1, P2, R2, R6, R23 ;  /* 0x0000000602107210 */ /* 0x000fe20007a3e017 */
[----:B------:R-:W-:Y:S02]  /*45f0*/  VIADD R17, R13, 0x100 ;  /* 0x000001000d117836 */ /* 0x000fe40000000000 */
[----:B------:R-:W-:Y:S01]  /*4600*/  IMAD.MOV.U32 R9, RZ, RZ, R19 ;  /* 0x000000ffff097224 */ /* 0x000fe200078e0013 */
[----:B------:R-:W-:Y:S01]  /*4610*/  IADD3.X R23, PT, PT, R3, R7, RZ, P1, P2 ;  /* 0x0000000703177210 */ /* 0x000fe20000fe44ff */
[----:B------:R-:W-:Y:S02]  /*4620*/  IMAD.MOV.U32 R4, RZ, RZ, R21 ;  /* 0x000000ffff047224 */ /* 0x000fe400078e0015 */
        /* <DEDUP_REMOVED lines=13> */
.L_x_254:
[----:B------:R-:W-:Y:S05]  /*4700*/  BSYNC.RECONVERGENT B2 ;  /* 0x0000000000027941 */ /* 0x000fea0003800200 */
.L_x_253:
[----:B------:R-:W-:Y:S01]  /*4710*/  FSETP.GEU.AND P0, PT, R9, R14, PT ;  /* 0x0000000e0900720b */ /* 0x000fe20003f0e000 */
[----:B------:R-:W-:Y:S01]  /*4720*/  BSSY.RECONVERGENT B2, `(.L_x_255) ;  /* 0x0000013000027945 */ /* 0x000fe20003800200 */
[CC--:B------:R-:W-:Y:S01]  /*4730*/  IADD3 R19, P1, P4, R2.reuse, R6.reuse, R13 ;  /* 0x0000000602137210 */ /* 0x0c0fe20007c3e00d */
[----:B------:R-:W-:Y:S01]  /*4740*/  IMAD.MOV.U32 R16, RZ, RZ, R9 ;  /* 0x000000ffff107224 */ /* 0x000fe200078e0009 */
[----:B------:R-:W-:Y:S01]  /*4750*/  IADD3 R20, P2, P3, R2, R6, R17 ;  /* 0x0000000602147210 */ /* 0x000fe20007b5e011 */
        /* <DEDUP_REMOVED lines=15> */
.L_x_256:
[----:B------:R-:W-:Y:S05]  /*4850*/  BSYNC.RECONVERGENT B2 ;  /* 0x0000000000027941 */ /* 0x000fea0003800200 */
.L_x_255:
[----:B------:R-:W-:Y:S01]  /*4860*/  FSETP.GEU.AND P0, PT, R16, R15, PT ;  /* 0x0000000f1000720b */ /* 0x000fe20003f0e000 */
[----:B------:R-:W-:Y:S01]  /*4870*/  BSSY.RECONVERGENT B2, `(.L_x_257) ;  /* 0x0000011000027945 */ /* 0x000fe20003800200 */
[----:B------:R-:W-:Y:S01]  /*4880*/  IADD3.X R19, PT, PT, R3, R7, RZ, P2, P3 ;  /* 0x0000000703137210 */ /* 0x000fe200017e64ff */
        /* <DEDUP_REMOVED lines=15> */
.L_x_258:
[----:B------:R-:W-:Y:S05]  /*4980*/  BSYNC.RECONVERGENT B2 ;  /* 0x0000000000027941 */ /* 0x000fea0003800200 */
.L_x_257:
[C---:B------:R-:W-:Y:S02]  /*4990*/  VIADD R15, R13.reuse, 0x200 ;  /* 0x000002000d0f7836 */ /* 0x040fe40000000000 */
[----:B------:R-:W-:-:S03]  /*49a0*/  VIADD R13, R13, 0x400 ;  /* 0x000004000d0d7836 */ /* 0x000fc60000000000 */
[----:B------:R-:W-:-:S13]  /*49b0*/  ISETP.GE.AND P0, PT, R15, R12, PT ;  /* 0x0000000c0f00720c */ /* 0x000fda0003f06270 */
[----:B------:R-:W-:Y:S05]  /*49c0*/  @!P0 BRA `(.L_x_259) ;  /* 0xfffffff800848947 */ /* 0x000fea000383ffff */
.L_x_245:
[----:B------:R-:W-:Y:S05]  /*49d0*/  BSYNC.RECONVERGENT B1 ;  /* 0x0000000000017941 */ /* 0x000fea0003800200 */
.L_x_228:
        /* <DEDUP_REMOVED lines=22> */
.L_x_261:
[----:B------:R-:W-:Y:S05]  /*4b40*/  BSYNC.RECONVERGENT B1 ;  /* 0x0000000000017941 */ /* 0x000fea0003800200 */
.L_x_260:
        /* <DEDUP_REMOVED lines=21> */
.L_x_263:
[----:B------:R-:W-:Y:S05]  /*4ca0*/  BSYNC.RECONVERGENT B1 ;  /* 0x0000000000017941 */ /* 0x000fea0003800200 */
.L_x_262:
        /* <DEDUP_REMOVED lines=21> */
.L_x_265:
[----:B------:R-:W-:Y:S05]  /*4e00*/  BSYNC.RECONVERGENT B1 ;  /* 0x0000000000017941 */ /* 0x000fea0003800200 */
.L_x_264:
        /* <DEDUP_REMOVED lines=21> */
.L_x_267:
[----:B------:R-:W-:Y:S05]  /*4f60*/  BSYNC.RECONVERGENT B1 ;  /* 0x0000000000017941 */ /* 0x000fea0003800200 */
.L_x_266:
        /* <DEDUP_REMOVED lines=22> */
.L_x_269:
[----:B------:R-:W-:Y:S05]  /*50d0*/  BSYNC.RECONVERGENT B1 ;  /* 0x0000000000017941 */ /* 0x000fea0003800200 */
.L_x_268:
[----:B------:R-:W-:Y:S04]  /*50e0*/  BSSY.RECONVERGENT B1, `(.L_x_270) ;  /* 0x000000c000017945 */ /* 0x000fe80003800200 */
[----:B------:R-:W-:Y:S05]  /*50f0*/  @P3 BRA `(.L_x_271) ;  /* 0x0000000000283947 */ /* 0x000fea0003800000 */
[----:B------:R-:W0:Y:S01]  /*5100*/  S2R R8, SR_CgaCtaId ;  /* 0x0000000000087919 */ /* 0x000e220000008800 */
[----:B------:R-:W-:Y:S02]  /*5110*/  MOV R7, 0x400 ;  /* 0x0000040000077802 */ /* 0x000fe40000000f00 */
[----:B------:R-:W-:-:S04]  /*5120*/  SHF.R.U32.HI R6, RZ, 0x1, R5 ;  /* 0x00000001ff067819 */ /* 0x000fc80000011605 */
[----:B------:R-:W-:Y:S02]  /*5130*/  LOP3.LUT R6, R6, 0x1f0, RZ, 0xc0, !PT ;  /* 0x000001f006067812 */ /* 0x000fe400078ec0ff */
[----:B0-----:R-:W-:-:S05]  /*5140*/  LEA R7, R8, R7, 0x18 ;  /* 0x0000000708077211 */ /* 0x001fca00078ec0ff */
[----:B------:R-:W-:Y:S02]  /*5150*/  IMAD.IADD R9, R6, 0x1, R7 ;  /* 0x0000000106097824 */ /* 0x000fe400078e0207 */
[----:B------:R-:W-:Y:S02]  /*5160*/  IMAD.MOV.U32 R6, RZ, RZ, R3 ;  /* 0x000000ffff067224 */ /* 0x000fe400078e0003 */
[----:B------:R-:W-:Y:S01]  /*5170*/  IMAD.MOV.U32 R7, RZ, RZ, R2 ;  /* 0x000000ffff077224 */ /* 0x000fe200078e0002 */
[----:B------:R0:W-:Y:S04]  /*5180*/  STS [R9+0x8], R4 ;  /* 0x0000080409007388 */ /* 0x0001e80000000800 */
[----:B------:R0:W-:Y:S02]  /*5190*/  STS.64 [R9+0x10], R6 ;  /* 0x0000100609007388 */ /* 0x0001e40000000a00 */
.L_x_271:
[----:B------:R-:W-:Y:S05]  /*51a0*/  BSYNC.RECONVERGENT B1 ;  /* 0x0000000000017941 */ /* 0x000fea0003800200 */
.L_x_270:
        /* <DEDUP_REMOVED lines=24> */
[CC--:B------:R-:W-:Y:S02]  /*5330*/  @P3 ISETP.LT.U32.AND P1, PT, R3.reuse, R10.reuse, PT ;  /* 0x0000000a0300320c */ /* 0x0c0fe40003f21070 */
[CC--:B------:R-:W-:Y:S02]  /*5340*/  @P3 ISETP.GE.AND.EX P0, PT, R2.reuse, R11.reuse, PT, P0 ;  /* 0x0000000b0200320c */ /* 0x0c0fe40003f06300 */
[----:B------:R-:W-:Y:S02]  /*5350*/  @P3 ISETP.LT.AND.EX P1, PT, R2, R11, PT, P1 ;  /* 0x0000000b0200320c */ /* 0x000fe40003f21310 */
[----:B------:R-:W-:Y:S02]  /*5360*/  @P3 FSEL R12, R4, R13, !P0 ;  /* 0x0000000d040c3208 */ /* 0x000fe40004000000 */
[----:B------:R-:W-:-:S02]  /*5370*/  @P3 SEL R10, R3, R10, P1 ;  /* 0x0000000a030a3207 */ /* 0x000fc40000800000 */
[----:B------:R-:W-:-:S07]  /*5380*/  @P3 SEL R14, R2, R11, P1 ;  /* 0x0000000b020e3207 */ /* 0x000fce0000800000 */
.L_x_273:
[----:B------:R-:W-:Y:S05]  /*5390*/  BSYNC.RECONVERGENT B1 ;  /* 0x0000000000017941 */ /* 0x000fea0003800200 */
.L_x_272:
        /* <DEDUP_REMOVED lines=11> */
[-C--:B------:R-:W-:Y:S02]  /*5450*/  @P3 ISETP.LT.U32.AND P1, PT, R10, R2.reuse, PT ;  /* 0x000000020a00320c */ /* 0x080fe40003f21070 */
[CC--:B------:R-:W-:Y:S02]  /*5460*/  @P3 ISETP.GE.AND.EX P0, PT, R14.reuse, R3.reuse, PT, P0 ;  /* 0x000000030e00320c */ /* 0x0c0fe40003f06300 */
[----:B------:R-:W-:Y:S02]  /*5470*/  @P3 ISETP.LT.AND.EX P1, PT, R14, R3, PT, P1 ;  /* 0x000000030e00320c */ /* 0x000fe40003f21310 */
[----:B------:R-:W-:Y:S02]  /*5480*/  @P3 FSEL R4, R12, R15, !P0 ;  /* 0x0000000f0c043208 */ /* 0x000fe40004000000 */
[----:B------:R-:W-:-:S02]  /*5490*/  @P3 SEL R11, R10, R2, P1 ;  /* 0x000000020a0b3207 */ /* 0x000fc40000800000 */
[----:B------:R-:W-:-:S07]  /*54a0*/  @P3 SEL R3, R14, R3, P1 ;  /* 0x000000030e033207 */ /* 0x000fce0000800000 */
.L_x_275:
[----:B------:R-:W-:Y:S05]  /*54b0*/  BSYNC.RECONVERGENT B1 ;  /* 0x0000000000017941 */ /* 0x000fea0003800200 */
.L_x_274:
        /* <DEDUP_REMOVED lines=18> */
.L_x_277:
[----:B------:R-:W-:Y:S05]  /*55e0*/  BSYNC.RECONVERGENT B1 ;  /* 0x0000000000017941 */ /* 0x000fea0003800200 */
.L_x_276:
        /* <DEDUP_REMOVED lines=18> */
.L_x_279:
[----:B------:R-:W-:Y:S05]  /*5710*/  BSYNC.RECONVERGENT B1 ;  /* 0x0000000000017941 */ /* 0x000fea0003800200 */
.L_x_278:
        /* <DEDUP_REMOVED lines=18> */
.L_x_281:
[----:B------:R-:W-:Y:S05]  /*5840*/  BSYNC.RECONVERGENT B1 ;  /* 0x0000000000017941 */ /* 0x000fea0003800200 */
.L_x_280:
        /* <DEDUP_REMOVED lines=18> */
.L_x_283:
[----:B------:R-:W-:Y:S05]  /*5970*/  BSYNC.RECONVERGENT B1 ;  /* 0x0000000000017941 */ /* 0x000fea0003800200 */
.L_x_282:
        /* <DEDUP_REMOVED lines=17> */
.L_x_187:
[----:B------:R-:W-:Y:S05]  /*5a90*/  BSYNC.RECONVERGENT B0 ;  /* 0x0000000000007941 */ /* 0x000fea0003800200 */
.L_x_154:
[----:B------:R-:W-:Y:S05]  /*5aa0*/  @P2 EXIT ;  /* 0x000000000000294d */ /* 0x000fea0003800000 */
[----:B0-----:R-:W0:Y:S01]  /*5ab0*/  LDC.64 R6, c[0x0][0x390] ;  /* 0x0000e400ff067b82 */ /* 0x001e220000000a00 */
[----:B------:R-:W-:-:S04]  /*5ac0*/  LOP3.LUT R3, R3, R2, RZ, 0x3c, !PT ;  /* 0x0000000203037212 */ /* 0x000fc800078e3cff */
[----:B------:R-:W-:-:S04]  /*5ad0*/  LOP3.LUT R2, R3, R2, RZ, 0x3c, !PT ;  /* 0x0000000203027212 */ /* 0x000fc800078e3cff */
[----:B------:R-:W-:Y:S01]  /*5ae0*/  LOP3.LUT R3, R3, R2, RZ, 0x3c, !PT ;  /* 0x0000000203037212 */ /* 0x000fe200078e3cff */
[----:B0-----:R-:W-:-:S05]  /*5af0*/  IMAD.WIDE.U32 R6, R0, 0x10, R6 ;  /* 0x0000001000067825 */ /* 0x001fca00078e0006 */
[----:B------:R-:W-:Y:S04]  /*5b00*/  STG.E.64 desc[UR10][R6.64+0x8], R2 ;  /* 0x0000080206007986 */ /* 0x000fe8000c101b0a */
[----:B------:R-:W-:Y:S01]  /*5b10*/  STG.E desc[UR10][R6.64], R4 ;  /* 0x0000000406007986 */ /* 0x000fe2000c10190a */
[----:B------:R-:W-:Y:S05]  /*5b20*/  EXIT ;  /* 0x000000000000794d */ /* 0x000fea0003800000 */
.L_x_284:
        /* <DEDUP_REMOVED lines=13> */
.L_x_812:


//--------------------- .text._ZN6thrust24THRUST_300001_SM_1000_NS8cuda_cub4core6detail13_kernel_agentINS1_8__reduce11ReduceAgentINS0_12zip_iteratorIN4cuda3std3__45tupleIJNS0_6detail15normal_iteratorINS0_10device_ptrIfEEEENS0_17counting_iteratorIlNS0_11use_defaultESI_SI_EEEEEEEPNSB_IJflEEESM_lNS1_9__extrema9arg_min_fIflNSA_4lessIfEEEEEEJSL_SN_lSS_EEEvDpT0_ --------------------------
	.section	.text._ZN6thrust24THRUST_300001_SM_1000_NS8cuda_cub4core6detail13_kernel_agentINS1_8__reduce11ReduceAgentINS0_12zip_iteratorIN4cuda3std3__45tupleIJNS0_6detail15normal_iteratorINS0_10device_ptrIfEEEENS0_17counting_iteratorIlNS0_11use_defaultESI_SI_EEEEEEEPNSB_IJflEEESM_lNS1_9__extrema9arg_min_fIflNSA_4lessIfEEEEEEJSL_SN_lSS_EEEvDpT0_,"ax",@progbits
	.align	128
        .global         _ZN6thrust24THRUST_300001_SM_1000_NS8cuda_cub4core6detail13_kernel_agentINS1_8__reduce11ReduceAgentINS0_12zip_iteratorIN4cuda3std3__45tupleIJNS0_6detail15normal_iteratorINS0_10device_ptrIfEEEENS0_17counting_iteratorIlNS0_11use_defaultESI_SI_EEEEEEEPNSB_IJflEEESM_lNS1_9__extrema9arg_min_fIflNSA_4lessIfEEEEEEJSL_SN_lSS_EEEvDpT0_
        .type           _ZN6thrust24THRUST_300001_SM_1000_NS8cuda_cub4core6detail13_kernel_agentINS1_8__reduce11ReduceAgentINS0_12zip_iteratorIN4cuda3std3__45tupleIJNS0_6detail15normal_iteratorINS0_10device_ptrIfEEEENS0_17counting_iteratorIlNS0_11use_defaultESI_SI_EEEEEEEPNSB_IJflEEESM_lNS1_9__extrema9arg_min_fIflNSA_4lessIfEEEEEEJSL_SN_lSS_EEEvDpT0_,@function
        .size           _ZN6thrust24THRUST_300001_SM_1000_NS8cuda_cub4core6detail13_kernel_agentINS1_8__reduce11ReduceAgentINS0_12zip_iteratorIN4cuda3std3__45tupleIJNS0_6detail15normal_iteratorINS0_10device_ptrIfEEEENS0_17counting_iteratorIlNS0_11use_defaultESI_SI_EEEEEEEPNSB_IJflEEESM_lNS1_9__extrema9arg_min_fIflNSA_4lessIfEEEEEEJSL_SN_lSS_EEEvDpT0_,(.L_x_813 - _ZN6thrust24THRUST_300001_SM_1000_NS8cuda_cub4core6detail13_kernel_agentINS1_8__reduce11ReduceAgentINS0_12zip_iteratorIN4cuda3std3__45tupleIJNS0_6detail15normal_iteratorINS0_10device_ptrIfEEEENS0_17counting_iteratorIlNS0_11use_defaultESI_SI_EEEEEEEPNSB_IJflEEESM_lNS1_9__extrema9arg_min_fIflNSA_4lessIfEEEEEEJSL_SN_lSS_EEEvDpT0_)
        .other          _ZN6thrust24THRUST_300001_SM_1000_NS8cuda_cub4core6detail13_kernel_agentINS1_8__reduce11ReduceAgentINS0_12zip_iteratorIN4cuda3std3__45tupleIJNS0_6detail15normal_iteratorINS0_10device_ptrIfEEEENS0_17counting_iteratorIlNS0_11use_defaultESI_SI_EEEEEEEPNSB_IJflEEESM_lNS1_9__extrema9arg_min_fIflNSA_4lessIfEEEEEEJSL_SN_lSS_EEEvDpT0_,@"STO_CUDA_ENTRY STV_DEFAULT"
_ZN6thrust24THRUST_300001_SM_1000_NS8cuda_cub4core6detail13_kernel_agentINS1_8__reduce11ReduceAgentINS0_12zip_iteratorIN4cuda3std3__45tupleIJNS0_6detail15normal_iteratorINS0_10device_ptrIfEEEENS0_17counting_iteratorIlNS0_11use_defaultESI_SI_EEEEEEEPNSB_IJflEEESM_lNS1_9__extrema9arg_min_fIflNSA_4lessIfEEEEEEJSL_SN_lSS_EEEvDpT0_:
.text._ZN6thrust24THRUST_300001_SM_1000_NS8cuda_cub4core6detail13_kernel_agentINS1_8__reduce11ReduceAgentINS0_12zip_iteratorIN4cuda3std3__45tupleIJNS0_6detail15normal_iteratorINS0_10device_ptrIfEEEENS0_17counting_iteratorIlNS0_11use_defaultESI_SI_EEEEEEEPNSB_IJflEEESM_lNS1_9__extrema9arg_min_fIflNSA_4lessIfEEEEEEJSL_SN_lSS_EEEvDpT0_:
[----:B------:R-:W-:Y:S01]  /*0000*/  LDC R1, c[0x0][0x37c] ;  /* 0x0000df00ff017b82 */ /* 0x000fe20000000800 */
[----:B------:R-:W0:Y:S02]  /*0010*/  LDCU.64 UR4, c[0x0][0x398] ;  /* 0x00007300ff0477ac */ /* 0x000e240008000a00 */
[----:B0-----:R-:W-:-:S04]  /*0020*/  ISETP.NE.U32.AND P0, PT, RZ, UR4, PT ;  /* 0x00000004ff007c0c */ /* 0x001fc8000bf05070 */
[----:B------:R-:W-:-:S13]  /*0030*/  ISETP.NE.AND.EX P0, PT, RZ, UR5, PT, P0 ;  /* 0x00000005ff007c0c */ /* 0x000fda000bf05300 */
[----:B------:R-:W-:Y:S05]  /*0040*/  @!P0 EXIT ;  /* 0x000000000000894d */ /* 0x000fea0003800000 */
[----:B------:R-:W-:Y:S01]  /*0050*/  UISETP.GT.U32.AND UP0, UPT, UR4, 0x4ff, UPT ;  /* 0x000004ff0400788c */ /* 0x000fe2000bf04070 */
[----:B------:R-:W-:Y:S01]  /*0060*/  BSSY.RECONVERGENT B0, `(.L_x_285) ;  /* 0x0000558000007945 */ /* 0x000fe20003800200 */
[----:B------:R-:W0:Y:S02]  /*0070*/  LDCU.64 UR8, c[0x0][0x358] ;  /* 0x00006b00ff0877ac */ /* 0x000e240008000a00 */
[----:B------:R-:W-:-:S09]  /*0080*/  UISETP.GT.AND.EX UP0, UPT, UR5, URZ, UPT, UP0 ;  /* 0x000000ff0500728c */ /* 0x000fd2000bf04300 */
        /* <DEDUP_REMOVED lines=9> */
[----:B------:R-:W1:Y:S01]  /*0120*/  LDC.64 R4, c[0x0][0x380] ;  /* 0x0000e000ff047b82 */ /* 0x000e620000000a00 */
[----:B------:R-:W2:Y:S01]  /*0130*/  LDCU.64 UR6, c[0x0][0x388] ;  /* 0x00007100ff0677ac */ /* 0x000ea20008000a00 */
[----:B-1----:R-:W-:-:S06]  /*0140*/  IMAD.WIDE.U32 R4, R0, 0x4, R4 ;  /* 0x0000000400047825 */ /* 0x002fcc00078e0004 */
[----:B0-----:R1:W5:Y:S01]  /*0150*/  LDG.E R4, desc[UR8][R4.64] ;  /* 0x0000000804047981 */ /* 0x001362000c1e1900 */
[C---:B--2---:R-:W-:Y:S01]  /*0160*/  IADD3 R3, P0, PT, R0.reuse, UR6, RZ ;  /* 0x0000000600037c10 */ /* 0x044fe2000ff1e0ff */
[----:B------:R-:W-:-:S04]  /*0170*/  VIADD R11, R0, 0x100 ;  /* 0x00000100000b7836 */ /* 0x000fc80000000000 */
[----:B------:R-:W-:-:S08]  /*0180*/  IMAD.X R2, RZ, RZ, UR7, P0 ;  /* 0x00000007ff027e24 */ /* 0x000fd000080e06ff */
.L_x_288:
[----:B0-----:R-:W-:Y:S05]  /*0190*/  BSYNC.RECONVERGENT B1 ;  /* 0x0000000000017941 */ /* 0x001fea0003800200 */
.L_x_287:
        /* <DEDUP_REMOVED lines=10> */
[----:B------:R-:W1:Y:S01]  /*0240*/  LDCU.64 UR6, c[0x0][0x388] ;  /* 0x00007100ff0677ac */ /* 0x000e620008000a00 */
[----:B------:R-:W-:-:S04]  /*0250*/  LEA.HI R5, R14, 0x1, RZ, 0x18 ;  /* 0x000000010e057811 */ /* 0x000fc800078fc0ff */
[----:B------:R-:W-:-:S05]  /*0260*/  LOP3.LUT R5, R5, 0x3, RZ, 0xc0, !PT ;  /* 0x0000000305057812 */ /* 0x000fca00078ec0ff */
[----:B------:R-:W-:Y:S01]  /*0270*/  IMAD.MOV R5, RZ, RZ, -R5 ;  /* 0x000000ffff057224 */ /* 0x000fe200078e0a05 */
[C---:B-1----:R-:W-:Y:S01]  /*0280*/  IADD3 R12, P0, PT, R11.reuse, UR6, RZ ;  /* 0x000000060b0c7c10 */ /* 0x042fe2000ff1e0ff */
[----:B0-----:R-:W-:-:S04]  /*0290*/  IMAD.WIDE.U32 R6, R11, 0x4, R6 ;  /* 0x000000040b067825 */ /* 0x001fc800078e0006 */
[----:B------:R-:W-:Y:S02]  /*02a0*/  IMAD.MOV.U32 R9, RZ, RZ, R6 ;  /* 0x000000ffff097224 */ /* 0x000fe400078e0006 */
[----:B------:R-:W-:Y:S02]  /*02b0*/  IMAD.MOV.U32 R10, RZ, RZ, R7 ;  /* 0x000000ffff0a7224 */ /* 0x000fe400078e0007 */
[----:B------:R-:W-:-:S07]  /*02c0*/  IMAD.X R13, RZ, RZ, UR7, P0 ;  /* 0x00000007ff0d7e24 */ /* 0x000fce00080e06ff */
.L_x_295:
        /* <DEDUP_REMOVED lines=17> */
[CC--:B------:R-:W-:Y:S02]  /*03e0*/  @P4 ISETP.LT.U32.AND P0, PT, R7.reuse, R12.reuse, PT ;  /* 0x0000000c0700420c */ /* 0x0c0fe40003f01070 */
[CC--:B------:R-:W-:Y:S02]  /*03f0*/  @P4 ISETP.GE.AND.EX P1, PT, R8.reuse, R13.reuse, PT, P1 ;  /* 0x0000000d0800420c */ /* 0x0c0fe40003f26310 */
[----:B------:R-:W-:Y:S02]  /*0400*/  @P4 ISETP.LT.AND.EX P0, PT, R8, R13, PT, P0 ;  /* 0x0000000d0800420c */ /* 0x000fe40003f01300 */
[----:B------:R-:W-:Y:S02]  /*0410*/  @P4 FSEL R4, R6, R15, !P1 ;  /* 0x0000000f06044208 */ /* 0x000fe40004800000 */
[----:B------:R-:W-:-:S02]  /*0420*/  @P4 SEL R3, R7, R12, P0 ;  /* 0x0000000c07034207 */ /* 0x000fc40000000000 */
[----:B------:R-:W-:-:S07]  /*0430*/  @P4 SEL R2, R8, R13, P0 ;  /* 0x0000000d08024207 */ /* 0x000fce0000000000 */
.L_x_294:
[----:B------:R-:W-:Y:S05]  /*0440*/  BSYNC.RECONVERGENT B3 ;  /* 0x0000000000037941 */ /* 0x000fea0003800200 */
.L_x_293:
[----:B------:R-:W-:Y:S01]  /*0450*/  IADD3 R12, P0, PT, R12, 0x100, RZ ;  /* 0x000001000c0c7810 */ /* 0x000fe20007f1e0ff */
[----:B------:R-:W-:Y:S02]  /*0460*/  VIADD R11, R11, 0x100 ;  /* 0x000001000b0b7836 */ /* 0x000fe40000000000 */
[----:B------:R-:W-:Y:S02]  /*0470*/  IMAD.X R10, RZ, RZ, R10, P3 ;  /* 0x000000ffff0a7224 */ /* 0x000fe400018e060a */
[----:B------:R-:W-:Y:S01]  /*0480*/  IMAD.X R13, RZ, RZ, R13, P0 ;  /* 0x000000ffff0d7224 */ /* 0x000fe200000e060d */
[----:B------:R-:W-:Y:S07]  /*0490*/  @P2 BRA `(.L_x_295) ;  /* 0xfffffffc008c2947 */ /* 0x000fee000383ffff */
.L_x_292:
[----:B------:R-:W-:Y:S05]  /*04a0*/  BSYNC.RECONVERGENT B2 ;  /* 0x0000000000027941 */ /* 0x000fea0003800200 */
.L_x_291:
[----:B------:R-:W-:-:S13]  /*04b0*/  ISETP.GE.U32.AND P0, PT, R14, 0x300, PT ;  /* 0x000003000e00780c */ /* 0x000fda0003f06070 */
[----:B------:R-:W-:Y:S05]  /*04c0*/  @!P0 BRA `(.L_x_290) ;  /* 0x00000004007c8947 */ /* 0x000fea0003800000 */
[----:B------:R-:W0:Y:S01]  /*04d0*/  LDC.64 R8, c[0x0][0x380] ;  /* 0x0000e000ff087b82 */ /* 0x000e220000000a00 */
[----:B------:R-:W-:-:S07]  /*04e0*/  VIADD R10, R11, 0x200 ;  /* 0x000002000b0a7836 */ /* 0x000fce0000000000 */
[----:B------:R-:W1:Y:S02]  /*04f0*/  LDC.64 R6, c[0x0][0x388] ;  /* 0x0000e200ff067b82 */ /* 0x000e640000000a00 */
.L_x_304:
[----:B------:R-:W-:-:S04]  /*0500*/  VIADD R15, R10, 0xfffffe00 ;  /* 0xfffffe000a0f7836 */ /* 0x000fc80000000000 */
[----:B0-----:R-:W-:-:S05]  /*0510*/  IMAD.WIDE R12, R15, 0x4, R8 ;  /* 0x000000040f0c7825 */ /* 0x001fca00078e0208 */
[----:B------:R-:W2:Y:S04]  /*0520*/  LDG.E R19, desc[UR8][R12.64] ;  /* 0x000000080c137981 */ /* 0x000ea8000c1e1900 */
[----:B-----5:R0:W5:Y:S04]  /*0530*/  LDG.E R21, desc[UR8][R12.64+0x400] ;  /* 0x000400080c157981 */ /* 0x020168000c1e1900 */
[----:B------:R0:W5:Y:S04]  /*0540*/  LDG.E R5, desc[UR8][R12.64+0x800] ;  /* 0x000800080c057981 */ /* 0x000168000c1e1900 */
[----:B------:R0:W5:Y:S01]  /*0550*/  LDG.E R11, desc[UR8][R12.64+0xc00] ;  /* 0x000c00080c0b7981 */ /* 0x000162000c1e1900 */
[----:B-1----:R-:W-:Y:S01]  /*0560*/  IADD3 R20, P1, PT, R15, R6, RZ ;  /* 0x000000060f147210 */ /* 0x002fe20007f3e0ff */
[----:B------:R-:W-:Y:S01]  /*0570*/  BSSY.RECONVERGENT B2, `(.L_x_296) ;  /* 0x0000013000027945 */ /* 0x000fe20003800200 */
[----:B------:R-:W-:-:S02]  /*0580*/  IMAD.MOV.U32 R17, RZ, RZ, R3 ;  /* 0x000000ffff117224 */ /* 0x000fc400078e0003 */
[----:B------:R-:W-:Y:S01]  /*0590*/  IMAD.MOV.U32 R18, RZ, RZ, R2 ;  /* 0x000000ffff127224 */ /* 0x000fe200078e0002 */
[----:B------:R-:W-:Y:S01]  /*05a0*/  LEA.HI.X.SX32 R15, R15, R7, 0x1, P1 ;  /* 0x000000070f0f7211 */ /* 0x000fe200008f0eff */
[----:B------:R-:W-:Y:S02]  /*05b0*/  IMAD.MOV.U32 R14, RZ, RZ, R4 ;  /* 0x000000ffff0e7224 */ /* 0x000fe400078e0004 */
[----:B------:R-:W-:Y:S01]  /*05c0*/  VIADD R16, R10, 0xffffff00 ;  /* 0xffffff000a107836 */ /* 0x000fe20000000000 */
[----:B--2---:R-:W-:-:S13]  /*05d0*/  FSETP.GEU.AND P0, PT, R4, R19, PT ;  /* 0x000000130400720b */ /* 0x004fda0003f0e000 */
[----:B0-----:R-:W-:Y:S05]  /*05e0*/  @!P0 BRA `(.L_x_297) ;  /* 0x00000000002c8947 */ /* 0x001fea0003800000 */
        /* <DEDUP_REMOVED lines=11> */
.L_x_297:
[----:B------:R-:W-:Y:S05]  /*06a0*/  BSYNC.RECONVERGENT B2 ;  /* 0x0000000000027941 */ /* 0x000fea0003800200 */
.L_x_296:
[----:B-----5:R-:W-:Y:S01]  /*06b0*/  FSETP.GEU.AND P0, PT, R14, R21, PT ;  /* 0x000000150e00720b */ /* 0x020fe20003f0e000 */
[----:B------:R-:W-:Y:S01]  /*06c0*/  BSSY.RECONVERGENT B2, `(.L_x_298) ;  /* 0x0000013000027945 */ /* 0x000fe20003800200 */
[----:B------:R-:W-:Y:S01]  /*06d0*/  IADD3 R12, P1, PT, R16, R6, RZ ;  /* 0x00000006100c7210 */ /* 0x000fe20007f3e0ff */
[----:B------:R-:W-:Y:S02]  /*06e0*/  VIADD R3, R10, 0x100 ;  /* 0x000001000a037836 */ /* 0x000fe40000000000 */
[----:B------:R-:W-:Y:S01]  /*06f0*/  IMAD.MOV.U32 R4, RZ, RZ, R17 ;  /* 0x000000ffff047224 */ /* 0x000fe200078e0011 */
[----:B------:R-:W-:Y:S01]  /*0700*/  LEA.HI.X.SX32 R13, R16, R7, 0x1, P1 ;  /* 0x00000007100d7211 */ /* 0x000fe200008f0eff */
        /* <DEDUP_REMOVED lines=14> */
.L_x_299:
[----:B------:R-:W-:Y:S05]  /*07f0*/  BSYNC.RECONVERGENT B2 ;  /* 0x0000000000027941 */ /* 0x000fea0003800200 */
.L_x_298:
[----:B------:R-:W-:Y:S01]  /*0800*/  FSETP.GEU.AND P0, PT, R2, R5, PT ;  /* 0x000000050200720b */ /* 0x000fe20003f0e000 */
[----:B------:R-:W-:Y:S01]  /*0810*/  BSSY.RECONVERGENT B2, `(.L_x_300) ;  /* 0x0000013000027945 */ /* 0x000fe20003800200 */
[CC--:B------:R-:W-:Y:S01]  /*0820*/  IADD3 R17, P1, PT, R10.reuse, R6.reuse, RZ ;  /* 0x000000060a117210 */ /* 0x0c0fe20007f3e0ff */
[----:B------:R-:W-:Y:S01]  /*0830*/  IMAD.MOV.U32 R13, RZ, RZ, R4 ;  /* 0x000000ffff0d7224 */ /* 0x000fe200078e0004 */
[----:B------:R-:W-:Y:S01]  /*0840*/  IADD3 R18, P2, PT, R3, R6, RZ ;  /* 0x0000000603127210 */ /* 0x000fe20007f5e0ff */
[----:B------:R-:W-:Y:S01]  /*0850*/  IMAD.MOV.U32 R14, RZ, RZ, R15 ;  /* 0x000000ffff0e7224 */ /* 0x000fe200078e000f */
[----:B------:R-:W-:Y:S01]  /*0860*/  LEA.HI.X.SX32 R16, R10, R7, 0x1, P1 ;  /* 0x000000070a107211 */ /* 0x000fe200008f0eff */
        /* <DEDUP_REMOVED lines=13> */
.L_x_301:
[----:B------:R-:W-:Y:S05]  /*0940*/  BSYNC.RECONVERGENT B2 ;  /* 0x0000000000027941 */ /* 0x000fea0003800200 */
.L_x_300:
[----:B------:R-:W-:Y:S01]  /*0950*/  FSETP.GEU.AND P0, PT, R12, R11, PT ;  /* 0x0000000b0c00720b */ /* 0x000fe20003f0e000 */
[----:B------:R-:W-:Y:S01]  /*0960*/  BSSY.RECONVERGENT B2, `(.L_x_302) ;  /* 0x0000011000027945 */ /* 0x000fe20003800200 */
[----:B------:R-:W-:Y:S01]  /*0970*/  LEA.HI.X.SX32 R5, R3, R7, 0x1, P2 ;  /* 0x0000000703057211 */ /* 0x000fe200010f0eff */
        /* <DEDUP_REMOVED lines=15> */
.L_x_303:
[----:B------:R-:W-:Y:S05]  /*0a70*/  BSYNC.RECONVERGENT B2 ;  /* 0x0000000000027941 */ /* 0x000fea0003800200 */
.L_x_302:
[C---:B------:R-:W-:Y:S02]  /*0a80*/  VIADD R5, R10.reuse, 0x200 ;  /* 0x000002000a057836 */ /* 0x040fe40000000000 */
[----:B------:R-:W-:-:S03]  /*0a90*/  VIADD R10, R10, 0x400 ;  /* 0x000004000a0a7836 */ /* 0x000fc60000000000 */
[----:B------:R-:W-:-:S13]  /*0aa0*/  ISETP.GE.AND P0, PT, R5, UR5, PT ;  /* 0x0000000505007c0c */ /* 0x000fda000bf06270 */
[----:B------:R-:W-:Y:S05]  /*0ab0*/  @!P0 BRA `(.L_x_304) ;  /* 0xfffffff800908947 */ /* 0x000fea000383ffff */
.L_x_290:
[----:B------:R-:W-:Y:S05]  /*0ac0*/  BSYNC.RECONVERGENT B1 ;  /* 0x0000000000017941 */ /* 0x000fea0003800200 */
.L_x_289:
[----:B------:R-:W0:Y:S02]  /*0ad0*/  LDCU UR4, c[0x0][0x398] ;  /* 0x00007300ff0477ac */ /* 0x000e240008000800 */
[----:B0-----:R-:W-:-:S09]  /*0ae0*/  UISETP.GE.AND UP0, UPT, UR4, 0x100, UPT ;  /* 0x000001000400788c */ /* 0x001fd2000bf06270 */
[----:B------:R-:W-:Y:S05]  /*0af0*/  BRA.U !UP0, `(.L_x_305) ;  /* 0x00000011083c7547 */ /* 0x000fea000b800000 */
[----:B------:R-:W0:Y:S01]  /*0b00*/  S2R R12, SR_LANEID ;  /* 0x00000000000c7919 */ /* 0x000e220000000000 */
[----:B------:R-:W-:Y:S01]  /*0b10*/  BSSY.RECONVERGENT B1, `(.L_x_306) ;  /* 0x0000015000017945 */ /* 0x000fe20003800200 */
[----:B------:R-:W-:Y:S01]  /*0b20*/  IMAD.MOV.U32 R8, RZ, RZ, R3 ;  /* 0x000000ffff087224 */ /* 0x000fe200078e0003 */
[----:B-----5:R-:W2:Y:S01]  /*0b30*/  SHFL.DOWN PT, R7, R4, 0x1, 0x1f ;  /* 0x08201f0004077f89 */ /* 0x020ea200000e0000 */
[----:B------:R-:W-:Y:S02]  /*0b40*/  IMAD.MOV.U32 R9, RZ, RZ, R2 ;  /* 0x000000ffff097224 */ /* 0x000fe400078e0002 */
[----:B-1----:R-:W-:Y:S01]  /*0b50*/  IMAD.MOV.U32 R5, RZ, RZ, R4 ;  /* 0x000000ffff057224 */ /* 0x002fe200078e0004 */
[----:B------:R1:W3:Y:S04]  /*0b60*/  SHFL.DOWN PT, R6, R3, 0x1, 0x1f ;  /* 0x08201f0003067f89 */ /* 0x0002e800000e0000 */
[----:B------:R1:W4:Y:S01]  /*0b70*/  SHFL.DOWN PT, R11, R2, 0x1, 0x1f ;  /* 0x08201f00020b7f89 */ /* 0x00032200000e0000 */
[----:B--2---:R-:W-:-:S04]  /*0b80*/  FSETP.GEU.AND P0, PT, R4, R7, PT ;  /* 0x000000070400720b */ /* 0x004fc80003f0e000 */
[----:B0-----:R-:W-:-:S13]  /*0b90*/  ISETP.GT.OR P0, PT, R12, 0x1e, !P0 ;  /* 0x0000001e0c00780c */ /* 0x001fda0004704670 */
[----:B-1-34-:R-:W-:Y:S05]  /*0ba0*/  @P0 BRA `(.L_x_307) ;  /* 0x00000000002c0947 */ /* 0x01afea0003800000 */
        /* <DEDUP_REMOVED lines=11> */
.L_x_307:
[----:B------:R-:W-:Y:S05]  /*0c60*/  BSYNC.RECONVERGENT B1 ;  /* 0x0000000000017941 */ /* 0x000fea0003800200 */
.L_x_306:
        /* <DEDUP_REMOVED lines=21> */
.L_x_309:
[----:B------:R-:W-:Y:S05]  /*0dc0*/  BSYNC.RECONVERGENT B1 ;  /* 0x0000000000017941 */ /* 0x000fea0003800200 */
.L_x_308:
        /* <DEDUP_REMOVED lines=21> */
.L_x_311:
[----:B------:R-:W-:Y:S05]  /*0f20*/  BSYNC.RECONVERGENT B1 ;  /* 0x0000000000017941 */ /* 0x000fea0003800200 */
.L_x_310:
        /* <DEDUP_REMOVED lines=21> */
.L_x_313:
[----:B------:R-:W-:Y:S05]  /*1080*/  BSYNC.RECONVERGENT B1 ;  /* 0x0000000000017941 */ /* 0x000fea0003800200 */
.L_x_312:
        /* <DEDUP_REMOVED lines=22> */
.L_x_315:
[----:B------:R-:W-:Y:S05]  /*11f0*/  BSYNC.RECONVERGENT B1 ;  /* 0x0000000000017941 */ /* 0x000fea0003800200 */
.L_x_314:
        /* <DEDUP_REMOVED lines=12> */
.L_x_317:
[----:B------:R-:W-:Y:S05]  /*12c0*/  BSYNC.RECONVERGENT B1 ;  /* 0x0000000000017941 */ /* 0x000fea0003800200 */
.L_x_316:
        /* <DEDUP_REMOVED lines=31> */
.L_x_320:
[----:B------:R-:W-:Y:S05]  /*14c0*/  BSYNC.RECONVERGENT B1 ;  /* 0x0000000000017941 */ /* 0x000fea0003800200 */
.L_x_319:
        /* <DEDUP_REMOVED lines=18> */
.L_x_322:
[----:B------:R-:W-:Y:S05]  /*15f0*/  BSYNC.RECONVERGENT B1 ;  /* 0x0000000000017941 */ /* 0x000fea0003800200 */
.L_x_321:
        /* <DEDUP_REMOVED lines=18> */
.L_x_324:
[----:B------:R-:W-:Y:S05]  /*1720*/  BSYNC.RECONVERGENT B1 ;  /* 0x0000000000017941 */ /* 0x000fea0003800200 */
.L_x_323:
        /* <DEDUP_REMOVED lines=18> */
.L_x_326:
[----:B------:R-:W-:Y:S05]  /*1850*/  BSYNC.RECONVERGENT B1 ;  /* 0x0000000000017941 */ /* 0x000fea0003800200 */
.L_x_325:
        /* <DEDUP_REMOVED lines=18> */
.L_x_328:
[----:B------:R-:W-:Y:S05]  /*1980*/  BSYNC.RECONVERGENT B1 ;  /* 0x0000000000017941 */ /* 0x000fea0003800200 */
.L_x_327:
        /* <DEDUP_REMOVED lines=18> */
.L_x_330:
[----:B------:R-:W-:Y:S05]  /*1ab0*/  BSYNC.RECONVERGENT B1 ;  /* 0x0000000000017941 */ /* 0x000fea0003800200 */
.L_x_329:
        /* <DEDUP_REMOVED lines=19> */
.L_x_305:
[----:B-1----:R-:W-:Y:S01]  /*1bf0*/  LOP3.LUT R5, R0, 0x3e0, RZ, 0xc0, !PT ;  /* 0x000003e000057812 */ /* 0x002fe200078ec0ff */
[----:B------:R-:W-:Y:S01]  /*1c00*/  BSSY.RECONVERGENT B1, `(.L_x_331) ;  /* 0x000001b000017945 */ /* 0x000fe20003800200 */
[----:B-----5:R-:W-:Y:S02]  /*1c10*/  IMAD.MOV.U32 R7, RZ, RZ, R4 ;  /* 0x000000ffff077224 */ /* 0x020fe400078e0004 */
[----:B------:R-:W-:Y:S02]  /*1c20*/  IMAD.MOV.U32 R13, RZ, RZ, R3 ;  /* 0x000000ffff0d7224 */ /* 0x000fe400078e0003 */
[----:B------:R-:W-:Y:S01]  /*1c30*/  VIADD R6, R5, 0x20 ;  /* 0x0000002005067836 */ /* 0x000fe20000000000 */
[----:B------:R-:W-:Y:S01]  /*1c40*/  LOP3.LUT R5, RZ, R5, RZ, 0x33, !PT ;  /* 0x00000005ff057212 */ /* 0x000fe200078e33ff */
[----:B------:R-:W-:-:S03]  /*1c50*/  IMAD.MOV.U32 R15, RZ, RZ, R2 ;  /* 0x000000ffff0f7224 */ /* 0x000fc600078e0002 */
[----:B------:R-:W-:Y:S01]  /*1c60*/  ISETP.GT.AND P0, PT, R6, UR4, PT ;  /* 0x0000000406007c0c */ /* 0x000fe2000bf04270 */
[----:B------:R-:W-:-:S05]  /*1c70*/  VIADD R5, R5, UR4 ;  /* 0x0000000405057c36 */ /* 0x000fca0008000000 */
        /* <DEDUP_REMOVED lines=19> */
.L_x_332:
[----:B------:R-:W-:Y:S05]  /*1db0*/  BSYNC.RECONVERGENT B1 ;  /* 0x0000000000017941 */ /* 0x000fea0003800200 */
.L_x_331:
        /* <DEDUP_REMOVED lines=22> */
.L_x_334:
[----:B------:R-:W-:Y:S05]  /*1f20*/  BSYNC.RECONVERGENT B1 ;  /* 0x0000000000017941 */ /* 0x000fea0003800200 */
.L_x_333:
        /* <DEDUP_REMOVED lines=22> */
.L_x_336:
[----:B------:R-:W-:Y:S05]  /*2090*/  BSYNC.RECONVERGENT B1 ;  /* 0x0000000000017941 */ /* 0x000fea0003800200 */
.L_x_335:
        /* <DEDUP_REMOVED lines=22> */
.L_x_338:
[----:B------:R-:W-:Y:S05]  /*2200*/  BSYNC.RECONVERGENT B1 ;  /* 0x0000000000017941 */ /* 0x000fea0003800200 */
.L_x_337:
        /* <DEDUP_REMOVED lines=23> */
.L_x_340:
[----:B------:R-:W-:Y:S05]  /*2380*/  BSYNC.RECONVERGENT B1 ;  /* 0x0000000000017941 */ /* 0x000fea0003800200 */
.L_x_339:
        /* <DEDUP_REMOVED lines=12> */
.L_x_342:
[----:B------:R-:W-:Y:S05]  /*2450*/  BSYNC.RECONVERGENT B1 ;  /* 0x0000000000017941 */ /* 0x000fea0003800200 */
.L_x_341:
        /* <DEDUP_REMOVED lines=30> */
.L_x_344:
[----:B------:R-:W-:Y:S05]  /*2640*/  BSYNC.RECONVERGENT B1 ;  /* 0x0000000000017941 */ /* 0x000fea0003800200 */
.L_x_343:
        /* <DEDUP_REMOVED lines=27> */
.L_x_346:
[----:B------:R-:W-:Y:S05]  /*2800*/  BSYNC.RECONVERGENT B1 ;  /* 0x0000000000017941 */ /* 0x000fea0003800200 */
.L_x_345:
        /* <DEDUP_REMOVED lines=27> */
.L_x_348:
[----:B------:R-:W-:Y:S05]  /*29c0*/  BSYNC.RECONVERGENT B1 ;  /* 0x0000000000017941 */ /* 0x000fea0003800200 */
.L_x_347:
        /* <DEDUP_REMOVED lines=27> */
.L_x_350:
[----:B------:R-:W-:Y:S05]  /*2b80*/  BSYNC.RECONVERGENT B1 ;  /* 0x0000000000017941 */ /* 0x000fea0003800200 */
.L_x_349:
        /* <DEDUP_REMOVED lines=27> */
.L_x_352:
[----:B------:R-:W-:Y:S05]  /*2d40*/  BSYNC.RECONVERGENT B1 ;  /* 0x0000000000017941 */ /* 0x000fea0003800200 */
.L_x_351:
        /* <DEDUP_REMOVED lines=27> */
.L_x_354:
[----:B------:R-:W-:Y:S05]  /*2f00*/  BSYNC.RECONVERGENT B1 ;  /* 0x0000000000017941 */ /* 0x000fea0003800200 */
.L_x_353:
        /* <DEDUP_REMOVED lines=28> */
.L_x_286:
[----:B------:R-:W1:Y:S01]  /*30d0*/  S2R R0, SR_TID.X ;  /* 0x0000000000007919 */ /* 0x000e620000002100 */
[----:B------:R-:W1:Y:S01]  /*30e0*/  LDC.64 R2, c[0x0][0x380] ;  /* 0x0000e000ff027b82 */ /* 0x000e620000000a00 */
[----:B------:R-:W2:Y:S01]  /*30f0*/  LDCU.64 UR6, c[0x0][0x388] ;  /* 0x00007100ff0677ac */ /* 0x000ea20008000a00 */
[----:B-1----:R-:W-:-:S05]  /*3100*/  IMAD.WIDE.U32 R2, R0, 0x4, R2 ;  /* 0x0000000400027825 */ /* 0x002fca00078e0002 */
[----:B0-----:R-:W3:Y:S04]  /*3110*/  LDG.E R4, desc[UR8][R2.64] ;  /* 0x0000000802047981 */ /* 0x001ee8000c1e1900 */
[----:B------:R-:W3:Y:S04]  /*3120*/  LDG.E R5, desc[UR8][R2.64+0x400] ;  /* 0x0004000802057981 */ /* 0x000ee8000c1e1900 */
[----:B------:R-:W4:Y:S04]  /*3130*/  LDG.E R6, desc[UR8][R2.64+0x800] ;  /* 0x0008000802067981 */ /* 0x000f28000c1e1900 */
[----:B------:R-:W2:Y:S04]  /*3140*/  LDG.E R7, desc[UR8][R2.64+0xc00] ;  /* 0x000c000802077981 */ /* 0x000ea8000c1e1900 */
[----:B------:R0:W5:Y:S01]  /*3150*/  LDG.E R9, desc[UR8][R2.64+0x1000] ;  /* 0x0010000802097981 */ /* 0x000162000c1e1900 */
[----:B------:R-:W-:Y:S01]  /*3160*/  BSSY.RECONVERGENT B1, `(.L_x_355) ;  /* 0x0000011000017945 */ /* 0x000fe20003800200 */
[----:B---3--:R-:W-:-:S04]  /*3170*/  FSETP.GEU.AND P0, PT, R5, R4, PT ;  /* 0x000000040500720b */ /* 0x008fc80003f0e000 */
[----:B------:R-:W-:Y:S01]  /*3180*/  FSEL R5, R5, R4, !P0 ;  /* 0x0000000405057208 */ /* 0x000fe20004000000 */
[----:B------:R-:W-:-:S03]  /*3190*/  VIADD R4, R0, 0x200 ;  /* 0x0000020000047836 */ /* 0x000fc60000000000 */
[----:B----4-:R-:W-:-:S04]  /*31a0*/  FSETP.GEU.AND P1, PT, R6, R5, PT ;  /* 0x000000050600720b */ /* 0x010fc80003f2e000 */
[----:B------:R-:W-:Y:S01]  /*31b0*/  FSEL R6, R6, R5, !P1 ;  /* 0x0000000506067208 */ /* 0x000fe20004800000 */
[----:B------:R-:W-:-:S03]  /*31c0*/  VIADD R5, R0, 0x100 ;  /* 0x0000010000057836 */ /* 0x000fc60000000000 */
[----:B--2---:R-:W-:Y:S01]  /*31d0*/  FSETP.GEU.AND P2, PT, R6, R7, PT ;  /* 0x000000070600720b */ /* 0x004fe20003f4e000 */
        /* <DEDUP_REMOVED lines=9> */
.L_x_356:
[----:B------:R-:W-:Y:S05]  /*3270*/  BSYNC.RECONVERGENT B1 ;  /* 0x0000000000017941 */ /* 0x000fea0003800200 */
.L_x_355:
[----:B-----5:R-:W-:Y:S01]  /*3280*/  FSETP.GEU.AND P0, PT, R10, R9, PT ;  /* 0x000000090a00720b */ /* 0x020fe20003f0e000 */
[----:B------:R-:W-:Y:S01]  /*3290*/  IMAD.MOV.U32 R15, RZ, RZ, RZ ;  /* 0x000000ffff0f7224 */ /* 0x000fe200078e00ff */
[----:B------:R-:W-:Y:S01]  /*32a0*/  LOP3.LUT R4, R0, 0x400, RZ, 0xfc, !PT ;  /* 0x0000040000047812 */ /* 0x000fe200078efcff */
[----:B------:R-:W-:Y:S01]  /*32b0*/  BSSY.RECONVERGENT B1, `(.L_x_357) ;  /* 0x0000012000017945 */ /* 0x000fe20003800200 */
[----:B------:R-:W-:Y:S01]  /*32c0*/  IADD3 R14, P2, PT, R5, UR6, RZ ;  /* 0x00000006050e7c10 */ /* 0x000fe2000ff5e0ff */
[----:B------:R-:W-:Y:S01]  /*32d0*/  IMAD.MOV.U32 R6, RZ, RZ, R10 ;  /* 0x000000ffff067224 */ /* 0x000fe200078e000a */
[----:B------:R-:W-:Y:S02]  /*32e0*/  IADD3 R11, P1, PT, R4, UR6, RZ ;  /* 0x00000006040b7c10 */ /* 0x000fe4000ff3e0ff */
[----:B------:R-:W-:Y:S01]  /*32f0*/  IADD3.X R13, PT, PT, R15, UR7, RZ, P2, !PT ;  /* 0x000000070f0d7c10 */ /* 0x000fe200097fe4ff */
[----:B------:R-:W-:Y:S02]  /*3300*/  IMAD.MOV.U32 R7, RZ, RZ, R14 ;  /* 0x000000ffff077224 */ /* 0x000fe400078e000e */
[----:B------:R-:W-:-:S02]  /*3310*/  IMAD.X R12, RZ, RZ, UR7, P1 ;  /* 0x00000007ff0c7e24 */ /* 0x000fc400088e06ff */
[----:B------:R-:W-:Y:S01]  /*3320*/  IMAD.MOV.U32 R8, RZ, RZ, R13 ;  /* 0x000000ffff087224 */ /* 0x000fe200078e000d */
[----:B------:R-:W-:Y:S06]  /*3330*/  @!P0 BRA `(.L_x_358) ;  /* 0x0000000000248947 */ /* 0x000fec0003800000 */
[----:B------:R-:W-:Y:S01]  /*3340*/  FSETP.GEU.AND P1, PT, R9, R10, PT ;  /* 0x0000000a0900720b */ /* 0x000fe20003f2e000 */
[----:B------:R-:W-:Y:S02]  /*3350*/  IMAD.MOV.U32 R6, RZ, RZ, R9 ;  /* 0x000000ffff067224 */ /* 0x000fe400078e0009 */
[----:B------:R-:W-:Y:S02]  /*3360*/  IMAD.MOV.U32 R7, RZ, RZ, R11 ;  /* 0x000000ffff077224 */ /* 0x000fe400078e000b */
[----:B------:R-:W-:-:S08]  /*3370*/  IMAD.MOV.U32 R8, RZ, RZ, R12 ;  /* 0x000000ffff087224 */ /* 0x000fd000078e000c */
[----:B------:R-:W-:-:S04]  /*3380*/  @P1 ISETP.GE.U32.AND P0, PT, R5, R4, PT ;  /* 0x000000040500120c */ /* 0x000fc80003f06070 */
[----:B------:R-:W-:-:S04]  /*3390*/  @P1 ISETP.GE.AND.EX P0, PT, R15, RZ, PT, P0 ;  /* 0x000000ff0f00120c */ /* 0x000fc80003f06300 */
[----:B------:R-:W-:Y:S02]  /*33a0*/  @P1 FSEL R6, R10, R9, !P0 ;  /* 0x000000090a061208 */ /* 0x000fe40004000000 */
[----:B------:R-:W-:Y:S02]  /*33b0*/  @P1 SEL R7, R14, R11, !P0 ;  /* 0x0000000b0e071207 */ /* 0x000fe40004000000 */
[----:B------:R-:W-:-:S07]  /*33c0*/  @P1 SEL R8, R13, R12, !P0 ;  /* 0x0000000c0d081207 */ /* 0x000fce0004000000 */
.L_x_358:
[----:B------:R-:W-:Y:S05]  /*33d0*/  BSYNC.RECONVERGENT B1 ;  /* 0x0000000000017941 */ /* 0x000fea0003800200 */
.L_x_357:
[----:B------:R-:W-:Y:S01]  /*33e0*/  UISETP.GE.U32.AND UP0, UPT, UR4, 0xa00, UPT ;  /* 0x00000a000400788c */ /* 0x000fe2000bf06070 */
[----:B------:R-:W-:Y:S02]  /*33f0*/  IMAD.MOV.U32 R9, RZ, RZ, 0x500 ;  /* 0x00000500ff097424 */ /* 0x000fe400078e00ff */
[----:B------:R-:W-:Y:S01]  /*3400*/  IMAD.MOV.U32 R10, RZ, RZ, RZ ;  /* 0x000000ffff0a7224 */ /* 0x000fe200078e00ff */
[----:B------:R-:W-:-:S09]  /*3410*/  UISETP.GE.U32.AND.EX UP0, UPT, UR5, URZ, UPT, UP0 ;  /* 0x000000ff0500728c */ /* 0x000fd2000bf06100 */
[----:B------:R-:W-:Y:S05]  /*3420*/  BRA.U !UP0, `(.L_x_359) ;  /* 0x0000000508c87547 */ /* 0x000fea000b800000 */
[----:B------:R-:W-:Y:S01]  /*3430*/  IMAD.MOV.U32 R9, RZ, RZ, 0x500 ;  /* 0x00000500ff097424 */ /* 0x000fe200078e00ff */
[----:B------:R-:W0:Y:S01]  /*3440*/  LDCU.64 UR6, c[0x0][0x388] ;  /* 0x00007100ff0677ac */ /* 0x000e220008000a00 */
[----:B------:R-:W-:Y:S01]  /*3450*/  IMAD.MOV.U32 R10, RZ, RZ, RZ ;  /* 0x000000ffff0a7224 */ /* 0x000fe200078e00ff */
[----:B------:R-:W1:Y:S06]  /*3460*/  LDCU.64 UR4, c[0x0][0x398] ;  /* 0x00007300ff0477ac */ /* 0x000e6c0008000a00 */
.L_x_370:
[----:B------:R-:W-:-:S04]  /*3470*/  LEA R14, P0, R9, R2, 0x2 ;  /* 0x00000002090e7211 */ /* 0x000fc800078010ff */
[----:B------:R-:W-:-:S05]  /*3480*/  LEA.HI.X R15, R9, R3, R10, 0x2, P0 ;  /* 0x00000003090f7211 */ /* 0x000fca00000f140a */
[----:B------:R-:W2:Y:S04]  /*3490*/  LDG.E R21, desc[UR8][R14.64] ;  /* 0x000000080e157981 */ /* 0x000ea8000c1e1900 */
[----:B------:R3:W5:Y:S04]  /*34a0*/  LDG.E R18, desc[UR8][R14.64+0x400] ;  /* 0x000400080e127981 */ /* 0x000768000c1e1900 */
[----:B------:R3:W5:Y:S04]  /*34b0*/  LDG.E R23, desc[UR8][R14.64+0x800] ;  /* 0x000800080e177981 */ /* 0x000768000c1e1900 */
[----:B------:R3:W5:Y:S04]  /*34c0*/  LDG.E R4, desc[UR8][R14.64+0xc00] ;  /* 0x000c00080e047981 */ /* 0x000768000c1e1900 */
[----:B------:R3:W5:Y:S01]  /*34d0*/  LDG.E R11, desc[UR8][R14.64+0x1000] ;  /* 0x001000080e0b7981 */ /* 0x000762000c1e1900 */
[----:B0-----:R-:W-:Y:S01]  /*34e0*/  IADD3 R12, P1, P2, R9, UR6, R0 ;  /* 0x00000006090c7c10 */ /* 0x001fe2000fa3e000 */
[----:B------:R-:W-:Y:S01]  /*34f0*/  BSSY.RECONVERGENT B1, `(.L_x_360) ;  /* 0x0000012000017945 */ /* 0x000fe20003800200 */
[----:B------:R-:W-:-:S02]  /*3500*/  IMAD.MOV.U32 R13, RZ, RZ, R6 ;  /* 0x000000ffff0d7224 */ /* 0x000fc400078e0006 */
[----:B------:R-:W-:Y:S01]  /*3510*/  IMAD.MOV.U32 R17, RZ, RZ, R7 ;  /* 0x000000ffff117224 */ /* 0x000fe200078e0007 */
[----:B------:R-:W-:Y:S01]  /*3520*/  IADD3.X R5, PT, PT, R10, UR7, RZ, P1, P2 ;  /* 0x000000070a057c10 */ /* 0x000fe20008fe44ff */
[----:B------:R-:W-:Y:S01]  /*3530*/  IMAD.MOV.U32 R19, RZ, RZ, R8 ;  /* 0x000000ffff137224 */ /* 0x000fe200078e0008 */
[----:B--2---:R-:W-:-:S13]  /*3540*/  FSETP.GEU.AND P0, PT, R6, R21, PT ;  /* 0x000000150600720b */ /* 0x004fda0003f0e000 */
[----:B---3--:R-:W-:Y:S05]  /*3550*/  @!P0 BRA `(.L_x_361) ;  /* 0x00000000002c8947 */ /* 0x008fea0003800000 */
        /* <DEDUP_REMOVED lines=11> */
.L_x_361:
[----:B-1----:R-:W-:Y:S05]  /*3610*/  BSYNC.RECONVERGENT B1 ;  /* 0x0000000000017941 */ /* 0x002fea0003800200 */
.L_x_360:
[----:B-----5:R-:W-:Y:S01]  /*3620*/  FSETP.GEU.AND P0, PT, R13, R18, PT ;  /* 0x000000120d00720b */ /* 0x020fe20003f0e000 */
[----:B------:R-:W-:Y:S01]  /*3630*/  BSSY.RECONVERGENT B1, `(.L_x_362) ;  /* 0x0000010000017945 */ /* 0x000fe20003800200 */
[----:B------:R-:W-:Y:S02]  /*3640*/  IMAD.MOV.U32 R6, RZ, RZ, R13 ;  /* 0x000000ffff067224 */ /* 0x000fe400078e000d */
[----:B------:R-:W-:Y:S02]  /*3650*/  IMAD.MOV.U32 R14, RZ, RZ, R17 ;  /* 0x000000ffff0e7224 */ /* 0x000fe400078e0011 */
[----:B------:R-:W-:-:S07]  /*3660*/  IMAD.MOV.U32 R16, RZ, RZ, R19 ;  /* 0x000000ffff107224 */ /* 0x000fce00078e0013 */
[----:B------:R-:W-:Y:S05]  /*3670*/  @!P0 BRA `(.L_x_363) ;  /* 0x00000000002c8947 */ /* 0x000fea0003800000 */
[----:B------:R-:W-:Y:S01]  /*3680*/  FSETP.GEU.AND P2, PT, R18, R13, PT ;  /* 0x0000000d1200720b */ /* 0x000fe20003f4e000 */
[----:B------:R-:W-:Y:S01]  /*3690*/  IMAD.MOV.U32 R6, RZ, RZ, R18 ;  /* 0x000000ffff067224 */ /* 0x000fe200078e0012 */
[----:B------:R-:W-:-:S05]  /*36a0*/  IADD3 R14, P1, PT, R12, 0x100, RZ ;  /* 0x000001000c0e7810 */ /* 0x000fca0007f3e0ff */
[----:B------:R-:W-:-:S06]  /*36b0*/  IMAD.X R16, RZ, RZ, R5, P1 ;  /* 0x000000ffff107224 */ /* 0x000fcc00008e0605 */
[CC--:B------:R-:W-:Y:S02]  /*36c0*/  @P2 ISETP.GE.U32.AND P0, PT, R17.reuse, R14.reuse, PT ;  /* 0x0000000e1100220c */ /* 0x0c0fe40003f06070 */
[----:B------:R-:W-:Y:S02]  /*36d0*/  @P2 ISETP.LT.U32.AND P1, PT, R17, R14, PT ;  /* 0x0000000e1100220c */ /* 0x000fe40003f21070 */
[CC--:B------:R-:W-:Y:S02]  /*36e0*/  @P2 ISETP.GE.AND.EX P0, PT, R19.reuse, R16.reuse, PT, P0 ;  /* 0x000000101300220c */ /* 0x0c0fe40003f06300 */
[----:B------:R-:W-:Y:S02]  /*36f0*/  @P2 ISETP.LT.AND.EX P1, PT, R19, R16, PT, P1 ;  /* 0x000000101300220c */ /* 0x000fe40003f21310 */
[----:B------:R-:W-:Y:S02]  /*3700*/  @P2 FSEL R6, R13, R18, !P0 ;  /* 0x000000120d062208 */ /* 0x000fe40004000000 */
[----:B------:R-:W-:-:S02]  /*3710*/  @P2 SEL R14, R17, R14, P1 ;  /* 0x0000000e110e2207 */ /* 0x000fc40000800000 */
[----:B------:R-:W-:-:S07]  /*3720*/  @P2 SEL R16, R19, R16, P1 ;  /* 0x0000001013102207 */ /* 0x000fce0000800000 */
.L_x_363:
[----:B------:R-:W-:Y:S05]  /*3730*/  BSYNC.RECONVERGENT B1 ;  /* 0x0000000000017941 */ /* 0x000fea0003800200 */
.L_x_362:
        /* <DEDUP_REMOVED lines=19> */
.L_x_365:
[----:B------:R-:W-:Y:S05]  /*3870*/  BSYNC.RECONVERGENT B1 ;  /* 0x0000000000017941 */ /* 0x000fea0003800200 */
.L_x_364:
        /* <DEDUP_REMOVED lines=19> */
.L_x_367:
[----:B------:R-:W-:Y:S05]  /*39b0*/  BSYNC.RECONVERGENT B1 ;  /* 0x0000000000017941 */ /* 0x000fea0003800200 */
.L_x_366:
[----:B------:R-:W-:Y:S01]  /*39c0*/  FSETP.GEU.AND P0, PT, R14, R11, PT ;  /* 0x0000000b0e00720b */ /* 0x000fe20003f0e000 */
        /* <DEDUP_REMOVED lines=16> */
.L_x_369:
[----:B------:R-:W-:Y:S05]  /*3ad0*/  BSYNC.RECONVERGENT B1 ;  /* 0x0000000000017941 */ /* 0x000fea0003800200 */
.L_x_368:
[----:B------:R-:W-:-:S04]  /*3ae0*/  IADD3 R4, P1, PT, R9, 0xa00, RZ ;  /* 0x00000a0009047810 */ /* 0x000fc80007f3e0ff */
[----:B------:R-:W-:Y:S01]  /*3af0*/  ISETP.GT.U32.AND P0, PT, R4, UR4, PT ;  /* 0x0000000404007c0c */ /* 0x000fe2000bf04070 */
[----:B------:R-:W-:Y:S01]  /*3b00*/  IMAD.X R4, RZ, RZ, R10, P1 ;  /* 0x000000ffff047224 */ /* 0x000fe200008e060a */
[----:B------:R-:W-:-:S04]  /*3b10*/  IADD3 R9, P1, PT, R9, 0x500, RZ ;  /* 0x0000050009097810 */ /* 0x000fc80007f3e0ff */
[----:B------:R-:W-:Y:S01]  /*3b20*/  ISETP.GT.AND.EX P0, PT, R4, UR5, PT, P0 ;  /* 0x0000000504007c0c */ /* 0x000fe2000bf04300 */
[----:B------:R-:W-:-:S12]  /*3b30*/  IMAD.X R10, RZ, RZ, R10, P1 ;  /* 0x000000ffff0a7224 */ /* 0x000fd800008e060a */
[----:B------:R-:W-:Y:S05]  /*3b40*/  @!P0 BRA `(.L_x_370) ;  /* 0xfffffff800488947 */ /* 0x000fea000383ffff */
.L_x_359:
        /* <DEDUP_REMOVED lines=8> */
[----:B------:R-:W-:Y:S01]  /*3bd0*/  BSSY.RECONVERGENT B2, `(.L_x_373) ;  /* 0x000002e000027945 */ /* 0x000fe20003800200 */
[----:B------:R-:W-:Y:S02]  /*3be0*/  IMAD.MOV.U32 R12, RZ, RZ, R0 ;  /* 0x000000ffff0c7224 */ /* 0x000fe400078e0000 */
[----:B------:R-:W-:-:S04]  /*3bf0*/  IADD3 R15, PT, PT, -R9, UR4, R2 ;  /* 0x00000004090f7c10 */ /* 0x000fc8000fffe102 */
[----:B------:R-:W-:-:S04]  /*3c00*/  LOP3.LUT R2, R15, 0x300, RZ, 0xc0, !PT ;  /* 0x000003000f027812 */ /* 0x000fc800078ec0ff */
[----:B------:R-:W-:-:S13]  /*3c10*/  ISETP.NE.AND P0, PT, R2, 0x300, PT ;  /* 0x000003000200780c */ /* 0x000fda0003f05270 */
[----:B------:R-:W-:Y:S05]  /*3c20*/  @!P0 BRA `(.L_x_374) ;  /* 0x0000000000a08947 */ /* 0x000fea0003800000 */
[----:B------:R-:W0:Y:S01]  /*3c30*/  LDCU.64 UR10, c[0x0][0x380] ;  /* 0x00007000ff0a77ac */ /* 0x000e220008000a00 */
[----:B------:R-:W-:Y:S01]  /*3c40*/  IADD3 R14, P0, PT, R0, R9, RZ ;  /* 0x00000009000e7210 */ /* 0x000fe20007f1e0ff */
[----:B------:R-:W-:Y:S01]  /*3c50*/  IMAD.MOV.U32 R12, RZ, RZ, R0 ;  /* 0x000000ffff0c7224 */ /* 0x000fe200078e0000 */
[----:B------:R-:W-:-:S03]  /*3c60*/  LEA.HI R2, R15, 0x1, RZ, 0x18 ;  /* 0x000000010f027811 */ /* 0x000fc600078fc0ff */
[----:B------:R-:W-:Y:S01]  /*3c70*/  IMAD.X R3, RZ, RZ, R10, P0 ;  /* 0x000000ffff037224 */ /* 0x000fe200000e060a */
[----:B------:R-:W-:Y:S02]  /*3c80*/  LOP3.LUT R2, R2, 0x3, RZ, 0xc0, !PT ;  /* 0x0000000302027812 */ /* 0x000fe400078ec0ff */
[----:B------:R-:W-:-:S03]  /*3c90*/  IADD3 R16, P0, PT, R14, UR6, RZ ;  /* 0x000000060e107c10 */ /* 0x000fc6000ff1e0ff */
[----:B------:R-:W-:Y:S01]  /*3ca0*/  IMAD.MOV R4, RZ, RZ, -R2 ;  /* 0x000000ffff047224 */ /* 0x000fe200078e0a02 */
[----:B------:R-:W-:Y:S02]  /*3cb0*/  IADD3.X R18, PT, PT, R3, UR7, RZ, P0, !PT ;  /* 0x0000000703127c10 */ /* 0x000fe400087fe4ff */
[----:B0-----:R-:W-:-:S04]  /*3cc0*/  LEA R13, P1, R14, UR10, 0x2 ;  /* 0x0000000a0e0d7c11 */ /* 0x001fc8000f8210ff */
[----:B------:R-:W-:-:S09]  /*3cd0*/  LEA.HI.X R14, R14, UR11, R3, 0x2, P1 ;  /* 0x0000000b0e0e7c11 */ /* 0x000fd200088f1403 */
.L_x_377:
        /* <DEDUP_REMOVED lines=23> */
.L_x_376:
[----:B------:R-:W-:Y:S05]  /*3e50*/  BSYNC.RECONVERGENT B3 ;  /* 0x0000000000037941 */ /* 0x000fea0003800200 */
.L_x_375:
[----:B------:R-:W-:Y:S01]  /*3e60*/  IADD3 R16, P0, PT, R16, 0x100, RZ ;  /* 0x0000010010107810 */ /* 0x000fe20007f1e0ff */
[----:B------:R-:W-:Y:S02]  /*3e70*/  VIADD R12, R12, 0x100 ;  /* 0x000001000c0c7836 */ /* 0x000fe40000000000 */
[----:B------:R-:W-:Y:S02]  /*3e80*/  IMAD.X R14, RZ, RZ, R14, P3 ;  /* 0x000000ffff0e7224 */ /* 0x000fe400018e060e */
[----:B------:R-:W-:Y:S01]  /*3e90*/  IMAD.X R18, RZ, RZ, R18, P0 ;  /* 0x000000ffff127224 */ /* 0x000fe200000e0612 */
[----:B------:R-:W-:Y:S07]  /*3ea0*/  @P2 BRA `(.L_x_377) ;  /* 0xfffffffc008c2947 */ /* 0x000fee000383ffff */
.L_x_374:
[----:B------:R-:W-:Y:S05]  /*3eb0*/  BSYNC.RECONVERGENT B2 ;  /* 0x0000000000027941 */ /* 0x000fea0003800200 */
.L_x_373:
[----:B------:R-:W-:-:S13]  /*3ec0*/  ISETP.GE.U32.AND P0, PT, R15, 0x300, PT ;  /* 0x000003000f00780c */ /* 0x000fda0003f06070 */
[----:B------:R-:W-:Y:S05]  /*3ed0*/  @!P0 BRA `(.L_x_372) ;  /* 0x0000000400888947 */ /* 0x000fea0003800000 */
[----:B------:R-:W0:Y:S01]  /*3ee0*/  LDC.64 R4, c[0x0][0x380] ;  /* 0x0000e000ff047b82 */ /* 0x000e220000000a00 */
[----:B------:R-:W-:-:S07]  /*3ef0*/  VIADD R12, R12, 0x200 ;  /* 0x000002000c0c7836 */ /* 0x000fce0000000000 */
[----:B------:R-:W1:Y:S02]  /*3f00*/  LDC.64 R2, c[0x0][0x388] ;  /* 0x0000e200ff027b82 */ /* 0x000e640000000a00 */
.L_x_386:
        /* <DEDUP_REMOVED lines=29> */
.L_x_379:
[----:B------:R-:W-:Y:S05]  /*40e0*/  BSYNC.RECONVERGENT B2 ;  /* 0x0000000000027941 */ /* 0x000fea0003800200 */
.L_x_378:
        /* <DEDUP_REMOVED lines=20> */
.L_x_381:
[----:B------:R-:W-:Y:S05]  /*4230*/  BSYNC.RECONVERGENT B2 ;  /* 0x0000000000027941 */ /* 0x000fea0003800200 */
.L_x_380:
        /* <DEDUP_REMOVED lines=20> */
.L_x_383:
[----:B------:R-:W-:Y:S05]  /*4380*/  BSYNC.RECONVERGENT B2 ;  /* 0x0000000000027941 */ /* 0x000fea0003800200 */
.L_x_382:
        /* <DEDUP_REMOVED lines=18> */
.L_x_385:
[----:B------:R-:W-:Y:S05]  /*44b0*/  BSYNC.RECONVERGENT B2 ;  /* 0x0000000000027941 */ /* 0x000fea0003800200 */
.L_x_384:
[C---:B------:R-:W-:Y:S02]  /*44c0*/  VIADD R14, R12.reuse, 0x200 ;  /* 0x000002000c0e7836 */ /* 0x040fe40000000000 */
[----:B------:R-:W-:-:S03]  /*44d0*/  VIADD R12, R12, 0x400 ;  /* 0x000004000c0c7836 */ /* 0x000fc60000000000 */
[----:B------:R-:W-:-:S13]  /*44e0*/  ISETP.GE.AND P0, PT, R14, R11, PT ;  /* 0x0000000b0e00720c */ /* 0x000fda0003f06270 */
[----:B------:R-:W-:Y:S05]  /*44f0*/  @!P0 BRA `(.L_x_386) ;  /* 0xfffffff800848947 */ /* 0x000fea000383ffff */
.L_x_372:
[----:B------:R-:W-:Y:S05]  /*4500*/  BSYNC.RECONVERGENT B1 ;  /* 0x0000000000017941 */ /* 0x000fea0003800200 */
.L_x_371:
        /* <DEDUP_REMOVED lines=22> */
.L_x_388:
[----:B------:R-:W-:Y:S05]  /*4670*/  BSYNC.RECONVERGENT B1 ;  /* 0x0000000000017941 */ /* 0x000fea0003800200 */
.L_x_387:
        /* <DEDUP_REMOVED lines=21> */
.L_x_390:
[----:B------:R-:W-:Y:S05]  /*47d0*/  BSYNC.RECONVERGENT B1 ;  /* 0x0000000000017941 */ /* 0x000fea0003800200 */
.L_x_389:
        /* <DEDUP_REMOVED lines=21> */
.L_x_392:
[----:B------:R-:W-:Y:S05]  /*4930*/  BSYNC.RECONVERGENT B1 ;  /* 0x0000000000017941 */ /* 0x000fea0003800200 */
.L_x_391:
        /* <DEDUP_REMOVED lines=21> */
.L_x_394:
[----:B------:R-:W-:Y:S05]  /*4a90*/  BSYNC.RECONVERGENT B1 ;  /* 0x0000000000017941 */ /* 0x000fea0003800200 */
.L_x_393:
        /* <DEDUP_REMOVED lines=22> */
.L_x_396:
[----:B------:R-:W-:Y:S05]  /*4c00*/  BSYNC.RECONVERGENT B1 ;  /* 0x0000000000017941 */ /* 0x000fea0003800200 */
.L_x_395:
        /* <DEDUP_REMOVED lines=12> */
.L_x_398:
[----:B------:R-:W-:Y:S05]  /*4cd0*/  BSYNC.RECONVERGENT B1 ;  /* 0x0000000000017941 */ /* 0x000fea0003800200 */
.L_x_397:
        /* <DEDUP_REMOVED lines=31> */
.L_x_400:
[----:B------:R-:W-:Y:S05]  /*4ed0*/  BSYNC.RECONVERGENT B1 ;  /* 0x0000000000017941 */ /* 0x000fea0003800200 */
.L_x_399:
        /* <DEDUP_REMOVED lines=18> */
.L_x_402:
[----:B------:R-:W-:Y:S05]  /*5000*/  BSYNC.RECONVERGENT B1 ;  /* 0x0000000000017941 */ /* 0x000fea0003800200 */
.L_x_401:
        /* <DEDUP_REMOVED lines=18> */
.L_x_404:
[----:B------:R-:W-:Y:S05]  /*5130*/  BSYNC.RECONVERGENT B1 ;  /* 0x0000000000017941 */ /* 0x000fea0003800200 */
.L_x_403:
        /* <DEDUP_REMOVED lines=18> */
.L_x_406:
[----:B------:R-:W-:Y:S05]  /*5260*/  BSYNC.RECONVERGENT B1 ;  /* 0x0000000000017941 */ /* 0x000fea0003800200 */
.L_x_405:
        /* <DEDUP_REMOVED lines=18> */
.L_x_408:
[----:B------:R-:W-:Y:S05]  /*5390*/  BSYNC.RECONVERGENT B1 ;  /* 0x0000000000017941 */ /* 0x000fea0003800200 */
.L_x_407:
        /* <DEDUP_REMOVED lines=18> */
.L_x_410:
[----:B------:R-:W-:Y:S05]  /*54c0*/  BSYNC.RECONVERGENT B1 ;  /* 0x0000000000017941 */ /* 0x000fea0003800200 */
.L_x_409:
        /* <DEDUP_REMOVED lines=17> */
.L_x_318:
[----:B------:R-:W-:Y:S05]  /*55e0*/  BSYNC.RECONVERGENT B0 ;  /* 0x0000000000007941 */ /* 0x000fea0003800200 */
.L_x_285:
[----:B------:R-:W-:Y:S05]  /*55f0*/  @P1 EXIT ;  /* 0x000000000000194d */ /* 0x000fea0003800000 */
[----:B0-----:R-:W0:Y:S01]  /*5600*/  LDC.64 R6, c[0x0][0x390] ;  /* 0x0000e400ff067b82 */ /* 0x001e220000000a00 */
[----:B------:R-:W-:Y:S02]  /*5610*/  IMAD.MOV.U32 R5, RZ, RZ, R4 ;  /* 0x000000ffff057224 */ /* 0x000fe400078e0004 */
[----:B------:R-:W-:-:S05]  /*5620*/  IMAD.MOV.U32 R4, RZ, RZ, R3 ;  /* 0x000000ffff047224 */ /* 0x000fca00078e0003 */
[----:B0-----:R-:W-:Y:S04]  /*5630*/  STG.E.64 desc[UR8][R6.64+0x8], R4 ;  /* 0x0000080406007986 */ /* 0x001fe8000c101b08 */
[----:B------:R-:W-:Y:S01]  /*5640*/  STG.E desc[UR8][R6.64], R2 ;  /* 0x0000000206007986 */ /* 0x000fe2000c101908 */
[----:B------:R-:W-:Y:S05]  /*5650*/  EXIT ;  /* 0x000000000000794d */ /* 0x000fea0003800000 */
.L_x_411:
        /* <DEDUP_REMOVED lines=10> */
.L_x_813:


//--------------------- .text._ZN6thrust24THRUST_300001_SM_1000_NS8cuda_cub4core6detail13_kernel_agentINS1_8__reduce11ReduceAgentIPN4cuda3std3__45tupleIJflEEESC_SB_iNS1_9__extrema9arg_min_fIflNS9_4lessIfEEEEEEJSC_SC_iSH_EEEvDpT0_ --------------------------
	.section	.text._ZN6thrust24THRUST_300001_SM_1000_NS8cuda_cub4core6detail13_kernel_agentINS1_8__reduce11ReduceAgentIPN4cuda3std3__45tupleIJflEEESC_SB_iNS1_9__extrema9arg_min_fIflNS9_4lessIfEEEEEEJSC_SC_iSH_EEEvDpT0_,"ax",@progbits
	.align	128
        .global         _ZN6thrust24THRUST_300001_SM_1000_NS8cuda_cub4core6detail13_kernel_agentINS1_8__reduce11ReduceAgentIPN4cuda3std3__45tupleIJflEEESC_SB_iNS1_9__extrema9arg_min_fIflNS9_4lessIfEEEEEEJSC_SC_iSH_EEEvDpT0_
        .type           _ZN6thrust24THRUST_300001_SM_1000_NS8cuda_cub4core6detail13_kernel_agentINS1_8__reduce11ReduceAgentIPN4cuda3std3__45tupleIJflEEESC_SB_iNS1_9__extrema9arg_min_fIflNS9_4lessIfEEEEEEJSC_SC_iSH_EEEvDpT0_,@function
        .size           _ZN6thrust24THRUST_300001_SM_1000_NS8cuda_cub4core6detail13_kernel_agentINS1_8__reduce11ReduceAgentIPN4cuda3std3__45tupleIJflEEESC_SB_iNS1_9__extrema9arg_min_fIflNS9_4lessIfEEEEEEJSC_SC_iSH_EEEvDpT0_,(.L_x_814 - _ZN6thrust24THRUST_300001_SM_1000_NS8cuda_cub4core6detail13_kernel_agentINS1_8__reduce11ReduceAgentIPN4cuda3std3__45tupleIJflEEESC_SB_iNS1_9__extrema9arg_min_fIflNS9_4lessIfEEEEEEJSC_SC_iSH_EEEvDpT0_)
        .other          _ZN6thrust24THRUST_300001_SM_1000_NS8cuda_cub4core6detail13_kernel_agentINS1_8__reduce11ReduceAgentIPN4cuda3std3__45tupleIJflEEESC_SB_iNS1_9__extrema9arg_min_fIflNS9_4lessIfEEEEEEJSC_SC_iSH_EEEvDpT0_,@"STO_CUDA_ENTRY STV_DEFAULT"
_ZN6thrust24THRUST_300001_SM_1000_NS8cuda_cub4core6detail13_kernel_agentINS1_8__reduce11ReduceAgentIPN4cuda3std3__45tupleIJflEEESC_SB_iNS1_9__extrema9arg_min_fIflNS9_4lessIfEEEEEEJSC_SC_iSH_EEEvDpT0_:
.text._ZN6thrust24THRUST_300001_SM_1000_NS8cuda_cub4core6detail13_kernel_agentINS1_8__reduce11ReduceAgentIPN4cuda3std3__45tupleIJflEEESC_SB_iNS1_9__extrema9arg_min_fIflNS9_4lessIfEEEEEEJSC_SC_iSH_EEEvDpT0_:
        /* <DEDUP_REMOVED lines=21> */
.L_x_415:
[----:B0-----:R-:W-:Y:S05]  /*0150*/  BSYNC.RECONVERGENT B1 ;  /* 0x0000000000017941 */ /* 0x001fea0003800200 */
.L_x_414:
        /* <DEDUP_REMOVED lines=15> */
.L_x_422:
        /* <DEDUP_REMOVED lines=24> */
.L_x_421:
[----:B------:R-:W-:Y:S05]  /*03d0*/  BSYNC.RECONVERGENT B3 ;  /* 0x0000000000037941 */ /* 0x000fea0003800200 */
.L_x_420:
[----:B------:R-:W-:Y:S02]  /*03e0*/  IMAD.X R7, RZ, RZ, R7, P3 ;  /* 0x000000ffff077224 */ /* 0x000fe400018e0607 */
[----:B------:R-:W-:Y:S01]  /*03f0*/  VIADD R4, R4, 0x100 ;  /* 0x0000010004047836 */ /* 0x000fe20000000000 */
[----:B------:R-:W-:Y:S06]  /*0400*/  @P2 BRA `(.L_x_422) ;  /* 0xfffffffc00902947 */ /* 0x000fec000383ffff */
.L_x_419:
[----:B------:R-:W-:Y:S05]  /*0410*/  BSYNC.RECONVERGENT B2 ;  /* 0x0000000000027941 */ /* 0x000fea0003800200 */
.L_x_418:
[----:B------:R-:W0:Y:S01]  /*0420*/  LDC.64 R6, c[0x0][0x380] ;  /* 0x0000e000ff067b82 */ /* 0x000e220000000a00 */
[----:B------:R-:W-:-:S13]  /*0430*/  ISETP.GE.U32.AND P0, PT, R14, 0x300, PT ;  /* 0x000003000e00780c */ /* 0x000fda0003f06070 */
[----:B------:R-:W-:Y:S05]  /*0440*/  @!P0 BRA `(.L_x_417) ;  /* 0x0000000400508947 */ /* 0x000fea0003800000 */
.L_x_431:
        /* <DEDUP_REMOVED lines=23> */
.L_x_424:
[----:B------:R-:W-:Y:S05]  /*05c0*/  BSYNC.RECONVERGENT B2 ;  /* 0x0000000000027941 */ /* 0x000fea0003800200 */
.L_x_423:
        /* <DEDUP_REMOVED lines=18> */
.L_x_426:
[----:B------:R-:W-:Y:S05]  /*06f0*/  BSYNC.RECONVERGENT B2 ;  /* 0x0000000000027941 */ /* 0x000fea0003800200 */
.L_x_425:
        /* <DEDUP_REMOVED lines=18> */
.L_x_428:
[----:B------:R-:W-:Y:S05]  /*0820*/  BSYNC.RECONVERGENT B2 ;  /* 0x0000000000027941 */ /* 0x000fea0003800200 */
.L_x_427:
        /* <DEDUP_REMOVED lines=18> */
.L_x_430:
[----:B------:R-:W-:Y:S05]  /*0950*/  BSYNC.RECONVERGENT B2 ;  /* 0x0000000000027941 */ /* 0x000fea0003800200 */
.L_x_429:
[----:B------:R-:W-:-:S05]  /*0960*/  VIADD R4, R4, 0x400 ;  /* 0x0000040004047836 */ /* 0x000fca0000000000 */
[----:B------:R-:W-:-:S13]  /*0970*/  ISETP.GE.AND P0, PT, R4, UR5, PT ;  /* 0x0000000504007c0c */ /* 0x000fda000bf06270 */
[----:B------:R-:W-:Y:S05]  /*0980*/  @!P0 BRA `(.L_x_431) ;  /* 0xfffffff800b08947 */ /* 0x000fea000383ffff */
.L_x_417:
[----:B------:R-:W-:Y:S05]  /*0990*/  BSYNC.RECONVERGENT B1 ;  /* 0x0000000000017941 */ /* 0x000fea0003800200 */
.L_x_416:
        /* <DEDUP_REMOVED lines=25> */
.L_x_434:
[----:B------:R-:W-:Y:S05]  /*0b30*/  BSYNC.RECONVERGENT B1 ;  /* 0x0000000000017941 */ /* 0x000fea0003800200 */
.L_x_433:
        /* <DEDUP_REMOVED lines=21> */
.L_x_436:
[----:B------:R-:W-:Y:S05]  /*0c90*/  BSYNC.RECONVERGENT B1 ;  /* 0x0000000000017941 */ /* 0x000fea0003800200 */
.L_x_435:
        /* <DEDUP_REMOVED lines=21> */
.L_x_438:
[----:B------:R-:W-:Y:S05]  /*0df0*/  BSYNC.RECONVERGENT B1 ;  /* 0x0000000000017941 */ /* 0x000fea0003800200 */
.L_x_437:
        /* <DEDUP_REMOVED lines=21> */
.L_x_440:
[----:B------:R-:W-:Y:S05]  /*0f50*/  BSYNC.RECONVERGENT B1 ;  /* 0x0000000000017941 */ /* 0x000fea0003800200 */
.L_x_439:
        /* <DEDUP_REMOVED lines=22> */
.L_x_442:
[----:B------:R-:W-:Y:S05]  /*10c0*/  BSYNC.RECONVERGENT B1 ;  /* 0x0000000000017941 */ /* 0x000fea0003800200 */
.L_x_441:
        /* <DEDUP_REMOVED lines=12> */
.L_x_444:
[----:B------:R-:W-:Y:S05]  /*1190*/  BSYNC.RECONVERGENT B1 ;  /* 0x0000000000017941 */ /* 0x000fea0003800200 */
.L_x_443:
        /* <DEDUP_REMOVED lines=31> */
.L_x_447:
[----:B------:R-:W-:Y:S05]  /*1390*/  BSYNC.RECONVERGENT B1 ;  /* 0x0000000000017941 */ /* 0x000fea0003800200 */
.L_x_446:
        /* <DEDUP_REMOVED lines=18> */
.L_x_449:
[----:B------:R-:W-:Y:S05]  /*14c0*/  BSYNC.RECONVERGENT B1 ;  /* 0x0000000000017941 */ /* 0x000fea0003800200 */
.L_x_448:
        /* <DEDUP_REMOVED lines=18> */
.L_x_451:
[----:B------:R-:W-:Y:S05]  /*15f0*/  BSYNC.RECONVERGENT B1 ;  /* 0x0000000000017941 */ /* 0x000fea0003800200 */
.L_x_450:
        /* <DEDUP_REMOVED lines=18> */
.L_x_453:
[----:B------:R-:W-:Y:S05]  /*1720*/  BSYNC.RECONVERGENT B1 ;  /* 0x0000000000017941 */ /* 0x000fea0003800200 */
.L_x_452:
        /* <DEDUP_REMOVED lines=18> */
.L_x_455:
[----:B------:R-:W-:Y:S05]  /*1850*/  BSYNC.RECONVERGENT B1 ;  /* 0x0000000000017941 */ /* 0x000fea0003800200 */
.L_x_454:
        /* <DEDUP_REMOVED lines=18> */
.L_x_457:
[----:B------:R-:W-:Y:S05]  /*1980*/  BSYNC.RECONVERGENT B1 ;  /* 0x0000000000017941 */ /* 0x000fea0003800200 */
.L_x_456:
        /* <DEDUP_REMOVED lines=19> */
.L_x_432:
        /* <DEDUP_REMOVED lines=28> */
.L_x_459:
[----:B------:R-:W-:Y:S05]  /*1c80*/  BSYNC.RECONVERGENT B1 ;  /* 0x0000000000017941 */ /* 0x000fea0003800200 */
.L_x_458:
        /* <DEDUP_REMOVED lines=22> */
.L_x_461:
[----:B------:R-:W-:Y:S05]  /*1df0*/  BSYNC.RECONVERGENT B1 ;  /* 0x0000000000017941 */ /* 0x000fea0003800200 */
.L_x_460:
        /* <DEDUP_REMOVED lines=22> */
.L_x_463:
[----:B------:R-:W-:Y:S05]  /*1f60*/  BSYNC.RECONVERGENT B1 ;  /* 0x0000000000017941 */ /* 0x000fea0003800200 */
.L_x_462:
        /* <DEDUP_REMOVED lines=22> */
.L_x_465:
[----:B------:R-:W-:Y:S05]  /*20d0*/  BSYNC.RECONVERGENT B1 ;  /* 0x0000000000017941 */ /* 0x000fea0003800200 */
.L_x_464:
        /* <DEDUP_REMOVED lines=23> */
.L_x_467:
[----:B------:R-:W-:Y:S05]  /*2250*/  BSYNC.RECONVERGENT B1 ;  /* 0x0000000000017941 */ /* 0x000fea0003800200 */
.L_x_466:
        /* <DEDUP_REMOVED lines=12> */
.L_x_469:
[----:B------:R-:W-:Y:S05]  /*2320*/  BSYNC.RECONVERGENT B1 ;  /* 0x0000000000017941 */ /* 0x000fea0003800200 */
.L_x_468:
        /* <DEDUP_REMOVED lines=30> */
.L_x_471:
[----:B------:R-:W-:Y:S05]  /*2510*/  BSYNC.RECONVERGENT B1 ;  /* 0x0000000000017941 */ /* 0x000fea0003800200 */
.L_x_470:
        /* <DEDUP_REMOVED lines=27> */
.L_x_473:
[----:B------:R-:W-:Y:S05]  /*26d0*/  BSYNC.RECONVERGENT B1 ;  /* 0x0000000000017941 */ /* 0x000fea0003800200 */
.L_x_472:
        /* <DEDUP_REMOVED lines=27> */
.L_x_475:
[----:B------:R-:W-:Y:S05]  /*2890*/  BSYNC.RECONVERGENT B1 ;  /* 0x0000000000017941 */ /* 0x000fea0003800200 */
.L_x_474:
        /* <DEDUP_REMOVED lines=27> */
.L_x_477:
[----:B------:R-:W-:Y:S05]  /*2a50*/  BSYNC.RECONVERGENT B1 ;  /* 0x0000000000017941 */ /* 0x000fea0003800200 */
.L_x_476:
        /* <DEDUP_REMOVED lines=27> */
.L_x_479:
[----:B------:R-:W-:Y:S05]  /*2c10*/  BSYNC.RECONVERGENT B1 ;  /* 0x0000000000017941 */ /* 0x000fea0003800200 */
.L_x_478:
        /* <DEDUP_REMOVED lines=27> */
.L_x_481:
[----:B------:R-:W-:Y:S05]  /*2dd0*/  BSYNC.RECONVERGENT B1 ;  /* 0x0000000000017941 */ /* 0x000fea0003800200 */
.L_x_480:
        /* <DEDUP_REMOVED lines=28> */
.L_x_413:
        /* <DEDUP_REMOVED lines=22> */
[-C--:B------:R-:W-:Y:S02]  /*3100*/  @P2 ISETP.LT.U32.AND P1, PT, R14, R8.reuse, PT ;  /* 0x000000080e00220c */ /* 0x080fe40003f21070 */
[CC--:B------:R-:W-:Y:S02]  /*3110*/  @P2 ISETP.GE.AND.EX P0, PT, R15.reuse, R9.reuse, PT, P0 ;  /* 0x000000090f00220c */ /* 0x0c0fe40003f06300 */
[----:B------:R-:W-:Y:S02]  /*3120*/  @P2 ISETP.LT.AND.EX P1, PT, R15, R9, PT, P1 ;  /* 0x000000090f00220c */ /* 0x000fe40003f21310 */
[----:B------:R-:W-:Y:S02]  /*3130*/  @P2 FSEL R19, R18, R11, !P0 ;  /* 0x0000000b12132208 */ /* 0x000fe40004000000 */
[----:B------:R-:W-:-:S02]  /*3140*/  @P2 SEL R11, R14, R8, P1 ;  /* 0x000000080e0b2207 */ /* 0x000fc40000800000 */
[----:B------:R-:W-:-:S03]  /*3150*/  @P2 SEL R14, R15, R9, P1 ;  /* 0x000000090f0e2207 */ /* 0x000fc60000800000 */
[----:B------:R-:W-:Y:S02]  /*3160*/  @P2 IMAD.MOV.U32 R8, RZ, RZ, R11 ;  /* 0x000000ffff082224 */ /* 0x000fe400078e000b */
[----:B------:R-:W-:-:S07]  /*3170*/  @P2 IMAD.MOV.U32 R9, RZ, RZ, R14 ;  /* 0x000000ffff092224 */ /* 0x000fce00078e000e */
.L_x_483:
[----:B------:R-:W-:Y:S05]  /*3180*/  BSYNC.RECONVERGENT B1 ;  /* 0x0000000000017941 */ /* 0x000fea0003800200 */
.L_x_482:
        /* <DEDUP_REMOVED lines=17> */
.L_x_485:
[----:B------:R-:W-:Y:S05]  /*32a0*/  BSYNC.RECONVERGENT B1 ;  /* 0x0000000000017941 */ /* 0x000fea0003800200 */
.L_x_484:
        /* <DEDUP_REMOVED lines=17> */
.L_x_487:
[----:B------:R-:W-:Y:S05]  /*33c0*/  BSYNC.RECONVERGENT B1 ;  /* 0x0000000000017941 */ /* 0x000fea0003800200 */
.L_x_486:
        /* <DEDUP_REMOVED lines=17> */
.L_x_489:
[----:B------:R-:W-:Y:S05]  /*34e0*/  BSYNC.RECONVERGENT B1 ;  /* 0x0000000000017941 */ /* 0x000fea0003800200 */
.L_x_488:
[----:B------:R-:W-:Y:S01]  /*34f0*/  UISETP.GE.U32.AND UP0, UPT, UR4, 0xa00, UPT ;  /* 0x00000a000400788c */ /* 0x000fe2000bf06070 */
[----:B------:R-:W-:-:S08]  /*3500*/  IMAD.MOV.U32 R5, RZ, RZ, 0x500 ;  /* 0x00000500ff057424 */ /* 0x000fd000078e00ff */
[----:B------:R-:W-:Y:S05]  /*3510*/  BRA.U !UP0, `(.L_x_490) ;  /* 0x0000000508b47547 */ /* 0x000fea000b800000 */
[----:B------:R-:W0:Y:S01]  /*3520*/  LDC.64 R6, c[0x0][0x380] ;  /* 0x0000e000ff067b82 */ /* 0x000e220000000a00 */
[----:B------:R-:W-:Y:S01]  /*3530*/  IMAD.MOV.U32 R5, RZ, RZ, 0x500 ;  /* 0x00000500ff057424 */ /* 0x000fe200078e00ff */
[----:B------:R-:W1:Y:S06]  /*3540*/  LDCU UR4, c[0x0][0x390] ;  /* 0x00007200ff0477ac */ /* 0x000e6c0008000800 */
.L_x_501:
[----:B------:R-:W-:-:S04]  /*3550*/  IMAD.IADD R17, R0, 0x1, R5 ;  /* 0x0000000100117824 */ /* 0x000fc800078e0205 */
[----:B0-----:R-:W-:-:S05]  /*3560*/  IMAD.WIDE.U32 R16, R17, 0x10, R6 ;  /* 0x0000001011107825 */ /* 0x001fca00078e0006 */
        /* <DEDUP_REMOVED lines=27> */
.L_x_492:
[----:B-1----:R-:W-:Y:S05]  /*3720*/  BSYNC.RECONVERGENT B1 ;  /* 0x0000000000017941 */ /* 0x002fea0003800200 */
.L_x_491:
        /* <DEDUP_REMOVED lines=17> */
.L_x_494:
[----:B------:R-:W-:Y:S05]  /*3840*/  BSYNC.RECONVERGENT B1 ;  /* 0x0000000000017941 */ /* 0x000fea0003800200 */
.L_x_493:
        /* <DEDUP_REMOVED lines=17> */
.L_x_496:
[----:B------:R-:W-:Y:S05]  /*3960*/  BSYNC.RECONVERGENT B1 ;  /* 0x0000000000017941 */ /* 0x000fea0003800200 */
.L_x_495:
        /* <DEDUP_REMOVED lines=17> */
.L_x_498:
[----:B------:R-:W-:Y:S05]  /*3a80*/  BSYNC.RECONVERGENT B1 ;  /* 0x0000000000017941 */ /* 0x000fea0003800200 */
.L_x_497:
        /* <DEDUP_REMOVED lines=17> */
.L_x_500:
[----:B------:R-:W-:Y:S05]  /*3ba0*/  BSYNC.RECONVERGENT B1 ;  /* 0x0000000000017941 */ /* 0x000fea0003800200 */
.L_x_499:
[C---:B------:R-:W-:Y:S02]  /*3bb0*/  VIADD R8, R5.reuse, 0xa00 ;  /* 0x00000a0005087836 */ /* 0x040fe40000000000 */
[----:B------:R-:W-:-:S03]  /*3bc0*/  VIADD R5, R5, 0x500 ;  /* 0x0000050005057836 */ /* 0x000fc60000000000 */
[----:B------:R-:W-:-:S13]  /*3bd0*/  ISETP.GT.AND P0, PT, R8, UR4, PT ;  /* 0x0000000408007c0c */ /* 0x000fda000bf04270 */
[----:B------:R-:W-:Y:S05]  /*3be0*/  @!P0 BRA `(.L_x_501) ;  /* 0xfffffff800588947 */ /* 0x000fea000383ffff */
.L_x_490:
[----:B------:R-:W-:-:S13]  /*3bf0*/  ISETP.GE.AND P0, PT, R5, UR4, PT ;  /* 0x0000000405007c0c */ /* 0x000fda000bf06270 */
        /* <DEDUP_REMOVED lines=12> */
[----:B------:R-:W0:Y:S01]  /*3cc0*/  LDC.64 R6, c[0x0][0x380] ;  /* 0x0000e000ff067b82 */ /* 0x000e220000000a00 */
[----:B------:R-:W-:Y:S01]  /*3cd0*/  LEA.HI R8, R16, 0x1, RZ, 0x18 ;  /* 0x0000000110087811 */ /* 0x000fe200078fc0ff */
[----:B------:R-:W-:Y:S02]  /*3ce0*/  IMAD.IADD R13, R0, 0x1, R5 ;  /* 0x00000001000d7824 */ /* 0x000fe400078e0205 */
[----:B------:R-:W-:Y:S01]  /*3cf0*/  IMAD.MOV.U32 R10, RZ, RZ, R0 ;  /* 0x000000ffff0a7224 */ /* 0x000fe200078e0000 */
[----:B------:R-:W-:-:S05]  /*3d00*/  LOP3.LUT R8, R8, 0x3, RZ, 0xc0, !PT ;  /* 0x0000000308087812 */ /* 0x000fca00078ec0ff */
[----:B------:R-:W-:-:S07]  /*3d10*/  IMAD.MOV R12, RZ, RZ, -R8 ;  /* 0x000000ffff0c7224 */ /* 0x000fce00078e0a08 */
.L_x_508:
[----:B0-----:R-:W-:-:S05]  /*3d20*/  IMAD.WIDE.U32 R8, R13, 0x10, R6 ;  /* 0x000000100d087825 */ /* 0x001fca00078e0006 */
[----:B------:R-:W2:Y:S01]  /*3d30*/  LDG.E.CONSTANT R19, desc[UR6][R8.64] ;  /* 0x0000000608137981 */ /* 0x000ea2000c1e9900 */
[----:B------:R-:W-:Y:S01]  /*3d40*/  VIADD R12, R12, 0x1 ;  /* 0x000000010c0c7836 */ /* 0x000fe20000000000 */
[----:B------:R-:W-:Y:S04]  /*3d50*/  BSSY.RECONVERGENT B3, `(.L_x_506) ;  /* 0x0000013000037945 */ /* 0x000fe80003800200 */
        /* <DEDUP_REMOVED lines=18> */
.L_x_507:
[----:B------:R-:W-:Y:S05]  /*3e80*/  BSYNC.RECONVERGENT B3 ;  /* 0x0000000000037941 */ /* 0x000fea0003800200 */
.L_x_506:
[----:B------:R-:W-:Y:S02]  /*3e90*/  VIADD R10, R10, 0x100 ;  /* 0x000001000a0a7836 */ /* 0x000fe40000000000 */
[----:B------:R-:W-:Y:S01]  /*3ea0*/  VIADD R13, R13, 0x100 ;  /* 0x000001000d0d7836 */ /* 0x000fe20000000000 */
[----:B------:R-:W-:Y:S06]  /*3eb0*/  @P2 BRA `(.L_x_508) ;  /* 0xfffffffc00982947 */ /* 0x000fec000383ffff */
.L_x_505:
[----:B------:R-:W-:Y:S05]  /*3ec0*/  BSYNC.RECONVERGENT B2 ;  /* 0x0000000000027941 */ /* 0x000fea0003800200 */
.L_x_504:
[----:B------:R-:W-:-:S13]  /*3ed0*/  ISETP.GE.U32.AND P0, PT, R16, 0x300, PT ;  /* 0x000003001000780c */ /* 0x000fda0003f06070 */
[----:B------:R-:W-:Y:S05]  /*3ee0*/  @!P0 BRA `(.L_x_503) ;  /* 0x0000000400808947 */ /* 0x000fea0003800000 */
[----:B------:R-:W0:Y:S01]  /*3ef0*/  LDCU.64 UR8, c[0x0][0x380] ;  /* 0x00007000ff0877ac */ /* 0x000e220008000a00 */
[----:B------:R-:W1:Y:S01]  /*3f00*/  LDC.64 R6, c[0x0][0x380] ;  /* 0x0000e000ff067b82 */ /* 0x000e620000000a00 */
[C---:B------:R-:W-:Y:S01]  /*3f10*/  IADD3 R9, P0, PT, R10.reuse, R5, RZ ;  /* 0x000000050a097210 */ /* 0x040fe20007f1e0ff */
[----:B------:R-:W-:-:S04]  /*3f20*/  IMAD.IADD R13, R10, 0x1, R5 ;  /* 0x000000010a0d7824 */ /* 0x000fc800078e0205 */
[----:B------:R-:W-:Y:S01]  /*3f30*/  IMAD.X R12, RZ, RZ, RZ, P0 ;  /* 0x000000ffff0c7224 */ /* 0x000fe200000e06ff */
[----:B0-----:R-:W-:-:S04]  /*3f40*/  LEA R8, P1, R9, UR8, 0x4 ;  /* 0x0000000809087c11 */ /* 0x001fc8000f8220ff */
[----:B------:R-:W-:Y:S02]  /*3f50*/  IADD3 R8, P0, PT, R8, 0x3008, RZ ;  /* 0x0000300808087810 */ /* 0x000fe40007f1e0ff */
[----:B------:R-:W-:-:S05]  /*3f60*/  LEA.HI.X R9, R9, UR9, R12, 0x4, P1 ;  /* 0x0000000909097c11 */ /* 0x000fca00088f240c */
[----:B------:R-:W-:-:S07]  /*3f70*/  IMAD.X R9, RZ, RZ, R9, P0 ;  /* 0x000000ffff097224 */ /* 0x000fce00000e0609 */
.L_x_517:
[----:B-1----:R-:W-:Y:S01]  /*3f80*/  IMAD.WIDE.U32 R14, R13, 0x10, R6 ;  /* 0x000000100d0e7825 */ /* 0x002fe200078e0006 */
[----:B------:R0:W5:Y:S04]  /*3f90*/  LDG.E.CONSTANT R25, desc[UR6][R8.64+-0x2008] ;  /* 0xffdff80608197981 */ /* 0x000168000c1e9900 */
[----:B------:R-:W2:Y:S04]  /*3fa0*/  LDG.E.CONSTANT R21, desc[UR6][R14.64] ;  /* 0x000000060e157981 */ /* 0x000ea8000c1e9900 */
        /* <DEDUP_REMOVED lines=20> */
.L_x_510:
[----:B------:R-:W-:Y:S05]  /*40f0*/  BSYNC.RECONVERGENT B2 ;  /* 0x0000000000027941 */ /* 0x000fea0003800200 */
.L_x_509:
        /* <DEDUP_REMOVED lines=18> */
.L_x_512:
[----:B------:R-:W-:Y:S05]  /*4220*/  BSYNC.RECONVERGENT B2 ;  /* 0x0000000000027941 */ /* 0x000fea0003800200 */
.L_x_511:
        /* <DEDUP_REMOVED lines=18> */
.L_x_514:
[----:B------:R-:W-:Y:S05]  /*4350*/  BSYNC.RECONVERGENT B2 ;  /* 0x0000000000027941 */ /* 0x000fea0003800200 */
.L_x_513:
        /* <DEDUP_REMOVED lines=18> */
.L_x_516:
[----:B------:R-:W-:Y:S05]  /*4480*/  BSYNC.RECONVERGENT B2 ;  /* 0x0000000000027941 */ /* 0x000fea0003800200 */
.L_x_515:
[----:B------:R-:W-:Y:S01]  /*4490*/  VIADD R10, R10, 0x400 ;  /* 0x000004000a0a7836 */ /* 0x000fe20000000000 */
[----:B------:R-:W-:Y:S01]  /*44a0*/  IADD3 R8, P1, PT, R8, 0x4000, RZ ;  /* 0x0000400008087810 */ /* 0x000fe20007f3e0ff */
[----:B------:R-:W-:-:S03]  /*44b0*/  VIADD R13, R13, 0x400 ;  /* 0x000004000d0d7836 */ /* 0x000fc60000000000 */
[----:B------:R-:W-:Y:S01]  /*44c0*/  ISETP.GE.AND P0, PT, R10, R11, PT ;  /* 0x0000000b0a00720c */ /* 0x000fe20003f06270 */
[----:B------:R-:W-:-:S12]  /*44d0*/  IMAD.X R9, RZ, RZ, R9, P1 ;  /* 0x000000ffff097224 */ /* 0x000fd800008e0609 */
[----:B------:R-:W-:Y:S05]  /*44e0*/  @!P0 BRA `(.L_x_517) ;  /* 0xfffffff800a48947 */ /* 0x000fea000383ffff */
.L_x_503:
[----:B------:R-:W-:Y:S05]  /*44f0*/  BSYNC.RECONVERGENT B1 ;  /* 0x0000000000017941 */ /* 0x000fea0003800200 */
.L_x_502:
        /* <DEDUP_REMOVED lines=22> */
.L_x_519:
[----:B------:R-:W-:Y:S05]  /*4660*/  BSYNC.RECONVERGENT B1 ;  /* 0x0000000000017941 */ /* 0x000fea0003800200 */
.L_x_518:
        /* <DEDUP_REMOVED lines=21> */
.L_x_521:
[----:B------:R-:W-:Y:S05]  /*47c0*/  BSYNC.RECONVERGENT B1 ;  /* 0x0000000000017941 */ /* 0x000fea0003800200 */
.L_x_520:
        /* <DEDUP_REMOVED lines=21> */
.L_x_523:
[----:B------:R-:W-:Y:S05]  /*4920*/  BSYNC.RECONVERGENT B1 ;  /* 0x0000000000017941 */ /* 0x000fea0003800200 */
.L_x_522:
        /* <DEDUP_REMOVED lines=21> */
.L_x_525:
[----:B------:R-:W-:Y:S05]  /*4a80*/  BSYNC.RECONVERGENT B1 ;  /* 0x0000000000017941 */ /* 0x000fea0003800200 */
.L_x_524:
        /* <DEDUP_REMOVED lines=22> */
.L_x_527:
[----:B------:R-:W-:Y:S05]  /*4bf0*/  BSYNC.RECONVERGENT B1 ;  /* 0x0000000000017941 */ /* 0x000fea0003800200 */
.L_x_526:
        /* <DEDUP_REMOVED lines=12> */
.L_x_529:
[----:B------:R-:W-:Y:S05]  /*4cc0*/  BSYNC.RECONVERGENT B1 ;  /* 0x0000000000017941 */ /* 0x000fea0003800200 */
.L_x_528:
        /* <DEDUP_REMOVED lines=31> */
.L_x_531:
[----:B------:R-:W-:Y:S05]  /*4ec0*/  BSYNC.RECONVERGENT B1 ;  /* 0x0000000000017941 */ /* 0x000fea0003800200 */
.L_x_530:
        /* <DEDUP_REMOVED lines=18> */
.L_x_533:
[----:B------:R-:W-:Y:S05]  /*4ff0*/  BSYNC.RECONVERGENT B1 ;  /* 0x0000000000017941 */ /* 0x000fea0003800200 */
.L_x_532:
        /* <DEDUP_REMOVED lines=18> */
.L_x_535:
[----:B------:R-:W-:Y:S05]  /*5120*/  BSYNC.RECONVERGENT B1 ;  /* 0x0000000000017941 */ /* 0x000fea0003800200 */
.L_x_534:
        /* <DEDUP_REMOVED lines=18> */
.L_x_537:
[----:B------:R-:W-:Y:S05]  /*5250*/  BSYNC.RECONVERGENT B1 ;  /* 0x0000000000017941 */ /* 0x000fea0003800200 */
.L_x_536:
        /* <DEDUP_REMOVED lines=18> */
.L_x_539:
[----:B------:R-:W-:Y:S05]  /*5380*/  BSYNC.RECONVERGENT B1 ;  /* 0x0000000000017941 */ /* 0x000fea0003800200 */
.L_x_538:
        /* <DEDUP_REMOVED lines=18> */
.L_x_541:
[----:B------:R-:W-:Y:S05]  /*54b0*/  BSYNC.RECONVERGENT B1 ;  /* 0x0000000000017941 */ /* 0x000fea0003800200 */
.L_x_540:
        /* <DEDUP_REMOVED lines=17> */
.L_x_445:
[----:B------:R-:W-:Y:S05]  /*55d0*/  BSYNC.RECONVERGENT B0 ;  /* 0x0000000000007941 */ /* 0x000fea0003800200 */
.L_x_412:
[----:B------:R-:W-:Y:S05]  /*55e0*/  @P1 EXIT ;  /* 0x000000000000194d */ /* 0x000fea0003800000 */
[----:B0-----:R-:W0:Y:S01]  /*55f0*/  LDC.64 R6, c[0x0][0x388] ;  /* 0x0000e200ff067b82 */ /* 0x001e220000000a00 */
[----:B------:R-:W-:Y:S02]  /*5600*/  IMAD.MOV.U32 R5, RZ, RZ, R4 ;  /* 0x000000ffff057224 */ /* 0x000fe400078e0004 */
[----:B------:R-:W-:-:S05]  /*5610*/  IMAD.MOV.U32 R4, RZ, RZ, R3 ;  /* 0x000000ffff047224 */ /* 0x000fca00078e0003 */
[----:B0-----:R-:W-:Y:S04]  /*5620*/  STG.E.64 desc[UR6][R6.64+0x8], R4 ;  /* 0x0000080406007986 */ /* 0x001fe8000c101b06 */
[----:B------:R-:W-:Y:S01]  /*5630*/  STG.E desc[UR6][R6.64], R2 ;  /* 0x0000000206007986 */ /* 0x000fe2000c101906 */
[----:B------:R-:W-:Y:S05]  /*5640*/  EXIT ;  /* 0x000000000000794d */ /* 0x000fea0003800000 */
.L_x_542:
        /* <DEDUP_REMOVED lines=11> */
.L_x_814:


//--------------------- .text._ZN6thrust24THRUST_300001_SM_1000_NS8cuda_cub4core6detail13_kernel_agentINS1_8__reduce10DrainAgentIiEEJN3cub18CUB_300001_SM_10009GridQueueIjEEiEEEvDpT0_ --------------------------
	.section	.text._ZN6thrust24THRUST_300001_SM_1000_NS8cuda_cub4core6detail13_kernel_agentINS1_8__reduce10DrainAgentIiEEJN3cub18CUB_300001_SM_10009GridQueueIjEEiEEEvDpT0_,"ax",@progbits
	.align	128
        .global         _ZN6thrust24THRUST_300001_SM_1000_NS8cuda_cub4core6detail13_kernel_agentINS1_8__reduce10DrainAgentIiEEJN3cub18CUB_300001_SM_10009GridQueueIjEEiEEEvDpT0_
        .type           _ZN6thrust24THRUST_300001_SM_1000_NS8cuda_cub4core6detail13_kernel_agentINS1_8__reduce10DrainAgentIiEEJN3cub18CUB_300001_SM_10009GridQueueIjEEiEEEvDpT0_,@function
        .size           _ZN6thrust24THRUST_300001_SM_1000_NS8cuda_cub4core6detail13_kernel_agentINS1_8__reduce10DrainAgentIiEEJN3cub18CUB_300001_SM_10009GridQueueIjEEiEEEvDpT0_,(.L_x_815 - _ZN6thrust24THRUST_300001_SM_1000_NS8cuda_cub4core6detail13_kernel_agentINS1_8__reduce10DrainAgentIiEEJN3cub18CUB_300001_SM_10009GridQueueIjEEiEEEvDpT0_)
        .other          _ZN6thrust24THRUST_300001_SM_1000_NS8cuda_cub4core6detail13_kernel_agentINS1_8__reduce10DrainAgentIiEEJN3cub18CUB_300001_SM_10009GridQueueIjEEiEEEvDpT0_,@"STO_CUDA_ENTRY STV_DEFAULT"
_ZN6thrust24THRUST_300001_SM_1000_NS8cuda_cub4core6detail13_kernel_agentINS1_8__reduce10DrainAgentIiEEJN3cub18CUB_300001_SM_10009GridQueueIjEEiEEEvDpT0_:
.text._ZN6thrust24THRUST_300001_SM_1000_NS8cuda_cub4core6detail13_kernel_agentINS1_8__reduce10DrainAgentIiEEJN3cub18CUB_300001_SM_10009GridQueueIjEEiEEEvDpT0_:
[----:B------:R-:W-:Y:S08]  /*0000*/  LDC R1, c[0x0][0x37c] ;  /* 0x0000df00ff017b82 */ /* 0x000ff00000000800 */
[----:B------:R-:W0:Y:S01]  /*0010*/  LDC.64 R2, c[0x0][0x380] ;  /* 0x0000e000ff027b82 */ /* 0x000e220000000a00 */
[----:B------:R-:W0:Y:S07]  /*0020*/  LDCU.64 UR4, c[0x0][0x358] ;  /* 0x00006b00ff0477ac */ /* 0x000e2e0008000a00 */
[----:B------:R-:W1:Y:S01]  /*0030*/  LDC R5, c[0x0][0x388] ;  /* 0x0000e200ff057b82 */ /* 0x000e620000000800 */
[----:B0-----:R-:W-:Y:S04]  /*0040*/  STG.E desc[UR4][R2.64+0x4], RZ ;  /* 0x000004ff02007986 */ /* 0x001fe8000c101904 */
[----:B-1----:R-:W-:Y:S01]  /*0050*/  STG.E desc[UR4][R2.64], R5 ;  /* 0x0000000502007986 */ /* 0x002fe2000c101904 */
[----:B------:R-:W-:Y:S05]  /*0060*/  EXIT ;  /* 0x000000000000794d */ /* 0x000fea0003800000 */
.L_x_543:
        /* <DEDUP_REMOVED lines=9> */
.L_x_815:


//--------------------- .text._ZN6thrust24THRUST_300001_SM_1000_NS8cuda_cub4core6detail13_kernel_agentINS1_8__reduce11ReduceAgentINS0_12zip_iteratorIN4cuda3std3__45tupleIJNS0_6detail15normal_iteratorINS0_10device_ptrIfEEEENS0_17counting_iteratorIlNS0_11use_defaultESI_SI_EEEEEEEPNSB_IJflEEESM_iNS1_9__extrema9arg_min_fIflNSA_4lessIfEEEEEEJSL_SN_iN3cub18CUB_300001_SM_100013GridEvenShareIiEENSV_9GridQueueIjEESS_EEEvDpT0_ --------------------------
	.section	.text._ZN6thrust24THRUST_300001_SM_1000_NS8cuda_cub4core6detail13_kernel_agentINS1_8__reduce11ReduceAgentINS0_12zip_iteratorIN4cuda3std3__45tupleIJNS0_6detail15normal_iteratorINS0_10device_ptrIfEEEENS0_17counting_iteratorIlNS0_11use_defaultESI_SI_EEEEEEEPNSB_IJflEEESM_iNS1_9__extrema9arg_min_fIflNSA_4lessIfEEEEEEJSL_SN_iN3cub18CUB_300001_SM_100013GridEvenShareIiEENSV_9GridQueueIjEESS_EEEvDpT0_,"ax",@progbits
	.align	128
        .global         _ZN6thrust24THRUST_300001_SM_1000_NS8cuda_cub4core6detail13_kernel_agentINS1_8__reduce11ReduceAgentINS0_12zip_iteratorIN4cuda3std3__45tupleIJNS0_6detail15normal_iteratorINS0_10device_ptrIfEEEENS0_17counting_iteratorIlNS0_11use_defaultESI_SI_EEEEEEEPNSB_IJflEEESM_iNS1_9__extrema9arg_min_fIflNSA_4lessIfEEEEEEJSL_SN_iN3cub18CUB_300001_SM_100013GridEvenShareIiEENSV_9GridQueueIjEESS_EEEvDpT0_
        .type           _ZN6thrust24THRUST_300001_SM_1000_NS8cuda_cub4core6detail13_kernel_agentINS1_8__reduce11ReduceAgentINS0_12zip_iteratorIN4cuda3std3__45tupleIJNS0_6detail15normal_iteratorINS0_10device_ptrIfEEEENS0_17counting_iteratorIlNS0_11use_defaultESI_SI_EEEEEEEPNSB_IJflEEESM_iNS1_9__extrema9arg_min_fIflNSA_4lessIfEEEEEEJSL_SN_iN3cub18CUB_300001_SM_100013GridEvenShareIiEENSV_9GridQueueIjEESS_EEEvDpT0_,@function
        .size           _ZN6thrust24THRUST_300001_SM_1000_NS8cuda_cub4core6detail13_kernel_agentINS1_8__reduce11ReduceAgentINS0_12zip_iteratorIN4cuda3std3__45tupleIJNS0_6detail15normal_iteratorINS0_10device_ptrIfEEEENS0_17counting_iteratorIlNS0_11use_defaultESI_SI_EEEEEEEPNSB_IJflEEESM_iNS1_9__extrema9arg_min_fIflNSA_4lessIfEEEEEEJSL_SN_iN3cub18CUB_300001_SM_100013GridEvenShareIiEENSV_9GridQueueIjEESS_EEEvDpT0_,(.L_x_816 - _ZN6thrust24THRUST_300001_SM_1000_NS8cuda_cub4core6detail13_kernel_agentINS1_8__reduce11ReduceAgentINS0_12zip_iteratorIN4cuda3std3__45tupleIJNS0_6detail15normal_iteratorINS0_10device_ptrIfEEEENS0_17counting_iteratorIlNS0_11use_defaultESI_SI_EEEEEEEPNSB_IJflEEESM_iNS1_9__extrema9arg_min_fIflNSA_4lessIfEEEEEEJSL_SN_iN3cub18CUB_300001_SM_100013GridEvenShareIiEENSV_9GridQueueIjEESS_EEEvDpT0_)
        .other          _ZN6thrust24THRUST_300001_SM_1000_NS8cuda_cub4core6detail13_kernel_agentINS1_8__reduce11ReduceAgentINS0_12zip_iteratorIN4cuda3std3__45tupleIJNS0_6detail15normal_iteratorINS0_10device_ptrIfEEEENS0_17counting_iteratorIlNS0_11use_defaultESI_SI_EEEEEEEPNSB_IJflEEESM_iNS1_9__extrema9arg_min_fIflNSA_4lessIfEEEEEEJSL_SN_iN3cub18CUB_300001_SM_100013GridEvenShareIiEENSV_9GridQueueIjEESS_EEEvDpT0_,@"STO_CUDA_ENTRY STV_DEFAULT"
_ZN6thrust24THRUST_300001_SM_1000_NS8cuda_cub4core6detail13_kernel_agentINS1_8__reduce11ReduceAgentINS0_12zip_iteratorIN4cuda3std3__45tupleIJNS0_6detail15normal_iteratorINS0_10device_ptrIfEEEENS0_17counting_iteratorIlNS0_11use_defaultESI_SI_EEEEEEEPNSB_IJflEEESM_iNS1_9__extrema9arg_min_fIflNSA_4lessIfEEEEEEJSL_SN_iN3cub18CUB_300001_SM_100013GridEvenShareIiEENSV_9GridQueueIjEESS_EEEvDpT0_:
.text._ZN6thrust24THRUST_300001_SM_1000_NS8cuda_cub4core6detail13_kernel_agentINS1_8__reduce11ReduceAgentINS0_12zip_iteratorIN4cuda3std3__45tupleIJNS0_6detail15normal_iteratorINS0_10device_ptrIfEEEENS0_17counting_iteratorIlNS0_11use_defaultESI_SI_EEEEEEEPNSB_IJflEEESM_iNS1_9__extrema9arg_min_fIflNSA_4lessIfEEEEEEJSL_SN_iN3cub18CUB_300001_SM_100013GridEvenShareIiEENSV_9GridQueueIjEESS_EEEvDpT0_:
[----:B------:R-:W-:Y:S01]  /*0000*/  LDC R1, c[0x0][0x37c] ;  /* 0x0000df00ff017b82 */ /* 0x000fe20000000800 */
[----:B------:R-:W0:Y:S01]  /*0010*/  S2R R0, SR_CTAID.X ;  /* 0x0000000000007919 */ /* 0x000e220000002500 */
[----:B------:R-:W1:Y:S01]  /*0020*/  LDCU UR4, c[0x0][0x398] ;  /* 0x00007300ff0477ac */ /* 0x000e620008000800 */
[----:B------:R-:W-:Y:S01]  /*0030*/  BSSY.RECONVERGENT B0, `(.L_x_544) ;  /* 0x0000586000007945 */ /* 0x000fe20003800200 */
[----:B------:R-:W2:Y:S01]  /*0040*/  LDCU UR6, c[0x0][0x370] ;  /* 0x00006e00ff0677ac */ /* 0x000ea20008000800 */
[----:B------:R-:W3:Y:S01]  /*0050*/  LDCU.64 UR10, c[0x0][0x358] ;  /* 0x00006b00ff0a77ac */ /* 0x000ee20008000a00 */
[----:B-1----:R-:W-:Y:S01]  /*0060*/  IMAD.U32 R10, RZ, RZ, UR4 ;  /* 0x00000004ff0a7e24 */ /* 0x002fe2000f8e00ff */
[----:B--2---:R-:W-:Y:S01]  /*0070*/  UIMAD UR6, UR6, 0x500, URZ ;  /* 0x00000500060678a4 */ /* 0x004fe2000f8e02ff */
[----:B0-----:R-:W-:-:S04]  /*0080*/  IMAD R11, R0, 0x500, RZ ;  /* 0x00000500000b7824 */ /* 0x001fc800078e02ff */
[----:B------:R-:W-:-:S05]  /*0090*/  VIADD R3, R11, 0x500 ;  /* 0x000005000b037836 */ /* 0x000fca0000000000 */
[----:B------:R-:W-:-:S13]  /*00a0*/  ISETP.GT.AND P0, PT, R3, R10, PT ;  /* 0x0000000a0300720c */ /* 0x000fda0003f04270 */
[----:B---3--:R-:W-:Y:S05]  /*00b0*/  @!P0 BRA `(.L_x_545) ;  /* 0x0000003000088947 */ /* 0x008fea0003800000 */
[----:B------:R-:W0:Y:S01]  /*00c0*/  S2R R2, SR_TID.X ;  /* 0x0000000000027919 */ /* 0x000e220000002100 */
[----:B------:R-:W-:Y:S01]  /*00d0*/  IMAD.IADD R3, R10, 0x1, -R11 ;  /* 0x000000010a037824 */ /* 0x000fe200078e0a0b */
[----:B------:R-:W1:Y:S01]  /*00e0*/  LDCU.64 UR6, c[0x0][0x388] ;  /* 0x00007100ff0677ac */ /* 0x000e620008000a00 */
[----:B------:R-:W-:Y:S01]  /*00f0*/  BSSY.RECONVERGENT B1, `(.L_x_546) ;  /* 0x000000f000017945 */ /* 0x000fe20003800200 */
[----:B------:R-:W-:Y:S01]  /*0100*/  CS2R R6, SRZ ;  /* 0x0000000000067805 */ /* 0x000fe2000001ff00 */
[----:B------:R-:W-:Y:S01]  /*0110*/  IMAD.MOV.U32 R9, RZ, RZ, RZ ;  /* 0x000000ffff097224 */ /* 0x000fe200078e00ff */
[----:B------:R-:W2:Y:S01]  /*0120*/  LDCU.64 UR8, c[0x0][0x388] ;  /* 0x00007100ff0877ac */ /* 0x000ea20008000a00 */
[----:B0-----:R-:W-:Y:S01]  /*0130*/  ISETP.GE.AND P0, PT, R2, R3, PT ;  /* 0x000000030200720c */ /* 0x001fe20003f06270 */
[----:B------:R-:W-:-:S12]  /*0140*/  IMAD.MOV.U32 R8, RZ, RZ, R2 ;  /* 0x000000ffff087224 */ /* 0x000fd800078e0002 */
[----:B-12---:R-:W-:Y:S05]  /*0150*/  @P0 BRA `(.L_x_547) ;  /* 0x0000000000200947 */ /* 0x006fea0003800000 */
[----:B------:R-:W0:Y:S01]  /*0160*/  LDC.64 R4, c[0x0][0x380] ;  /* 0x0000e000ff047b82 */ /* 0x000e220000000a00 */
[----:B------:R-:W-:Y:S01]  /*0170*/  IMAD.IADD R9, R11, 0x1, R2 ;  /* 0x000000010b097824 */ /* 0x000fe200078e0202 */
[----:B------:R-:W1:Y:S03]  /*0180*/  LDCU.64 UR4, c[0x0][0x388] ;  /* 0x00007100ff0477ac */ /* 0x000e660008000a00 */
[----:B0-----:R-:W-:-:S05]  /*0190*/  IMAD.WIDE R4, R9, 0x4, R4 ;  /* 0x0000000409047825 */ /* 0x001fca00078e0204 */
[----:B------:R0:W5:Y:S01]  /*01a0*/  LDG.E R7, desc[UR10][R4.64] ;  /* 0x0000000a04077981 */ /* 0x000162000c1e1900 */
[----:B-1----:R-:W-:Y:S01]  /*01b0*/  IADD3 R6, P0, PT, R9, UR4, RZ ;  /* 0x0000000409067c10 */ /* 0x002fe2000ff1e0ff */
[----:B------:R-:W-:-:S03]  /*01c0*/  VIADD R8, R2, 0x100 ;  /* 0x0000010002087836 */ /* 0x000fc60000000000 */
[----:B------:R-:W-:-:S09]  /*01d0*/  LEA.HI.X.SX32 R9, R9, UR5, 0x1, P0 ;  /* 0x0000000509097c11 */ /* 0x000fd200080f0eff */
.L_x_547:
[----:B------:R-:W-:Y:S05]  /*01e0*/  BSYNC.RECONVERGENT B1 ;  /* 0x0000000000017941 */ /* 0x000fea0003800200 */
.L_x_546:
        /* <DEDUP_REMOVED lines=9> */
[----:B------:R-:W0:Y:S01]  /*0280*/  LDC.64 R4, c[0x0][0x380] ;  /* 0x0000e000ff047b82 */ /* 0x000e220000000a00 */
[----:B------:R-:W-:Y:S01]  /*0290*/  LEA.HI R10, R16, 0x1, RZ, 0x18 ;  /* 0x00000001100a7811 */ /* 0x000fe200078fc0ff */
[----:B------:R-:W-:-:S03]  /*02a0*/  IMAD.IADD R15, R11, 0x1, R8 ;  /* 0x000000010b0f7824 */ /* 0x000fc600078e0208 */
[----:B------:R-:W-:-:S05]  /*02b0*/  LOP3.LUT R10, R10, 0x3, RZ, 0xc0, !PT ;  /* 0x000000030a0a7812 */ /* 0x000fca00078ec0ff */
[----:B------:R-:W-:-:S07]  /*02c0*/  IMAD.MOV R10, RZ, RZ, -R10 ;  /* 0x000000ffff0a7224 */ /* 0x000fce00078e0a0a */
.L_x_554:
[----:B0-----:R-:W-:-:S05]  /*02d0*/  IMAD.WIDE R12, R15, 0x4, R4 ;  /* 0x000000040f0c7825 */ /* 0x001fca00078e0204 */
[----:B------:R-:W2:Y:S01]  /*02e0*/  LDG.E R20, desc[UR10][R12.64] ;  /* 0x0000000a0c147981 */ /* 0x000ea2000c1e1900 */
[----:B------:R-:W-:Y:S01]  /*02f0*/  VIADD R10, R10, 0x1 ;  /* 0x000000010a0a7836 */ /* 0x000fe20000000000 */
[C---:B------:R-:W-:Y:S01]  /*0300*/  IADD3 R18, P1, PT, R15.reuse, UR6, RZ ;  /* 0x000000060f127c10 */ /* 0x040fe2000ff3e0ff */
[----:B------:R-:W-:Y:S03]  /*0310*/  BSSY.RECONVERGENT B3, `(.L_x_552) ;  /* 0x0000013000037945 */ /* 0x000fe60003800200 */
[----:B------:R-:W-:Y:S02]  /*0320*/  ISETP.NE.AND P2, PT, R10, RZ, PT ;  /* 0x000000ff0a00720c */ /* 0x000fe40003f45270 */
[----:B------:R-:W-:Y:S02]  /*0330*/  LEA.HI.X.SX32 R17, R15, UR7, 0x1, P1 ;  /* 0x000000070f117c11 */ /* 0x000fe400088f0eff */
        /* <DEDUP_REMOVED lines=10> */
[C---:B------:R-:W-:Y:S02]  /*03e0*/  @P3 ISETP.LT.U32.AND P1, PT, R13.reuse, R18, PT ;  /* 0x000000120d00320c */ /* 0x040fe40003f21070 */
[CC--:B------:R-:W-:Y:S02]  /*03f0*/  @P3 ISETP.GE.AND.EX P0, PT, R14.reuse, R17.reuse, PT, P0 ;  /* 0x000000110e00320c */ /* 0x0c0fe40003f06300 */
[----:B------:R-:W-:Y:S02]  /*0400*/  @P3 ISETP.LT.AND.EX P1, PT, R14, R17, PT, P1 ;  /* 0x000000110e00320c */ /* 0x000fe40003f21310 */
[----:B------:R-:W-:Y:S02]  /*0410*/  @P3 FSEL R7, R12, R20, !P0 ;  /* 0x000000140c073208 */ /* 0x000fe40004000000 */
[----:B------:R-:W-:-:S02]  /*0420*/  @P3 SEL R6, R13, R18, P1 ;  /* 0x000000120d063207 */ /* 0x000fc40000800000 */
[----:B------:R-:W-:-:S07]  /*0430*/  @P3 SEL R9, R14, R17, P1 ;  /* 0x000000110e093207 */ /* 0x000fce0000800000 */
.L_x_553:
[----:B------:R-:W-:Y:S05]  /*0440*/  BSYNC.RECONVERGENT B3 ;  /* 0x0000000000037941 */ /* 0x000fea0003800200 */
.L_x_552:
[----:B------:R-:W-:Y:S02]  /*0450*/  VIADD R8, R8, 0x100 ;  /* 0x0000010008087836 */ /* 0x000fe40000000000 */
[----:B------:R-:W-:Y:S01]  /*0460*/  VIADD R15, R15, 0x100 ;  /* 0x000001000f0f7836 */ /* 0x000fe20000000000 */
[----:B------:R-:W-:Y:S06]  /*0470*/  @P2 BRA `(.L_x_554) ;  /* 0xfffffffc00942947 */ /* 0x000fec000383ffff */
.L_x_551:
[----:B------:R-:W-:Y:S05]  /*0480*/  BSYNC.RECONVERGENT B2 ;  /* 0x0000000000027941 */ /* 0x000fea0003800200 */
.L_x_550:
[----:B------:R-:W-:-:S13]  /*0490*/  ISETP.GE.U32.AND P0, PT, R16, 0x300, PT ;  /* 0x000003001000780c */ /* 0x000fda0003f06070 */
[----:B------:R-:W-:Y:S05]  /*04a0*/  @!P0 BRA `(.L_x_549) ;  /* 0x00000004008c8947 */ /* 0x000fea0003800000 */
[----:B------:R-:W0:Y:S01]  /*04b0*/  LDC.64 R4, c[0x0][0x380] ;  /* 0x0000e000ff047b82 */ /* 0x000e220000000a00 */
[----:B------:R-:W-:-:S04]  /*04c0*/  IMAD.IADD R11, R11, 0x1, R8 ;  /* 0x000000010b0b7824 */ /* 0x000fc800078e0208 */
[C---:B------:R-:W-:Y:S02]  /*04d0*/  VIADD R19, R11.reuse, 0x100 ;  /* 0x000001000b137836 */ /* 0x040fe40000000000 */
[C---:B------:R-:W-:Y:S02]  /*04e0*/  VIADD R18, R11.reuse, 0x200 ;  /* 0x000002000b127836 */ /* 0x040fe40000000000 */
[----:B------:R-:W-:Y:S01]  /*04f0*/  VIADD R20, R11, 0x300 ;  /* 0x000003000b147836 */ /* 0x000fe20000000000 */
[----:B0-----:R-:W-:-:S05]  /*0500*/  IADD3 R4, P0, PT, R4, 0x800, RZ ;  /* 0x0000080004047810 */ /* 0x001fca0007f1e0ff */
[----:B------:R-:W-:-:S08]  /*0510*/  IMAD.X R5, RZ, RZ, R5, P0 ;  /* 0x000000ffff057224 */ /* 0x000fd000000e0605 */
.L_x_563:
[----:B------:R-:W-:-:S05]  /*0520*/  IMAD.WIDE R14, R11, 0x4, R4 ;  /* 0x000000040b0e7825 */ /* 0x000fca00078e0204 */
[----:B------:R-:W2:Y:S04]  /*0530*/  LDG.E R24, desc[UR10][R14.64+-0x800] ;  /* 0xfff8000a0e187981 */ /* 0x000ea8000c1e1900 */
[----:B-----5:R0:W5:Y:S04]  /*0540*/  LDG.E R26, desc[UR10][R14.64+-0x400] ;  /* 0xfffc000a0e1a7981 */ /* 0x020168000c1e1900 */
[----:B------:R0:W5:Y:S04]  /*0550*/  LDG.E R10, desc[UR10][R14.64] ;  /* 0x0000000a0e0a7981 */ /* 0x000168000c1e1900 */
[----:B------:R0:W5:Y:S01]  /*0560*/  LDG.E R12, desc[UR10][R14.64+0x400] ;  /* 0x0004000a0e0c7981 */ /* 0x000162000c1e1900 */
[----:B------:R-:W-:Y:S01]  /*0570*/  IADD3 R21, P1, PT, R11, UR8, RZ ;  /* 0x000000080b157c10 */ /* 0x000fe2000ff3e0ff */
[----:B------:R-:W-:Y:S01]  /*0580*/  BSSY.RECONVERGENT B2, `(.L_x_555) ;  /* 0x0000012000027945 */ /* 0x000fe20003800200 */
[----:B------:R-:W-:-:S02]  /*0590*/  IMAD.MOV.U32 R16, RZ, RZ, R6 ;  /* 0x000000ffff107224 */ /* 0x000fc400078e0006 */
[----:B------:R-:W-:Y:S01]  /*05a0*/  IMAD.MOV.U32 R17, RZ, RZ, R9 ;  /* 0x000000ffff117224 */ /* 0x000fe200078e0009 */
[----:B------:R-:W-:Y:S01]  /*05b0*/  LEA.HI.X.SX32 R22, R11, UR9, 0x1, P1 ;  /* 0x000000090b167c11 */ /* 0x000fe200088f0eff */
[----:B------:R-:W-:Y:S01]  /*05c0*/  IMAD.MOV.U32 R13, RZ, RZ, R7 ;  /* 0x000000ffff0d7224 */ /* 0x000fe200078e0007 */
        /* <DEDUP_REMOVED lines=13> */
.L_x_556:
[----:B------:R-:W-:Y:S05]  /*06a0*/  BSYNC.RECONVERGENT B2 ;  /* 0x0000000000027941 */ /* 0x000fea0003800200 */
.L_x_555:
[----:B-----5:R-:W-:Y:S01]  /*06b0*/  FSETP.GEU.AND P0, PT, R13, R26, PT ;  /* 0x0000001a0d00720b */ /* 0x020fe20003f0e000 */
[----:B------:R-:W-:Y:S01]  /*06c0*/  BSSY.RECONVERGENT B2, `(.L_x_557) ;  /* 0x0000012000027945 */ /* 0x000fe20003800200 */
[C---:B------:R-:W-:Y:S01]  /*06d0*/  IADD3 R15, P1, PT, R19.reuse, UR8, RZ ;  /* 0x00000008130f7c10 */ /* 0x040fe2000ff3e0ff */
[----:B------:R-:W-:Y:S02]  /*06e0*/  IMAD.MOV.U32 R6, RZ, RZ, R16 ;  /* 0x000000ffff067224 */ /* 0x000fe400078e0010 */
[----:B------:R-:W-:Y:S01]  /*06f0*/  IMAD.MOV.U32 R9, RZ, RZ, R17 ;  /* 0x000000ffff097224 */ /* 0x000fe200078e0011 */
[----:B------:R-:W-:Y:S01]  /*0700*/  LEA.HI.X.SX32 R14, R19, UR9, 0x1, P1 ;  /* 0x00000009130e7c11 */ /* 0x000fe200088f0eff */
        /* <DEDUP_REMOVED lines=13> */
.L_x_558:
[----:B------:R-:W-:Y:S05]  /*07e0*/  BSYNC.RECONVERGENT B2 ;  /* 0x0000000000027941 */ /* 0x000fea0003800200 */
.L_x_557:
[----:B------:R-:W-:Y:S01]  /*07f0*/  FSETP.GEU.AND P0, PT, R7, R10, PT ;  /* 0x0000000a0700720b */ /* 0x000fe20003f0e000 */
[----:B------:R-:W-:Y:S01]  /*0800*/  BSSY.RECONVERGENT B2, `(.L_x_559) ;  /* 0x0000013000027945 */ /* 0x000fe20003800200 */
[----:B------:R-:W-:Y:S01]  /*0810*/  IADD3 R17, P1, PT, R18, UR8, RZ ;  /* 0x0000000812117c10 */ /* 0x000fe2000ff3e0ff */
[----:B------:R-:W-:Y:S01]  /*0820*/  IMAD.MOV.U32 R14, RZ, RZ, R6 ;  /* 0x000000ffff0e7224 */ /* 0x000fe200078e0006 */
[----:B------:R-:W-:Y:S01]  /*0830*/  IADD3 R21, P2, PT, R20, UR8, RZ ;  /* 0x0000000814157c10 */ /* 0x000fe2000ff5e0ff */
        /* <DEDUP_REMOVED lines=15> */
.L_x_560:
[----:B------:R-:W-:Y:S05]  /*0930*/  BSYNC.RECONVERGENT B2 ;  /* 0x0000000000027941 */ /* 0x000fea0003800200 */
.L_x_559:
[----:B------:R-:W-:Y:S01]  /*0940*/  FSETP.GEU.AND P0, PT, R13, R12, PT ;  /* 0x0000000c0d00720b */ /* 0x000fe20003f0e000 */
[----:B------:R-:W-:Y:S01]  /*0950*/  BSSY.RECONVERGENT B2, `(.L_x_561) ;  /* 0x0000011000027945 */ /* 0x000fe20003800200 */
[----:B------:R-:W-:Y:S01]  /*0960*/  LEA.HI.X.SX32 R10, R20, UR9, 0x1, P2 ;  /* 0x00000009140a7c11 */ /* 0x000fe200090f0eff */
        /* <DEDUP_REMOVED lines=15> */
.L_x_562:
[----:B------:R-:W-:Y:S05]  /*0a60*/  BSYNC.RECONVERGENT B2 ;  /* 0x0000000000027941 */ /* 0x000fea0003800200 */
.L_x_561:
[----:B------:R-:W-:Y:S02]  /*0a70*/  VIADD R8, R8, 0x400 ;  /* 0x0000040008087836 */ /* 0x000fe40000000000 */
[----:B------:R-:W-:Y:S02]  /*0a80*/  VIADD R19, R19, 0x400 ;  /* 0x0000040013137836 */ /* 0x000fe40000000000 */
[----:B------:R-:W-:Y:S01]  /*0a90*/  VIADD R18, R18, 0x400 ;  /* 0x0000040012127836 */ /* 0x000fe20000000000 */
[----:B------:R-:W-:Y:S01]  /*0aa0*/  ISETP.GE.AND P0, PT, R8, R3, PT ;  /* 0x000000030800720c */ /* 0x000fe20003f06270 */
[----:B------:R-:W-:Y:S02]  /*0ab0*/  VIADD R20, R20, 0x400 ;  /* 0x0000040014147836 */ /* 0x000fe40000000000 */
[----:B------:R-:W-:-:S10]  /*0ac0*/  VIADD R11, R11, 0x400 ;  /* 0x000004000b0b7836 */ /* 0x000fd40000000000 */
[----:B------:R-:W-:Y:S05]  /*0ad0*/  @!P0 BRA `(.L_x_563) ;  /* 0xfffffff800908947 */ /* 0x000fea000383ffff */
.L_x_549:
[----:B------:R-:W-:Y:S05]  /*0ae0*/  BSYNC.RECONVERGENT B1 ;  /* 0x0000000000017941 */ /* 0x000fea0003800200 */
.L_x_548:
[----:B------:R-:W-:-:S13]  /*0af0*/  ISETP.GE.AND P0, PT, R3, 0x100, PT ;  /* 0x000001000300780c */ /* 0x000fda0003f06270 */
[----:B------:R-:W-:Y:S05]  /*0b00*/  @!P0 BRA `(.L_x_564) ;  /* 0x00000010003c8947 */ /* 0x000fea0003800000 */
[----:B------:R-:W1:Y:S01]  /*0b10*/  S2R R13, SR_LANEID ;  /* 0x00000000000d7919 */ /* 0x000e620000000000 */
[----:B------:R-:W-:Y:S01]  /*0b20*/  BSSY.RECONVERGENT B1, `(.L_x_565) ;  /* 0x0000015000017945 */ /* 0x000fe20003800200 */
[----:B0-----:R-:W-:Y:S01]  /*0b30*/  IMAD.MOV.U32 R5, RZ, RZ, R6 ;  /* 0x000000ffff057224 */ /* 0x001fe200078e0006 */
[----:B-----5:R-:W0:Y:S01]  /*0b40*/  SHFL.DOWN PT, R4, R7, 0x1, 0x1f ;  /* 0x08201f0007047f89 */ /* 0x020e2200000e0000 */
        /* <DEDUP_REMOVED lines=18> */
.L_x_566:
[----:B------:R-:W-:Y:S05]  /*0c70*/  BSYNC.RECONVERGENT B1 ;  /* 0x0000000000017941 */ /* 0x000fea0003800200 */
.L_x_565:
        /* <DEDUP_REMOVED lines=21> */
.L_x_568:
[----:B------:R-:W-:Y:S05]  /*0dd0*/  BSYNC.RECONVERGENT B1 ;  /* 0x0000000000017941 */ /* 0x000fea0003800200 */
.L_x_567:
        /* <DEDUP_REMOVED lines=21> */
.L_x_570:
[----:B------:R-:W-:Y:S05]  /*0f30*/  BSYNC.RECONVERGENT B1 ;  /* 0x0000000000017941 */ /* 0x000fea0003800200 */
.L_x_569:
        /* <DEDUP_REMOVED lines=21> */
.L_x_572:
[----:B------:R-:W-:Y:S05]  /*1090*/  BSYNC.RECONVERGENT B1 ;  /* 0x0000000000017941 */ /* 0x000fea0003800200 */
.L_x_571:
        /* <DEDUP_REMOVED lines=22> */
.L_x_574:
[----:B------:R-:W-:Y:S05]  /*1200*/  BSYNC.RECONVERGENT B1 ;  /* 0x0000000000017941 */ /* 0x000fea0003800200 */
.L_x_573:
        /* <DEDUP_REMOVED lines=12> */
.L_x_576:
[----:B------:R-:W-:Y:S05]  /*12d0*/  BSYNC.RECONVERGENT B1 ;  /* 0x0000000000017941 */ /* 0x000fea0003800200 */
.L_x_575:
        /* <DEDUP_REMOVED lines=31> */
.L_x_579:
[----:B------:R-:W-:Y:S05]  /*14d0*/  BSYNC.RECONVERGENT B1 ;  /* 0x0000000000017941 */ /* 0x000fea0003800200 */
.L_x_578:
        /* <DEDUP_REMOVED lines=18> */
.L_x_581:
[----:B------:R-:W-:Y:S05]  /*1600*/  BSYNC.RECONVERGENT B1 ;  /* 0x0000000000017941 */ /* 0x000fea0003800200 */
.L_x_580:
        /* <DEDUP_REMOVED lines=18> */
.L_x_583:
[----:B------:R-:W-:Y:S05]  /*1730*/  BSYNC.RECONVERGENT B1 ;  /* 0x0000000000017941 */ /* 0x000fea0003800200 */
.L_x_582:
        /* <DEDUP_REMOVED lines=18> */
.L_x_585:
[----:B------:R-:W-:Y:S05]  /*1860*/  BSYNC.RECONVERGENT B1 ;  /* 0x0000000000017941 */ /* 0x000fea0003800200 */
.L_x_584:
        /* <DEDUP_REMOVED lines=18> */
.L_x_587:
[----:B------:R-:W-:Y:S05]  /*1990*/  BSYNC.RECONVERGENT B1 ;  /* 0x0000000000017941 */ /* 0x000fea0003800200 */
.L_x_586:
        /* <DEDUP_REMOVED lines=18> */
.L_x_589:
[----:B------:R-:W-:Y:S05]  /*1ac0*/  BSYNC.RECONVERGENT B1 ;  /* 0x0000000000017941 */ /* 0x000fea0003800200 */
.L_x_588:
        /* <DEDUP_REMOVED lines=19> */
.L_x_564:
[----:B0-----:R-:W-:Y:S01]  /*1c00*/  LOP3.LUT R4, R2, 0x3e0, RZ, 0xc0, !PT ;  /* 0x000003e002047812 */ /* 0x001fe200078ec0ff */
[----:B------:R-:W-:Y:S01]  /*1c10*/  BSSY.RECONVERGENT B1, `(.L_x_590) ;  /* 0x000001b000017945 */ /* 0x000fe20003800200 */
[----:B-----5:R-:W-:Y:S02]  /*1c20*/  IMAD.MOV.U32 R5, RZ, RZ, R7 ;  /* 0x000000ffff057224 */ /* 0x020fe400078e0007 */
[----:B------:R-:W-:Y:S02]  /*1c30*/  IMAD.MOV.U32 R13, RZ, RZ, R6 ;  /* 0x000000ffff0d7224 */ /* 0x000fe400078e0006 */
[----:B------:R-:W-:Y:S01]  /*1c40*/  VIADD R8, R4, 0x20 ;  /* 0x0000002004087836 */ /* 0x000fe20000000000 */
[----:B------:R-:W-:Y:S01]  /*1c50*/  LOP3.LUT R4, RZ, R4, RZ, 0x33, !PT ;  /* 0x00000004ff047212 */ /* 0x000fe200078e33ff */
[----:B------:R-:W-:-:S03]  /*1c60*/  IMAD.MOV.U32 R15, RZ, RZ, R9 ;  /* 0x000000ffff0f7224 */ /* 0x000fc600078e0009 */
[----:B------:R-:W-:Y:S01]  /*1c70*/  ISETP.GT.AND P0, PT, R8, R3, PT ;  /* 0x000000030800720c */ /* 0x000fe20003f04270 */
[----:B------:R-:W-:-:S05]  /*1c80*/  IMAD.IADD R4, R3, 0x1, R4 ;  /* 0x0000000103047824 */ /* 0x000fca00078e0204 */
        /* <DEDUP_REMOVED lines=19> */
.L_x_591:
[----:B------:R-:W-:Y:S05]  /*1dc0*/  BSYNC.RECONVERGENT B1 ;  /* 0x0000000000017941 */ /* 0x000fea0003800200 */
.L_x_590:
        /* <DEDUP_REMOVED lines=22> */
.L_x_593:
[----:B------:R-:W-:Y:S05]  /*1f30*/  BSYNC.RECONVERGENT B1 ;  /* 0x0000000000017941 */ /* 0x000fea0003800200 */
.L_x_592:
        /* <DEDUP_REMOVED lines=22> */
.L_x_595:
[----:B------:R-:W-:Y:S05]  /*20a0*/  BSYNC.RECONVERGENT B1 ;  /* 0x0000000000017941 */ /* 0x000fea0003800200 */
.L_x_594:
        /* <DEDUP_REMOVED lines=22> */
.L_x_597:
[----:B------:R-:W-:Y:S05]  /*2210*/  BSYNC.RECONVERGENT B1 ;  /* 0x0000000000017941 */ /* 0x000fea0003800200 */
.L_x_596:
        /* <DEDUP_REMOVED lines=23> */
.L_x_599:
[----:B------:R-:W-:Y:S05]  /*2390*/  BSYNC.RECONVERGENT B1 ;  /* 0x0000000000017941 */ /* 0x000fea0003800200 */
.L_x_598:
        /* <DEDUP_REMOVED lines=12> */
.L_x_601:
[----:B------:R-:W-:Y:S05]  /*2460*/  BSYNC.RECONVERGENT B1 ;  /* 0x0000000000017941 */ /* 0x000fea0003800200 */
.L_x_600:
[----:B------:R-:W-:Y:S01]  /*2470*/  BAR.SYNC.DEFER_BLOCKING 0x0 ;  /* 0x0000000000007b1d */ /* 0x000fe20000010000 */
[----:B------:R-:W-:-:S13]  /*2480*/  ISETP.NE.AND P2, PT, R2, RZ, PT ;  /* 0x000000ff0200720c */ /* 0x000fda0003f45270 */
[----:B------:R-:W-:Y:S05]  /*2490*/  @P2 BRA `(.L_x_577) ;  /* 0x0000003000fc2947 */ /* 0x000fea0003800000 */
[C---:B------:R-:W-:Y:S01]  /*24a0*/  ISETP.GE.AND P0, PT, R3.reuse, 0x21, PT ;  /* 0x000000210300780c */ /* 0x040fe20003f06270 */
[----:B------:R-:W-:Y:S01]  /*24b0*/  IMAD.MOV.U32 R2, RZ, RZ, R6 ;  /* 0x000000ffff027224 */ /* 0x000fe200078e0006 */
[C---:B------:R-:W-:Y:S01]  /*24c0*/  ISETP.GE.AND P5, PT, R3.reuse, 0x41, PT ;  /* 0x000000410300780c */ /* 0x040fe20003fa6270 */
[----:B0-----:R-:W-:Y:S01]  /*24d0*/  IMAD.MOV.U32 R9, RZ, RZ, R5 ;  /* 0x000000ffff097224 */ /* 0x001fe200078e0005 */
        /* <DEDUP_REMOVED lines=26> */
.L_x_603:
[----:B------:R-:W-:Y:S05]  /*2680*/  BSYNC.RECONVERGENT B1 ;  /* 0x0000000000017941 */ /* 0x000fea0003800200 */
.L_x_602:
        /* <DEDUP_REMOVED lines=26> */
.L_x_605:
[----:B------:R-:W-:Y:S05]  /*2830*/  BSYNC.RECONVERGENT B1 ;  /* 0x0000000000017941 */ /* 0x000fea0003800200 */
.L_x_604:
        /* <DEDUP_REMOVED lines=29> */
.L_x_607:
[----:B------:R-:W-:Y:S05]  /*2a10*/  BSYNC.RECONVERGENT B1 ;  /* 0x0000000000017941 */ /* 0x000fea0003800200 */
.L_x_606:
        /* <DEDUP_REMOVED lines=26> */
.L_x_609:
[----:B------:R-:W-:Y:S05]  /*2bc0*/  BSYNC.RECONVERGENT B1 ;  /* 0x0000000000017941 */ /* 0x000fea0003800200 */
.L_x_608:
        /* <DEDUP_REMOVED lines=26> */
.L_x_611:
[----:B------:R-:W-:Y:S05]  /*2d70*/  BSYNC.RECONVERGENT B1 ;  /* 0x0000000000017941 */ /* 0x000fea0003800200 */
.L_x_610:
        /* <DEDUP_REMOVED lines=26> */
.L_x_613:
[----:B------:R-:W-:Y:S05]  /*2f20*/  BSYNC.RECONVERGENT B1 ;  /* 0x0000000000017941 */ /* 0x000fea0003800200 */
.L_x_612:
[----:B------:R-:W-:Y:S02]  /*2f30*/  IMAD.MOV.U32 R6, RZ, RZ, R3 ;  /* 0x000000ffff067224 */ /* 0x000fe400078e0003 */
[----:B------:R-:W-:Y:S02]  /*2f40*/  IMAD.MOV.U32 R5, RZ, RZ, R7 ;  /* 0x000000ffff057224 */ /* 0x000fe400078e0007 */
[----:B------:R-:W-:Y:S01]  /*2f50*/  IMAD.MOV.U32 R4, RZ, RZ, R8 ;  /* 0x000000ffff047224 */ /* 0x000fe200078e0008 */
[----:B------:R-:W-:Y:S06]  /*2f60*/  @!P6 BRA `(.L_x_577) ;  /* 0x000000280048e947 */ /* 0x000fec0003800000 */
        /* <DEDUP_REMOVED lines=23> */
.L_x_545:
[----:B------:R-:W0:Y:S01]  /*30e0*/  S2R R2, SR_TID.X ;  /* 0x0000000000027919 */ /* 0x000e220000002100 */
[----:B------:R-:W1:Y:S01]  /*30f0*/  LDCU.128 UR12, c[0x0][0x380] ;  /* 0x00007000ff0c77ac */ /* 0x000e620008000c00 */
[----:B------:R-:W-:Y:S02]  /*3100*/  SHF.R.S32.HI R12, RZ, 0x1f, R11 ;  /* 0x0000001fff0c7819 */ /* 0x000fe4000001140b */
[----:B0-----:R-:W-:-:S04]  /*3110*/  IADD3 R3, P0, PT, R11, R2, RZ ;  /* 0x000000020b037210 */ /* 0x001fc80007f1e0ff */
[----:B-1----:R-:W-:Y:S01]  /*3120*/  LEA R4, P1, R3, UR12, 0x2 ;  /* 0x0000000c03047c11 */ /* 0x002fe2000f8210ff */
[----:B------:R-:W-:-:S05]  /*3130*/  IMAD.X R6, RZ, RZ, R12, P0 ;  /* 0x000000ffff067224 */ /* 0x000fca00000e060c */
[----:B------:R-:W-:-:S05]  /*3140*/  LEA.HI.X R5, R3, UR13, R6, 0x2, P1 ;  /* 0x0000000d03057c11 */ /* 0x000fca00088f1406 */
[----:B------:R-:W2:Y:S04]  /*3150*/  LDG.E R3, desc[UR10][R4.64] ;  /* 0x0000000a04037981 */ /* 0x000ea8000c1e1900 */
[----:B------:R-:W2:Y:S04]  /*3160*/  LDG.E R6, desc[UR10][R4.64+0x400] ;  /* 0x0004000a04067981 */ /* 0x000ea8000c1e1900 */
[----:B------:R-:W3:Y:S04]  /*3170*/  LDG.E R7, desc[UR10][R4.64+0x800] ;  /* 0x0008000a04077981 */ /* 0x000ee8000c1e1900 */
[----:B------:R-:W4:Y:S01]  /*3180*/  LDG.E R8, desc[UR10][R4.64+0xc00] ;  /* 0x000c000a04087981 */ /* 0x000f22000c1e1900 */
[C---:B------:R-:W-:Y:S01]  /*3190*/  VIADD R13, R2.reuse, 0x100 ;  /* 0x00000100020d7836 */ /* 0x040fe20000000000 */
[----:B------:R-:W-:Y:S01]  /*31a0*/  IADD3 R11, P3, PT, R11, UR14, RZ ;  /* 0x0000000e0b0b7c10 */ /* 0x000fe2000ff7e0ff */
[----:B------:R-:W-:Y:S01]  /*31b0*/  UMOV UR4, URZ ;  /* 0x000000ff00047c82 */ /* 0x000fe20008000000 */
[----:B------:R-:W-:Y:S01]  /*31c0*/  BSSY.RECONVERGENT B1, `(.L_x_614) ;  /* 0x0000013000017945 */ /* 0x000fe20003800200 */
[----:B------:R0:W5:Y:S02]  /*31d0*/  LDG.E R9, desc[UR10][R4.64+0x1000] ;  /* 0x0010000a04097981 */ /* 0x000164000c1e1900 */
[----:B0-----:R-:W-:-:S02]  /*31e0*/  LOP3.LUT R4, R2, 0x400, RZ, 0xfc, !PT ;  /* 0x0000040002047812 */ /* 0x001fc400078efcff */
[----:B--2---:R-:W-:-:S04]  /*31f0*/  FSETP.GEU.AND P0, PT, R6, R3, PT ;  /* 0x000000030600720b */ /* 0x004fc80003f0e000 */
[----:B------:R-:W-:Y:S01]  /*3200*/  FSEL R6, R6, R3, !P0 ;  /* 0x0000000306067208 */ /* 0x000fe20004000000 */
[----:B------:R-:W-:-:S03]  /*3210*/  VIADD R3, R2, 0x200 ;  /* 0x0000020002037836 */ /* 0x000fc60000000000 */
[----:B---3--:R-:W-:-:S04]  /*3220*/  FSETP.GEU.AND P1, PT, R7, R6, PT ;  /* 0x000000060700720b */ /* 0x008fc80003f2e000 */
[----:B------:R-:W-:Y:S02]  /*3230*/  FSEL R7, R7, R6, !P1 ;  /* 0x0000000607077208 */ /* 0x000fe40004800000 */
[----:B------:R-:W-:Y:S02]  /*3240*/  IADD3.X R6, PT, PT, R12, UR15, RZ, P3, !PT ;  /* 0x0000000f0c067c10 */ /* 0x000fe40009ffe4ff */
[----:B----4-:R-:W-:Y:S01]  /*3250*/  FSETP.GEU.AND P2, PT, R7, R8, PT ;  /* 0x000000080700720b */ /* 0x010fe20003f4e000 */
[----:B------:R-:W-:-:S04]  /*3260*/  IMAD.MOV.U32 R12, RZ, RZ, R7 ;  /* 0x000000ffff0c7224 */ /* 0x000fc800078e0007 */
[----:B------:R-:W-:-:S05]  /*3270*/  @P1 SEL R3, R13, R2, !P0 ;  /* 0x000000020d031207 */ /* 0x000fca0004000000 */
[----:B------:R-:W-:-:S03]  /*3280*/  IMAD.MOV.U32 R5, RZ, RZ, R3 ;  /* 0x000000ffff057224 */ /* 0x000fc600078e0003 */
[----:B------:R-:W-:Y:S05]  /*3290*/  @!P2 BRA `(.L_x_615) ;  /* 0x000000000014a947 */ /* 0x000fea0003800000 */
[----:B------:R-:W-:Y:S01]  /*32a0*/  FSETP.GEU.AND P0, PT, R8, R7, PT ;  /* 0x000000070800720b */ /* 0x000fe20003f0e000 */
[----:B------:R-:W-:Y:S02]  /*32b0*/  IMAD.MOV.U32 R12, RZ, RZ, R8 ;  /* 0x000000ffff0c7224 */ /* 0x000fe400078e0008 */
[----:B------:R-:W-:-:S10]  /*32c0*/  VIADD R5, R2, 0x300 ;  /* 0x0000030002057836 */ /* 0x000fd40000000000 */
[----:B------:R-:W-:Y:S02]  /*32d0*/  @P0 IMAD.MOV.U32 R12, RZ, RZ, R7 ;  /* 0x000000ffff0c0224 */ /* 0x000fe400078e0007 */
[----:B------:R-:W-:-:S07]  /*32e0*/  @P0 IMAD.MOV.U32 R5, RZ, RZ, R3 ;  /* 0x000000ffff050224 */ /* 0x000fce00078e0003 */
.L_x_615:
[----:B------:R-:W-:Y:S05]  /*32f0*/  BSYNC.RECONVERGENT B1 ;  /* 0x0000000000017941 */ /* 0x000fea0003800200 */
.L_x_614:
[----:B-----5:R-:W-:Y:S01]  /*3300*/  FSETP.GEU.AND P0, PT, R12, R9, PT ;  /* 0x000000090c00720b */ /* 0x020fe20003f0e000 */
[----:B------:R-:W-:Y:S01]  /*3310*/  BSSY.RECONVERGENT B1, `(.L_x_616) ;  /* 0x0000014000017945 */ /* 0x000fe20003800200 */
[-C--:B------:R-:W-:Y:S01]  /*3320*/  IADD3 R13, P3, PT, R5, R11.reuse, RZ ;  /* 0x0000000b050d7210 */ /* 0x080fe20007f7e0ff */
[----:B------:R-:W-:Y:S01]  /*3330*/  IMAD.MOV.U32 R3, RZ, RZ, R12 ;  /* 0x000000ffff037224 */ /* 0x000fe200078e000c */
[----:B------:R-:W-:Y:S02]  /*3340*/  IADD3 R8, P1, PT, R4, R11, RZ ;  /* 0x0000000b04087210 */ /* 0x000fe40007f3e0ff */
[----:B------:R-:W-:Y:S02]  /*3350*/  IADD3.X R14, PT, PT, R6, UR4, RZ, P3, !PT ;  /* 0x00000004060e7c10 */ /* 0x000fe40009ffe4ff */
[----:B------:R-:W-:Y:S01]  /*3360*/  ISETP.LE.AND P2, PT, R10, UR6, PT ;  /* 0x000000060a007c0c */ /* 0x000fe2000bf43270 */
[----:B------:R-:W-:Y:S02]  /*3370*/  IMAD.X R11, RZ, RZ, R6, P1 ;  /* 0x000000ffff0b7224 */ /* 0x000fe400008e0606 */
[----:B------:R-:W-:-:S02]  /*3380*/  IMAD.MOV.U32 R6, RZ, RZ, R13 ;  /* 0x000000ffff067224 */ /* 0x000fc400078e000d */
[----:B------:R-:W-:Y:S01]  /*3390*/  IMAD.MOV.U32 R7, RZ, RZ, R14 ;  /* 0x000000ffff077224 */ /* 0x000fe200078e000e */
[----:B------:R-:W-:Y:S07]  /*33a0*/  @!P0 BRA `(.L_x_617) ;  /* 0x0000000000288947 */ /* 0x000fee0003800000 */
        /* <DEDUP_REMOVED lines=10> */
.L_x_617:
[----:B------:R-:W-:Y:S05]  /*3450*/  BSYNC.RECONVERGENT B1 ;  /* 0x0000000000017941 */ /* 0x000fea0003800200 */
.L_x_616:
        /* <DEDUP_REMOVED lines=12> */
[----:B------:R-:W-:-:S05]  /*3520*/  IMAD.MOV.U32 R9, RZ, RZ, 0x500 ;  /* 0x00000500ff097424 */ /* 0x000fca00078e00ff */
[----:B------:R-:W2:Y:S01]  /*3530*/  ATOMG.E.ADD.STRONG.GPU PT, R8, desc[UR10][R4.64], R9 ;  /* 0x80000009040879a8 */ /* 0x000ea200081ef10a */
[----:B------:R-:W0:Y:S01]  /*3540*/  S2UR UR5, SR_CgaCtaId ;  /* 0x00000000000579c3 */ /* 0x000e220000008800 */
[----:B------:R-:W-:Y:S02]  /*3550*/  UMOV UR4, 0x400 ;  /* 0x0000040000047882 */ /* 0x000fe40000000000 */
[----:B0-----:R-:W-:Y:S01]  /*3560*/  ULEA UR4, UR5, UR4, 0x18 ;  /* 0x0000000405047291 */ /* 0x001fe2000f8ec0ff */
[----:B--2---:R-:W-:-:S08]  /*3570*/  VIADD R8, R8, UR6 ;  /* 0x0000000608087c36 */ /* 0x004fd00008000000 */
[----:B------:R0:W-:Y:S03]  /*3580*/  STS [UR4+0x98], R8 ;  /* 0x00009808ff007988 */ /* 0x0001e60008000804 */
.L_x_620:
[----:B------:R-:W-:Y:S05]  /*3590*/  BSYNC.RECONVERGENT B1 ;  /* 0x0000000000017941 */ /* 0x000fea0003800200 */
.L_x_619:
[----:B------:R-:W1:Y:S08]  /*35a0*/  S2UR UR5, SR_CgaCtaId ;  /* 0x00000000000579c3 */ /* 0x000e700000008800 */
[----:B------:R-:W-:Y:S06]  /*35b0*/  BAR.SYNC.DEFER_BLOCKING 0x0 ;  /* 0x0000000000007b1d */ /* 0x000fec0000010000 */
[----:B------:R-:W-:Y:S01]  /*35c0*/  UMOV UR4, 0x400 ;  /* 0x0000040000047882 */ /* 0x000fe20000000000 */
[----:B------:R-:W2:Y:S01]  /*35d0*/  LDCU UR7, c[0x0][0x398] ;  /* 0x00007300ff0777ac */ /* 0x000ea20008000800 */
[----:B------:R-:W3:Y:S01]  /*35e0*/  LDCU.128 UR12, c[0x0][0x380] ;  /* 0x00007000ff0c77ac */ /* 0x000ee20008000c00 */
[----:B-1----:R-:W-:-:S06]  /*35f0*/  ULEA UR4, UR5, UR4, 0x18 ;  /* 0x0000000405047291 */ /* 0x002fcc000f8ec0ff */
[----:B0-----:R-:W-:-:S05]  /*3600*/  IMAD.U32 R8, RZ, RZ, UR4 ;  /* 0x00000004ff087e24 */ /* 0x001fca000f8e00ff */
[----:B------:R-:W0:Y:S02]  /*3610*/  LDS R11, [R8+0x98] ;  /* 0x00009800080b7984 */ /* 0x000e240000000800 */
[----:B0-----:R-:W-:-:S05]  /*3620*/  VIADD R9, R11, 0x500 ;  /* 0x000005000b097836 */ /* 0x001fca0000000000 */
[----:B------:R-:W-:-:S13]  /*3630*/  ISETP.GT.AND P0, PT, R9, R10, PT ;  /* 0x0000000a0900720c */ /* 0x000fda0003f04270 */
[----:B--23--:R-:W-:Y:S05]  /*3640*/  @P0 BRA `(.L_x_621) ;  /* 0x0000000800080947 */ /* 0x00cfea0003800000 */
[----:B------:R-:W-:Y:S01]  /*3650*/  BSSY.RECONVERGENT B1, `(.L_x_621) ;  /* 0x0000081000017945 */ /* 0x000fe20003800200 */
.L_x_634:
[----:B------:R-:W-:-:S04]  /*3660*/  IADD3 R13, P0, PT, R2, R11, RZ ;  /* 0x0000000b020d7210 */ /* 0x000fc80007f1e0ff */
[----:B------:R-:W-:Y:S02]  /*3670*/  LEA.HI.X.SX32 R12, R11, RZ, 0x1, P0 ;  /* 0x000000ff0b0c7211 */ /* 0x000fe400000f0eff */
[----:B------:R-:W-:-:S04]  /*3680*/  LEA R14, P0, R13, UR12, 0x2 ;  /* 0x0000000c0d0e7c11 */ /* 0x000fc8000f8010ff */
[----:B------:R-:W-:-:S05]  /*3690*/  LEA.HI.X R15, R13, UR13, R12, 0x2, P0 ;  /* 0x0000000d0d0f7c11 */ /* 0x000fca00080f140c */
[----:B------:R-:W2:Y:S04]  /*36a0*/  LDG.E R20, desc[UR10][R14.64] ;  /* 0x0000000a0e147981 */ /* 0x000ea8000c1e1900 */
[----:B------:R0:W5:Y:S04]  /*36b0*/  LDG.E R21, desc[UR10][R14.64+0x400] ;  /* 0x0004000a0e157981 */ /* 0x000168000c1e1900 */
[----:B------:R0:W5:Y:S04]  /*36c0*/  LDG.E R11, desc[UR10][R14.64+0x800] ;  /* 0x0008000a0e0b7981 */ /* 0x000168000c1e1900 */
[----:B------:R0:W5:Y:S04]  /*36d0*/  LDG.E R9, desc[UR10][R14.64+0xc00] ;  /* 0x000c000a0e097981 */ /* 0x000168000c1e1900 */
[----:B------:R0:W5:Y:S01]  /*36e0*/  LDG.E R10, desc[UR10][R14.64+0x1000] ;  /* 0x0010000a0e0a7981 */ /* 0x000162000c1e1900 */
[----:B------:R-:W-:Y:S01]  /*36f0*/  IADD3 R13, P1, PT, R13, UR14, RZ ;  /* 0x0000000e0d0d7c10 */ /* 0x000fe2000ff3e0ff */
[----:B------:R-:W-:Y:S01]  /*3700*/  BSSY.RECONVERGENT B2, `(.L_x_622) ;  /* 0x0000012000027945 */ /* 0x000fe20003800200 */
[----:B------:R-:W-:-:S02]  /*3710*/  IMAD.MOV.U32 R16, RZ, RZ, R3 ;  /* 0x000000ffff107224 */ /* 0x000fc400078e0003 */
[----:B------:R-:W-:Y:S01]  /*3720*/  IMAD.MOV.U32 R18, RZ, RZ, R6 ;  /* 0x000000ffff127224 */ /* 0x000fe200078e0006 */
[----:B------:R-:W-:Y:S01]  /*3730*/  IADD3.X R12, PT, PT, R12, UR15, RZ, P1, !PT ;  /* 0x0000000f0c0c7c10 */ /* 0x000fe20008ffe4ff */
        /* <DEDUP_REMOVED lines=14> */
.L_x_623:
[----:B------:R-:W-:Y:S05]  /*3820*/  BSYNC.RECONVERGENT B2 ;  /* 0x0000000000027941 */ /* 0x000fea0003800200 */
.L_x_622:
        /* <DEDUP_REMOVED lines=19> */
.L_x_625:
[----:B------:R-:W-:Y:S05]  /*3960*/  BSYNC.RECONVERGENT B2 ;  /* 0x0000000000027941 */ /* 0x000fea0003800200 */
.L_x_624:
        /* <DEDUP_REMOVED lines=19> */
.L_x_627:
[----:B------:R-:W-:Y:S05]  /*3aa0*/  BSYNC.RECONVERGENT B2 ;  /* 0x0000000000027941 */ /* 0x000fea0003800200 */
.L_x_626:
        /* <DEDUP_REMOVED lines=19> */
.L_x_629:
[----:B------:R-:W-:Y:S05]  /*3be0*/  BSYNC.RECONVERGENT B2 ;  /* 0x0000000000027941 */ /* 0x000fea0003800200 */
.L_x_628:
        /* <DEDUP_REMOVED lines=19> */
.L_x_631:
[----:B------:R-:W-:Y:S05]  /*3d20*/  BSYNC.RECONVERGENT B2 ;  /* 0x0000000000027941 */ /* 0x000fea0003800200 */
.L_x_630:
[----:B------:R-:W-:Y:S01]  /*3d30*/  BAR.SYNC.DEFER_BLOCKING 0x0 ;  /* 0x0000000000007b1d */ /* 0x000fe20000010000 */
[----:B------:R-:W-:-:S05]  /*3d40*/  ISETP.NE.AND P0, PT, R2, RZ, PT ;  /* 0x000000ff0200720c */ /* 0x000fca0003f05270 */
[----:B------:R-:W-:Y:S08]  /*3d50*/  BSSY.RECONVERGENT B2, `(.L_x_632) ;  /* 0x000000a000027945 */ /* 0x000ff00003800200 */
[----:B------:R-:W-:Y:S05]  /*3d60*/  @P0 BRA `(.L_x_633) ;  /* 0x0000000000200947 */ /* 0x000fea0003800000 */
[----:B------:R-:W-:-:S05]  /*3d70*/  IMAD.MOV.U32 R11, RZ, RZ, 0x500 ;  /* 0x00000500ff0b7424 */ /* 0x000fca00078e00ff */
[----:B------:R-:W2:Y:S01]  /*3d80*/  ATOMG.E.ADD.STRONG.GPU PT, R8, desc[UR10][R4.64], R11 ;  /* 0x8000000b040879a8 */ /* 0x000ea200081ef10a */
[----:B------:R-:W0:Y:S01]  /*3d90*/  S2UR UR5, SR_CgaCtaId ;  /* 0x00000000000579c3 */ /* 0x000e220000008800 */
[----:B------:R-:W-:Y:S02]  /*3da0*/  UMOV UR4, 0x400 ;  /* 0x0000040000047882 */ /* 0x000fe40000000000 */
[----:B0-----:R-:W-:Y:S01]  /*3db0*/  ULEA UR4, UR5, UR4, 0x18 ;  /* 0x0000000405047291 */ /* 0x001fe2000f8ec0ff */
[----:B--2---:R-:W-:-:S05]  /*3dc0*/  VIADD R9, R8, UR6 ;  /* 0x0000000608097c36 */ /* 0x004fca0008000000 */
[----:B------:R-:W-:-:S05]  /*3dd0*/  IMAD.U32 R8, RZ, RZ, UR4 ;  /* 0x00000004ff087e24 */ /* 0x000fca000f8e00ff */
[----:B------:R0:W-:Y:S02]  /*3de0*/  STS [R8+0x98], R9 ;  /* 0x0000980908007388 */ /* 0x0001e40000000800 */
.L_x_633:
[----:B------:R-:W-:Y:S05]  /*3df0*/  BSYNC.RECONVERGENT B2 ;  /* 0x0000000000027941 */ /* 0x000fea0003800200 */
.L_x_632:
[----:B------:R-:W-:Y:S01]  /*3e00*/  BAR.SYNC.DEFER_BLOCKING 0x0 ;  /* 0x0000000000007b1d */ /* 0x000fe20000010000 */
[----:B------:R-:W-:-:S05]  /*3e10*/  IMAD.U32 R10, RZ, RZ, UR7 ;  /* 0x00000007ff0a7e24 */ /* 0x000fca000f8e00ff */
[----:B------:R-:W0:Y:S02]  /*3e20*/  LDS R11, [R8+0x98] ;  /* 0x00009800080b7984 */ /* 0x000e240000000800 */
[----:B0-----:R-:W-:-:S05]  /*3e30*/  VIADD R9, R11, 0x500 ;  /* 0x000005000b097836 */ /* 0x001fca0000000000 */
[----:B------:R-:W-:-:S13]  /*3e40*/  ISETP.GT.AND P0, PT, R9, R10, PT ;  /* 0x0000000a0900720c */ /* 0x000fda0003f04270 */
[----:B------:R-:W-:Y:S05]  /*3e50*/  @!P0 BRA `(.L_x_634) ;  /* 0xfffffff800008947 */ /* 0x000fea000383ffff */
[----:B------:R-:W-:Y:S05]  /*3e60*/  BSYNC.RECONVERGENT B1 ;  /* 0x0000000000017941 */ /* 0x000fea0003800200 */
.L_x_621:
[----:B------:R-:W-:Y:S01]  /*3e70*/  ISETP.GE.AND P0, PT, R11, R10, PT ;  /* 0x0000000a0b00720c */ /* 0x000fe20003f06270 */
[----:B------:R-:W0:Y:S01]  /*3e80*/  LDCU.64 UR6, c[0x0][0x388] ;  /* 0x00007100ff0677ac */ /* 0x000e220008000a00 */
[----:B------:R-:W-:Y:S01]  /*3e90*/  BSSY.RECONVERGENT B1, `(.L_x_618) ;  /* 0x0000094000017945 */ /* 0x000fe20003800200 */
[----:B------:R-:W1:Y:S10]  /*3ea0*/  LDCU.64 UR4, c[0x0][0x388] ;  /* 0x00007100ff0477ac */ /* 0x000e740008000a00 */
[----:B------:R-:W-:Y:S05]  /*3eb0*/  @P0 BRA `(.L_x_635) ;  /* 0x0000000800440947 */ /* 0x000fea0003800000 */
[----:B------:R-:W-:-:S05]  /*3ec0*/  IMAD.IADD R9, R10, 0x1, -R11 ;  /* 0x000000010a097824 */ /* 0x000fca00078e0a0b */
[----:B------:R-:W-:-:S13]  /*3ed0*/  ISETP.GE.AND P0, PT, R2, R9, PT ;  /* 0x000000090200720c */ /* 0x000fda0003f06270 */
[----:B------:R-:W-:Y:S05]  /*3ee0*/  @P0 BRA `(.L_x_635) ;  /* 0x0000000800380947 */ /* 0x000fea0003800000 */
[----:B------:R-:W-:Y:S01]  /*3ef0*/  LOP3.LUT R4, RZ, R2, RZ, 0x33, !PT ;  /* 0x00000002ff047212 */ /* 0x000fe200078e33ff */
[----:B------:R-:W-:Y:S01]  /*3f00*/  BSSY.RECONVERGENT B2, `(.L_x_636) ;  /* 0x0000027000027945 */ /* 0x000fe20003800200 */
[----:B------:R-:W-:Y:S02]  /*3f10*/  IMAD.MOV.U32 R8, RZ, RZ, R2 ;  /* 0x000000ffff087224 */ /* 0x000fe400078e0002 */
[----:B------:R-:W-:-:S04]  /*3f20*/  IADD3 R16, PT, PT, -R11, R10, R4 ;  /* 0x0000000a0b107210 */ /* 0x000fc80007ffe104 */
[----:B------:R-:W-:-:S04]  /*3f30*/  LOP3.LUT R4, R16, 0x300, RZ, 0xc0, !PT ;  /* 0x0000030010047812 */ /* 0x000fc800078ec0ff */
[----:B------:R-:W-:-:S13]  /*3f40*/  ISETP.NE.AND P0, PT, R4, 0x300, PT ;  /* 0x000003000400780c */ /* 0x000fda0003f05270 */
[----:B------:R-:W-:Y:S05]  /*3f50*/  @!P0 BRA `(.L_x_637) ;  /* 0x0000000000848947 */ /* 0x000fea0003800000 */
[----:B------:R-:W2:Y:S01]  /*3f60*/  LDC.64 R4, c[0x0][0x380] ;  /* 0x0000e000ff047b82 */ /* 0x000ea20000000a00 */
[----:B------:R-:W-:Y:S01]  /*3f70*/  LEA.HI R8, R16, 0x1, RZ, 0x18 ;  /* 0x0000000110087811 */ /* 0x000fe200078fc0ff */
[----:B------:R-:W-:-:S03]  /*3f80*/  IMAD.IADD R15, R2, 0x1, R11 ;  /* 0x00000001020f7824 */ /* 0x000fc600078e020b */
[----:B------:R-:W-:Y:S01]  /*3f90*/  LOP3.LUT R10, R8, 0x3, RZ, 0xc0, !PT ;  /* 0x00000003080a7812 */ /* 0x000fe200078ec0ff */
[----:B------:R-:W-:-:S04]  /*3fa0*/  IMAD.MOV.U32 R8, RZ, RZ, R2 ;  /* 0x000000ffff087224 */ /* 0x000fc800078e0002 */
[----:B------:R-:W-:-:S07]  /*3fb0*/  IMAD.MOV R10, RZ, RZ, -R10 ;  /* 0x000000ffff0a7224 */ /* 0x000fce00078e0a0a */
.L_x_640:
[----:B--2---:R-:W-:-:S05]  /*3fc0*/  IMAD.WIDE R12, R15, 0x4, R4 ;  /* 0x000000040f0c7825 */ /* 0x004fca00078e0204 */
[----:B------:R-:W2:Y:S01]  /*3fd0*/  LDG.E R20, desc[UR10][R12.64] ;  /* 0x0000000a0c147981 */ /* 0x000ea2000c1e1900 */
[----:B------:R-:W-:Y:S01]  /*3fe0*/  VIADD R10, R10, 0x1 ;  /* 0x000000010a0a7836 */ /* 0x000fe20000000000 */
[C---:B-1----:R-:W-:Y:S01]  /*3ff0*/  IADD3 R18, P1, PT, R15.reuse, UR4, RZ ;  /* 0x000000040f127c10 */ /* 0x042fe2000ff3e0ff */
[----:B------:R-:W-:Y:S03]  /*4000*/  BSSY.RECONVERGENT B3, `(.L_x_638) ;  /* 0x0000013000037945 */ /* 0x000fe60003800200 */
[----:B------:R-:W-:Y:S02]  /*4010*/  ISETP.NE.AND P2, PT, R10, RZ, PT ;  /* 0x000000ff0a00720c */ /* 0x000fe40003f45270 */
[----:B------:R-:W-:Y:S02]  /*4020*/  LEA.HI.X.SX32 R17, R15, UR5, 0x1, P1 ;  /* 0x000000050f117c11 */ /* 0x000fe400088f0eff */
        /* <DEDUP_REMOVED lines=16> */
.L_x_639:
[----:B0-----:R-:W-:Y:S05]  /*4130*/  BSYNC.RECONVERGENT B3 ;  /* 0x0000000000037941 */ /* 0x001fea0003800200 */
.L_x_638:
[----:B------:R-:W-:Y:S02]  /*4140*/  VIADD R8, R8, 0x100 ;  /* 0x0000010008087836 */ /* 0x000fe40000000000 */
[----:B------:R-:W-:Y:S01]  /*4150*/  VIADD R15, R15, 0x100 ;  /* 0x000001000f0f7836 */ /* 0x000fe20000000000 */
[----:B------:R-:W-:Y:S06]  /*4160*/  @P2 BRA `(.L_x_640) ;  /* 0xfffffffc00942947 */ /* 0x000fec000383ffff */
.L_x_637:
[----:B01----:R-:W-:Y:S05]  /*4170*/  BSYNC.RECONVERGENT B2 ;  /* 0x0000000000027941 */ /* 0x003fea0003800200 */
.L_x_636:
        /* <DEDUP_REMOVED lines=9> */
.L_x_649:
[----:B------:R-:W-:-:S05]  /*4210*/  IMAD.WIDE R14, R11, 0x4, R4 ;  /* 0x000000040b0e7825 */ /* 0x000fca00078e0204 */
[----:B------:R-:W2:Y:S04]  /*4220*/  LDG.E R24, desc[UR10][R14.64+-0x800] ;  /* 0xfff8000a0e187981 */ /* 0x000ea8000c1e1900 */
[----:B------:R0:W5:Y:S04]  /*4230*/  LDG.E R26, desc[UR10][R14.64+-0x400] ;  /* 0xfffc000a0e1a7981 */ /* 0x000168000c1e1900 */
        /* <DEDUP_REMOVED lines=21> */
.L_x_642:
[----:B------:R-:W-:Y:S05]  /*4390*/  BSYNC.RECONVERGENT B2 ;  /* 0x0000000000027941 */ /* 0x000fea0003800200 */
.L_x_641:
        /* <DEDUP_REMOVED lines=19> */
.L_x_644:
[----:B------:R-:W-:Y:S05]  /*44d0*/  BSYNC.RECONVERGENT B2 ;  /* 0x0000000000027941 */ /* 0x000fea0003800200 */
.L_x_643:
[----:B------:R-:W-:Y:S01]  /*44e0*/  FSETP.GEU.AND P0, PT, R3, R10, PT ;  /* 0x0000000a0300720b */ /* 0x000fe20003f0e000 */
[----:B------:R-:W-:Y:S01]  /*44f0*/  BSSY.RECONVERGENT B2, `(.L_x_645) ;  /* 0x0000013000027945 */ /* 0x000fe20003800200 */
[C---:B------:R-:W-:Y:S01]  /*4500*/  IADD3 R17, P1, PT, R19.reuse, UR6, RZ ;  /* 0x0000000613117c10 */ /* 0x040fe2000ff3e0ff */
        /* <DEDUP_REMOVED lines=17> */
.L_x_646:
[----:B------:R-:W-:Y:S05]  /*4620*/  BSYNC.RECONVERGENT B2 ;  /* 0x0000000000027941 */ /* 0x000fea0003800200 */
.L_x_645:
        /* <DEDUP_REMOVED lines=18> */
.L_x_648:
[----:B------:R-:W-:Y:S05]  /*4750*/  BSYNC.RECONVERGENT B2 ;  /* 0x0000000000027941 */ /* 0x000fea0003800200 */
.L_x_647:
[----:B------:R-:W-:Y:S02]  /*4760*/  VIADD R8, R8, 0x400 ;  /* 0x0000040008087836 */ /* 0x000fe40000000000 */
[----:B------:R-:W-:Y:S02]  /*4770*/  VIADD R20, R20, 0x400 ;  /* 0x0000040014147836 */ /* 0x000fe40000000000 */
[----:B------:R-:W-:Y:S01]  /*4780*/  VIADD R19, R19, 0x400 ;  /* 0x0000040013137836 */ /* 0x000fe20000000000 */
[----:B------:R-:W-:Y:S01]  /*4790*/  ISETP.GE.AND P0, PT, R8, R9, PT ;  /* 0x000000090800720c */ /* 0x000fe20003f06270 */
[----:B------:R-:W-:Y:S02]  /*47a0*/  VIADD R18, R18, 0x400 ;  /* 0x0000040012127836 */ /* 0x000fe40000000000 */
[----:B------:R-:W-:-:S10]  /*47b0*/  VIADD R11, R11, 0x400 ;  /* 0x000004000b0b7836 */ /* 0x000fd40000000000 */
[----:B------:R-:W-:Y:S05]  /*47c0*/  @!P0 BRA `(.L_x_649) ;  /* 0xfffffff800908947 */ /* 0x000fea000383ffff */
.L_x_635:
[----:B01----:R-:W-:Y:S05]  /*47d0*/  BSYNC.RECONVERGENT B1 ;  /* 0x0000000000017941 */ /* 0x003fea0003800200 */
.L_x_618:
        /* <DEDUP_REMOVED lines=22> */
.L_x_651:
[----:B------:R-:W-:Y:S05]  /*4940*/  BSYNC.RECONVERGENT B1 ;  /* 0x0000000000017941 */ /* 0x000fea0003800200 */
.L_x_650:
        /* <DEDUP_REMOVED lines=21> */
.L_x_653:
[----:B------:R-:W-:Y:S05]  /*4aa0*/  BSYNC.RECONVERGENT B1 ;  /* 0x0000000000017941 */ /* 0x000fea0003800200 */
.L_x_652:
        /* <DEDUP_REMOVED lines=21> */
.L_x_655:
[----:B------:R-:W-:Y:S05]  /*4c00*/  BSYNC.RECONVERGENT B1 ;  /* 0x0000000000017941 */ /* 0x000fea0003800200 */
.L_x_654:
        /* <DEDUP_REMOVED lines=21> */
.L_x_657:
[----:B------:R-:W-:Y:S05]  /*4d60*/  BSYNC.RECONVERGENT B1 ;  /* 0x0000000000017941 */ /* 0x000fea0003800200 */
.L_x_656:
        /* <DEDUP_REMOVED lines=22> */
.L_x_659:
[----:B------:R-:W-:Y:S05]  /*4ed0*/  BSYNC.RECONVERGENT B1 ;  /* 0x0000000000017941 */ /* 0x000fea0003800200 */
.L_x_658:
        /* <DEDUP_REMOVED lines=12> */
.L_x_661:
[----:B------:R-:W-:Y:S05]  /*4fa0*/  BSYNC.RECONVERGENT B1 ;  /* 0x0000000000017941 */ /* 0x000fea0003800200 */
.L_x_660:
[----:B------:R-:W-:Y:S01]  /*4fb0*/  BAR.SYNC.DEFER_BLOCKING 0x0 ;  /* 0x0000000000007b1d */ /* 0x000fe20000010000 */
[----:B------:R-:W-:-:S13]  /*4fc0*/  ISETP.NE.AND P2, PT, R2, RZ, PT ;  /* 0x000000ff0200720c */ /* 0x000fda0003f45270 */
[----:B------:R-:W-:Y:S05]  /*4fd0*/  @P2 BRA `(.L_x_577) ;  /* 0x00000008002c2947 */ /* 0x000fea0003800000 */
[----:B------:R-:W1:Y:S01]  /*4fe0*/  S2R R2, SR_CgaCtaId ;  /* 0x0000000000027919 */ /* 0x000e620000008800 */
[----:B------:R-:W-:Y:S01]  /*4ff0*/  MOV R7, 0x400 ;  /* 0x0000040000077802 */ /* 0x000fe20000000f00 */
[----:B------:R-:W-:Y:S01]  /*5000*/  BSSY.RECONVERGENT B1, `(.L_x_662) ;  /* 0x0000019000017945 */ /* 0x000fe20003800200 */
[----:B------:R-:W-:Y:S02]  /*5010*/  IMAD.MOV.U32 R12, RZ, RZ, R6 ;  /* 0x000000ffff0c7224 */ /* 0x000fe400078e0006 */
[----:B------:R-:W-:Y:S02]  /*5020*/  IMAD.MOV.U32 R10, RZ, RZ, R5 ;  /* 0x000000ffff0a7224 */ /* 0x000fe400078e0005 */
[----:B------:R-:W-:Y:S01]  /*5030*/  IMAD.MOV.U32 R14, RZ, RZ, R4 ;  /* 0x000000ffff0e7224 */ /* 0x000fe200078e0004 */
[----:B-1----:R-:W-:-:S05]  /*5040*/  LEA R7, R2, R7, 0x18 ;  /* 0x0000000702077211 */ /* 0x002fca00078ec0ff */
[----:B------:R-:W1:Y:S04]  /*5050*/  LDS R13, [R7+0x18] ;  /* 0x00001800070d7984 */ /* 0x000e680000000800 */
[----:B------:R2:W3:Y:S04]  /*5060*/  LDS R15, [R7+0x28] ;  /* 0x00002800070f7984 */ /* 0x0004e80000000800 */
[----:B------:R2:W4:Y:S04]  /*5070*/  LDS R17, [R7+0x38] ;  /* 0x0000380007117984 */ /* 0x0005280000000800 */
[----:B0-----:R2:W0:Y:S04]  /*5080*/  LDS R9, [R7+0x48] ;  /* 0x0000480007097984 */ /* 0x0014280000000800 */
[----:B------:R2:W0:Y:S04]  /*5090*/  LDS R8, [R7+0x58] ;  /* 0x0000580007087984 */ /* 0x0004280000000800 */
[----:B------:R2:W0:Y:S04]  /*50a0*/  LDS R3, [R7+0x68] ;  /* 0x0000680007037984 */ /* 0x0004280000000800 */
[----:B------:R2:W0:Y:S01]  /*50b0*/  LDS R2, [R7+0x78] ;  /* 0x0000780007027984 */ /* 0x0004220000000800 */
[----:B-1----:R-:W-:-:S13]  /*50c0*/  FSETP.GEU.AND P0, PT, R6, R13, PT ;  /* 0x0000000d0600720b */ /* 0x002fda0003f0e000 */
[----:B--234-:R-:W-:Y:S05]  /*50d0*/  @!P0 BRA `(.L_x_663) ;  /* 0x00000000002c8947 */ /* 0x01cfea0003800000 */
[----:B------:R-:W1:Y:S01]  /*50e0*/  LDS.64 R10, [R7+0x20] ;  /* 0x00002000070a7984 */ /* 0x000e620000000a00 */
[----:B------:R-:W-:Y:S01]  /*50f0*/  FSETP.GEU.AND P3, PT, R13, R6, PT ;  /* 0x000000060d00720b */ /* 0x000fe20003f6e000 */
[----:B------:R-:W-:-:S12]  /*5100*/  IMAD.MOV.U32 R12, RZ, RZ, R13 ;  /* 0x000000ffff0c7224 */ /* 0x000fd800078e000d */
[CC--:B-1----:R-:W-:Y:S01]  /*5110*/  @P3 ISETP.GE.U32.AND P0, PT, R5.reuse, R10.reuse, PT ;  /* 0x0000000a0500320c */ /* 0x0c2fe20003f06070 */
[----:B------:R-:W-:Y:S01]  /*5120*/  IMAD.MOV.U32 R14, RZ, RZ, R11 ;  /* 0x000000ffff0e7224 */ /* 0x000fe200078e000b */
[CC--:B------:R-:W-:Y:S02]  /*5130*/  @P3 ISETP.LT.U32.AND P1, PT, R5.reuse, R10.reuse, PT ;  /* 0x0000000a0500320c */ /* 0x0c0fe40003f21070 */
[CC--:B------:R-:W-:Y:S02]  /*5140*/  @P3 ISETP.GE.AND.EX P0, PT, R4.reuse, R11.reuse, PT, P0 ;  /* 0x0000000b0400320c */ /* 0x0c0fe40003f06300 */
[----:B------:R-:W-:Y:S02]  /*5150*/  @P3 ISETP.LT.AND.EX P1, PT, R4, R11, PT, P1 ;  /* 0x0000000b0400320c */ /* 0x000fe40003f21310 */
[----:B------:R-:W-:Y:S02]  /*5160*/  @P3 FSEL R12, R6, R13, !P0 ;  /* 0x0000000d060c3208 */ /* 0x000fe40004000000 */
[----:B------:R-:W-:-:S02]  /*5170*/  @P3 SEL R10, R5, R10, P1 ;  /* 0x0000000a050a3207 */ /* 0x000fc40000800000 */
[----:B------:R-:W-:-:S07]  /*5180*/  @P3 SEL R14, R4, R11, P1 ;  /* 0x0000000b040e3207 */ /* 0x000fce0000800000 */
.L_x_663:
[----:B------:R-:W-:Y:S05]  /*5190*/  BSYNC.RECONVERGENT B1 ;  /* 0x0000000000017941 */ /* 0x000fea0003800200 */
.L_x_662:
[----:B------:R-:W-:Y:S01]  /*51a0*/  FSETP.GEU.AND P0, PT, R12, R15, PT ;  /* 0x0000000f0c00720b */ /* 0x000fe20003f0e000 */
[----:B------:R-:W-:Y:S01]  /*51b0*/  BSSY.RECONVERGENT B1, `(.L_x_664) ;  /* 0x0000010000017945 */ /* 0x000fe20003800200 */
[----:B------:R-:W-:Y:S02]  /*51c0*/  IMAD.MOV.U32 R6, RZ, RZ, R12 ;  /* 0x000000ffff067224 */ /* 0x000fe400078e000c */
[----:B------:R-:W-:Y:S02]  /*51d0*/  IMAD.MOV.U32 R11, RZ, RZ, R10 ;  /* 0x000000ffff0b7224 */ /* 0x000fe400078e000a */
[----:B------:R-:W-:-:S07]  /*51e0*/  IMAD.MOV.U32 R5, RZ, RZ, R14 ;  /* 0x000000ffff057224 */ /* 0x000fce00078e000e */
[----:B------:R-:W-:Y:S05]  /*51f0*/  @!P0 BRA `(.L_x_665) ;  /* 0x00000000002c8947 */ /* 0x000fea0003800000 */
[----:B------:R-:W1:Y:S01]  /*5200*/  LDS.64 R4, [R7+0x30] ;  /* 0x0000300007047984 */ /* 0x000e620000000a00 */
[----:B------:R-:W-:Y:S01]  /*5210*/  FSETP.GEU.AND P3, PT, R15, R12, PT ;  /* 0x0000000c0f00720b */ /* 0x000fe20003f6e000 */
[----:B------:R-:W-:-:S12]  /*5220*/  IMAD.MOV.U32 R6, RZ, RZ, R15 ;  /* 0x000000ffff067224 */ /* 0x000fd800078e000f */
[CC--:B-1----:R-:W-:Y:S01]  /*5230*/  @P3 ISETP.GE.U32.AND P0, PT, R10.reuse, R4.reuse, PT ;  /* 0x000000040a00320c */ /* 0x0c2fe20003f06070 */
[----:B------:R-:W-:Y:S01]  /*5240*/  IMAD.MOV.U32 R11, RZ, RZ, R4 ;  /* 0x000000ffff0b7224 */ /* 0x000fe200078e0004 */
[-C--:B------:R-:W-:Y:S02]  /*5250*/  @P3 ISETP.LT.U32.AND P1, PT, R10, R4.reuse, PT ;  /* 0x000000040a00320c */ /* 0x080fe40003f21070 */
[CC--:B------:R-:W-:Y:S02]  /*5260*/  @P3 ISETP.GE.AND.EX P0, PT, R14.reuse, R5.reuse, PT, P0 ;  /* 0x000000050e00320c */ /* 0x0c0fe40003f06300 */
[----:B------:R-:W-:Y:S02]  /*5270*/  @P3 ISETP.LT.AND.EX P1, PT, R14, R5, PT, P1 ;  /* 0x000000050e00320c */ /* 0x000fe40003f21310 */
[----:B------:R-:W-:Y:S02]  /*5280*/  @P3 FSEL R6, R12, R15, !P0 ;  /* 0x0000000f0c063208 */ /* 0x000fe40004000000 */
[----:B------:R-:W-:-:S02]  /*5290*/  @P3 SEL R11, R10, R4, P1 ;  /* 0x000000040a0b3207 */ /* 0x000fc40000800000 */
[----:B------:R-:W-:-:S07]  /*52a0*/  @P3 SEL R5, R14, R5, P1 ;  /* 0x000000050e053207 */ /* 0x000fce0000800000 */
.L_x_665:
[----:B------:R-:W-:Y:S05]  /*52b0*/  BSYNC.RECONVERGENT B1 ;  /* 0x0000000000017941 */ /* 0x000fea0003800200 */
.L_x_664:
        /* <DEDUP_REMOVED lines=18> */
.L_x_667:
[----:B------:R-:W-:Y:S05]  /*53e0*/  BSYNC.RECONVERGENT B1 ;  /* 0x0000000000017941 */ /* 0x000fea0003800200 */
.L_x_666:
[----:B0-----:R-:W-:Y:S01]  /*53f0*/  FSETP.GEU.AND P0, PT, R4, R9, PT ;  /* 0x000000090400720b */ /* 0x001fe20003f0e000 */
        /* <DEDUP_REMOVED lines=17> */
.L_x_669:
[----:B------:R-:W-:Y:S05]  /*5510*/  BSYNC.RECONVERGENT B1 ;  /* 0x0000000000017941 */ /* 0x000fea0003800200 */
.L_x_668:
        /* <DEDUP_REMOVED lines=18> */
.L_x_671:
[----:B------:R-:W-:Y:S05]  /*5640*/  BSYNC.RECONVERGENT B1 ;  /* 0x0000000000017941 */ /* 0x000fea0003800200 */
.L_x_670:
        /* <DEDUP_REMOVED lines=18> */
.L_x_673:
[----:B------:R-:W-:Y:S05]  /*5770*/  BSYNC.RECONVERGENT B1 ;  /* 0x0000000000017941 */ /* 0x000fea0003800200 */
.L_x_672:
        /* <DEDUP_REMOVED lines=17> */
.L_x_577:
[----:B------:R-:W-:Y:S05]  /*5890*/  BSYNC.RECONVERGENT B0 ;  /* 0x0000000000007941 */ /* 0x000fea0003800200 */
.L_x_544:
        /* <DEDUP_REMOVED lines=9> */
.L_x_674:
        /* <DEDUP_REMOVED lines=13> */
.L_x_816:


//--------------------- .text._ZN6thrust24THRUST_300001_SM_1000_NS8cuda_cub4core6detail13_kernel_agentINS1_8__reduce11ReduceAgentINS0_12zip_iteratorIN4cuda3std3__45tupleIJNS0_6detail15normal_iteratorINS0_10device_ptrIfEEEENS0_17counting_iteratorIlNS0_11use_defaultESI_SI_EEEEEEEPNSB_IJflEEESM_iNS1_9__extrema9arg_min_fIflNSA_4lessIfEEEEEEJSL_SN_iSS_EEEvDpT0_ --------------------------
	.section	.text._ZN6thrust24THRUST_300001_SM_1000_NS8cuda_cub4core6detail13_kernel_agentINS1_8__reduce11ReduceAgentINS0_12zip_iteratorIN4cuda3std3__45tupleIJNS0_6detail15normal_iteratorINS0_10device_ptrIfEEEENS0_17counting_iteratorIlNS0_11use_defaultESI_SI_EEEEEEEPNSB_IJflEEESM_iNS1_9__extrema9arg_min_fIflNSA_4lessIfEEEEEEJSL_SN_iSS_EEEvDpT0_,"ax",@progbits
	.align	128
        .global         _ZN6thrust24THRUST_300001_SM_1000_NS8cuda_cub4core6detail13_kernel_agentINS1_8__reduce11ReduceAgentINS0_12zip_iteratorIN4cuda3std3__45tupleIJNS0_6detail15normal_iteratorINS0_10device_ptrIfEEEENS0_17counting_iteratorIlNS0_11use_defaultESI_SI_EEEEEEEPNSB_IJflEEESM_iNS1_9__extrema9arg_min_fIflNSA_4lessIfEEEEEEJSL_SN_iSS_EEEvDpT0_
        .type           _ZN6thrust24THRUST_300001_SM_1000_NS8cuda_cub4core6detail13_kernel_agentINS1_8__reduce11ReduceAgentINS0_12zip_iteratorIN4cuda3std3__45tupleIJNS0_6detail15normal_iteratorINS0_10device_ptrIfEEEENS0_17counting_iteratorIlNS0_11use_defaultESI_SI_EEEEEEEPNSB_IJflEEESM_iNS1_9__extrema9arg_min_fIflNSA_4lessIfEEEEEEJSL_SN_iSS_EEEvDpT0_,@function
        .size           _ZN6thrust24THRUST_300001_SM_1000_NS8cuda_cub4core6detail13_kernel_agentINS1_8__reduce11ReduceAgentINS0_12zip_iteratorIN4cuda3std3__45tupleIJNS0_6detail15normal_iteratorINS0_10device_ptrIfEEEENS0_17counting_iteratorIlNS0_11use_defaultESI_SI_EEEEEEEPNSB_IJflEEESM_iNS1_9__extrema9arg_min_fIflNSA_4lessIfEEEEEEJSL_SN_iSS_EEEvDpT0_,(.L_x_817 - _ZN6thrust24THRUST_300001_SM_1000_NS8cuda_cub4core6detail13_kernel_agentINS1_8__reduce11ReduceAgentINS0_12zip_iteratorIN4cuda3std3__45tupleIJNS0_6detail15normal_iteratorINS0_10device_ptrIfEEEENS0_17counting_iteratorIlNS0_11use_defaultESI_SI_EEEEEEEPNSB_IJflEEESM_iNS1_9__extrema9arg_min_fIflNSA_4lessIfEEEEEEJSL_SN_iSS_EEEvDpT0_)
        .other          _ZN6thrust24THRUST_300001_SM_1000_NS8cuda_cub4core6detail13_kernel_agentINS1_8__reduce11ReduceAgentINS0_12zip_iteratorIN4cuda3std3__45tupleIJNS0_6detail15normal_iteratorINS0_10device_ptrIfEEEENS0_17counting_iteratorIlNS0_11use_defaultESI_SI_EEEEEEEPNSB_IJflEEESM_iNS1_9__extrema9arg_min_fIflNSA_4lessIfEEEEEEJSL_SN_iSS_EEEvDpT0_,@"STO_CUDA_ENTRY STV_DEFAULT"
_ZN6thrust24THRUST_300001_SM_1000_NS8cuda_cub4core6detail13_kernel_agentINS1_8__reduce11ReduceAgentINS0_12zip_iteratorIN4cuda3std3__45tupleIJNS0_6detail15normal_iteratorINS0_10device_ptrIfEEEENS0_17counting_iteratorIlNS0_11use_defaultESI_SI_EEEEEEEPNSB_IJflEEESM_iNS1_9__extrema9arg_min_fIflNSA_4lessIfEEEEEEJSL_SN_iSS_EEEvDpT0_:
.text._ZN6thrust24THRUST_300001_SM_1000_NS8cuda_cub4core6detail13_kernel_agentINS1_8__reduce11ReduceAgentINS0_12zip_iteratorIN4cuda3std3__45tupleIJNS0_6detail15normal_iteratorINS0_10device_ptrIfEEEENS0_17counting_iteratorIlNS0_11use_defaultESI_SI_EEEEEEEPNSB_IJflEEESM_iNS1_9__extrema9arg_min_fIflNSA_4lessIfEEEEEEJSL_SN_iSS_EEEvDpT0_:
        /* <DEDUP_REMOVED lines=23> */
.L_x_678:
[----:B0-----:R-:W-:Y:S05]  /*0170*/  BSYNC.RECONVERGENT B1 ;  /* 0x0000000000017941 */ /* 0x001fea0003800200 */
.L_x_677:
        /* <DEDUP_REMOVED lines=19> */
.L_x_685:
        /* <DEDUP_REMOVED lines=23> */
.L_x_684:
[----:B------:R-:W-:Y:S05]  /*0420*/  BSYNC.RECONVERGENT B3 ;  /* 0x0000000000037941 */ /* 0x000fea0003800200 */
.L_x_683:
[----:B------:R-:W-:Y:S01]  /*0430*/  IADD3 R12, P0, PT, R12, 0x100, RZ ;  /* 0x000001000c0c7810 */ /* 0x000fe20007f1e0ff */
[----:B------:R-:W-:Y:S02]  /*0440*/  VIADD R11, R11, 0x100 ;  /* 0x000001000b0b7836 */ /* 0x000fe40000000000 */
[----:B------:R-:W-:Y:S02]  /*0450*/  IMAD.X R10, RZ, RZ, R10, P3 ;  /* 0x000000ffff0a7224 */ /* 0x000fe400018e060a */
[----:B------:R-:W-:Y:S01]  /*0460*/  IMAD.X R13, RZ, RZ, R13, P0 ;  /* 0x000000ffff0d7224 */ /* 0x000fe200000e060d */
[----:B------:R-:W-:Y:S07]  /*0470*/  @P2 BRA `(.L_x_685) ;  /* 0xfffffffc008c2947 */ /* 0x000fee000383ffff */
.L_x_682:
[----:B------:R-:W-:Y:S05]  /*0480*/  BSYNC.RECONVERGENT B2 ;  /* 0x0000000000027941 */ /* 0x000fea0003800200 */
.L_x_681:
[----:B------:R-:W-:-:S13]  /*0490*/  ISETP.GE.U32.AND P0, PT, R14, 0x300, PT ;  /* 0x000003000e00780c */ /* 0x000fda0003f06070 */
[----:B------:R-:W-:Y:S05]  /*04a0*/  @!P0 BRA `(.L_x_680) ;  /* 0x00000004007c8947 */ /* 0x000fea0003800000 */
[----:B------:R-:W0:Y:S01]  /*04b0*/  LDC.64 R8, c[0x0][0x380] ;  /* 0x0000e000ff087b82 */ /* 0x000e220000000a00 */
[----:B------:R-:W-:-:S07]  /*04c0*/  VIADD R10, R11, 0x200 ;  /* 0x000002000b0a7836 */ /* 0x000fce0000000000 */
[----:B------:R-:W1:Y:S02]  /*04d0*/  LDC.64 R6, c[0x0][0x388] ;  /* 0x0000e200ff067b82 */ /* 0x000e640000000a00 */
.L_x_694:
        /* <DEDUP_REMOVED lines=26> */
.L_x_687:
[----:B------:R-:W-:Y:S05]  /*0680*/  BSYNC.RECONVERGENT B2 ;  /* 0x0000000000027941 */ /* 0x000fea0003800200 */
.L_x_686:
        /* <DEDUP_REMOVED lines=20> */
.L_x_689:
[----:B------:R-:W-:Y:S05]  /*07d0*/  BSYNC.RECONVERGENT B2 ;  /* 0x0000000000027941 */ /* 0x000fea0003800200 */
.L_x_688:
        /* <DEDUP_REMOVED lines=20> */
.L_x_691:
[----:B------:R-:W-:Y:S05]  /*0920*/  BSYNC.RECONVERGENT B2 ;  /* 0x0000000000027941 */ /* 0x000fea0003800200 */
.L_x_690:
        /* <DEDUP_REMOVED lines=18> */
.L_x_693:
[----:B------:R-:W-:Y:S05]  /*0a50*/  BSYNC.RECONVERGENT B2 ;  /* 0x0000000000027941 */ /* 0x000fea0003800200 */
.L_x_692:
[C---:B------:R-:W-:Y:S02]  /*0a60*/  VIADD R5, R10.reuse, 0x200 ;  /* 0x000002000a057836 */ /* 0x040fe40000000000 */
[----:B------:R-:W-:-:S03]  /*0a70*/  VIADD R10, R10, 0x400 ;  /* 0x000004000a0a7836 */ /* 0x000fc60000000000 */
[----:B------:R-:W-:-:S13]  /*0a80*/  ISETP.GE.AND P0, PT, R5, UR5, PT ;  /* 0x0000000505007c0c */ /* 0x000fda000bf06270 */
[----:B------:R-:W-:Y:S05]  /*0a90*/  @!P0 BRA `(.L_x_694) ;  /* 0xfffffff800908947 */ /* 0x000fea000383ffff */
.L_x_680:
[----:B------:R-:W-:Y:S05]  /*0aa0*/  BSYNC.RECONVERGENT B1 ;  /* 0x0000000000017941 */ /* 0x000fea0003800200 */
.L_x_679:
        /* <DEDUP_REMOVED lines=25> */
.L_x_697:
[----:B------:R-:W-:Y:S05]  /*0c40*/  BSYNC.RECONVERGENT B1 ;  /* 0x0000000000017941 */ /* 0x000fea0003800200 */
.L_x_696:
        /* <DEDUP_REMOVED lines=21> */
.L_x_699:
[----:B------:R-:W-:Y:S05]  /*0da0*/  BSYNC.RECONVERGENT B1 ;  /* 0x0000000000017941 */ /* 0x000fea0003800200 */
.L_x_698:
        /* <DEDUP_REMOVED lines=21> */
.L_x_701:
[----:B------:R-:W-:Y:S05]  /*0f00*/  BSYNC.RECONVERGENT B1 ;  /* 0x0000000000017941 */ /* 0x000fea0003800200 */
.L_x_700:
        /* <DEDUP_REMOVED lines=21> */
.L_x_703:
[----:B------:R-:W-:Y:S05]  /*1060*/  BSYNC.RECONVERGENT B1 ;  /* 0x0000000000017941 */ /* 0x000fea0003800200 */
.L_x_702:
        /* <DEDUP_REMOVED lines=22> */
.L_x_705:
[----:B------:R-:W-:Y:S05]  /*11d0*/  BSYNC.RECONVERGENT B1 ;  /* 0x0000000000017941 */ /* 0x000fea0003800200 */
.L_x_704:
        /* <DEDUP_REMOVED lines=12> */
.L_x_707:
[----:B------:R-:W-:Y:S05]  /*12a0*/  BSYNC.RECONVERGENT B1 ;  /* 0x0000000000017941 */ /* 0x000fea0003800200 */
.L_x_706:
        /* <DEDUP_REMOVED lines=31> */
.L_x_710:
[----:B------:R-:W-:Y:S05]  /*14a0*/  BSYNC.RECONVERGENT B1 ;  /* 0x0000000000017941 */ /* 0x000fea0003800200 */
.L_x_709:
        /* <DEDUP_REMOVED lines=18> */
.L_x_712:
[----:B------:R-:W-:Y:S05]  /*15d0*/  BSYNC.RECONVERGENT B1 ;  /* 0x0000000000017941 */ /* 0x000fea0003800200 */
.L_x_711:
        /* <DEDUP_REMOVED lines=18> */
.L_x_714:
[----:B------:R-:W-:Y:S05]  /*1700*/  BSYNC.RECONVERGENT B1 ;  /* 0x0000000000017941 */ /* 0x000fea0003800200 */
.L_x_713:
        /* <DEDUP_REMOVED lines=18> */
.L_x_716:
[----:B------:R-:W-:Y:S05]  /*1830*/  BSYNC.RECONVERGENT B1 ;  /* 0x0000000000017941 */ /* 0x000fea0003800200 */
.L_x_715:
        /* <DEDUP_REMOVED lines=18> */
.L_x_718:
[----:B------:R-:W-:Y:S05]  /*1960*/  BSYNC.RECONVERGENT B1 ;  /* 0x0000000000017941 */ /* 0x000fea0003800200 */
.L_x_717:
        /* <DEDUP_REMOVED lines=18> */
.L_x_720:
[----:B------:R-:W-:Y:S05]  /*1a90*/  BSYNC.RECONVERGENT B1 ;  /* 0x0000000000017941 */ /* 0x000fea0003800200 */
.L_x_719:
        /* <DEDUP_REMOVED lines=19> */
.L_x_695:
        /* <DEDUP_REMOVED lines=28> */
.L_x_722:
[----:B------:R-:W-:Y:S05]  /*1d90*/  BSYNC.RECONVERGENT B1 ;  /* 0x0000000000017941 */ /* 0x000fea0003800200 */
.L_x_721:
        /* <DEDUP_REMOVED lines=22> */
.L_x_724:
[----:B------:R-:W-:Y:S05]  /*1f00*/  BSYNC.RECONVERGENT B1 ;  /* 0x0000000000017941 */ /* 0x000fea0003800200 */
.L_x_723:
        /* <DEDUP_REMOVED lines=22> */
.L_x_726:
[----:B------:R-:W-:Y:S05]  /*2070*/  BSYNC.RECONVERGENT B1 ;  /* 0x0000000000017941 */ /* 0x000fea0003800200 */
.L_x_725:
        /* <DEDUP_REMOVED lines=22> */
.L_x_728:
[----:B------:R-:W-:Y:S05]  /*21e0*/  BSYNC.RECONVERGENT B1 ;  /* 0x0000000000017941 */ /* 0x000fea0003800200 */
.L_x_727:
        /* <DEDUP_REMOVED lines=23> */
.L_x_730:
[----:B------:R-:W-:Y:S05]  /*2360*/  BSYNC.RECONVERGENT B1 ;  /* 0x0000000000017941 */ /* 0x000fea0003800200 */
.L_x_729:
        /* <DEDUP_REMOVED lines=12> */
.L_x_732:
[----:B------:R-:W-:Y:S05]  /*2430*/  BSYNC.RECONVERGENT B1 ;  /* 0x0000000000017941 */ /* 0x000fea0003800200 */
.L_x_731:
        /* <DEDUP_REMOVED lines=30> */
.L_x_734:
[----:B------:R-:W-:Y:S05]  /*2620*/  BSYNC.RECONVERGENT B1 ;  /* 0x0000000000017941 */ /* 0x000fea0003800200 */
.L_x_733:
        /* <DEDUP_REMOVED lines=27> */
.L_x_736:
[----:B------:R-:W-:Y:S05]  /*27e0*/  BSYNC.RECONVERGENT B1 ;  /* 0x0000000000017941 */ /* 0x000fea0003800200 */
.L_x_735:
        /* <DEDUP_REMOVED lines=27> */
.L_x_738:
[----:B------:R-:W-:Y:S05]  /*29a0*/  BSYNC.RECONVERGENT B1 ;  /* 0x0000000000017941 */ /* 0x000fea0003800200 */
.L_x_737:
        /* <DEDUP_REMOVED lines=27> */
.L_x_740:
[----:B------:R-:W-:Y:S05]  /*2b60*/  BSYNC.RECONVERGENT B1 ;  /* 0x0000000000017941 */ /* 0x000fea0003800200 */
.L_x_739:
        /* <DEDUP_REMOVED lines=27> */
.L_x_742:
[----:B------:R-:W-:Y:S05]  /*2d20*/  BSYNC.RECONVERGENT B1 ;  /* 0x0000000000017941 */ /* 0x000fea0003800200 */
.L_x_741:
        /* <DEDUP_REMOVED lines=27> */
.L_x_744:
[----:B------:R-:W-:Y:S05]  /*2ee0*/  BSYNC.RECONVERGENT B1 ;  /* 0x0000000000017941 */ /* 0x000fea0003800200 */
.L_x_743:
        /* <DEDUP_REMOVED lines=28> */
.L_x_676:
        /* <DEDUP_REMOVED lines=26> */
.L_x_746:
[----:B------:R-:W-:Y:S05]  /*3250*/  BSYNC.RECONVERGENT B1 ;  /* 0x0000000000017941 */ /* 0x000fea0003800200 */
.L_x_745:
        /* <DEDUP_REMOVED lines=21> */
.L_x_748:
[----:B------:R-:W-:Y:S05]  /*33b0*/  BSYNC.RECONVERGENT B1 ;  /* 0x0000000000017941 */ /* 0x000fea0003800200 */
.L_x_747:
[----:B------:R-:W-:Y:S01]  /*33c0*/  UISETP.GE.U32.AND UP0, UPT, UR4, 0xa00, UPT ;  /* 0x00000a000400788c */ /* 0x000fe2000bf06070 */
[----:B------:R-:W-:-:S08]  /*33d0*/  IMAD.MOV.U32 R5, RZ, RZ, 0x500 ;  /* 0x00000500ff057424 */ /* 0x000fd000078e00ff */
[----:B------:R-:W-:Y:S05]  /*33e0*/  BRA.U !UP0, `(.L_x_749) ;  /* 0x0000000508c47547 */ /* 0x000fea000b800000 */
[----:B------:R-:W-:Y:S01]  /*33f0*/  IMAD.MOV.U32 R5, RZ, RZ, 0x500 ;  /* 0x00000500ff057424 */ /* 0x000fe200078e00ff */
[----:B------:R-:W0:Y:S01]  /*3400*/  LDCU UR4, c[0x0][0x398] ;  /* 0x00007300ff0477ac */ /* 0x000e220008000800 */
[----:B------:R-:W1:Y:S05]  /*3410*/  LDCU.64 UR6, c[0x0][0x388] ;  /* 0x00007100ff0677ac */ /* 0x000e6a0008000a00 */
.L_x_760:
[----:B------:R-:W-:-:S05]  /*3420*/  IMAD.WIDE.U32 R12, R5, 0x4, R2 ;  /* 0x00000004050c7825 */ /* 0x000fca00078e0002 */
[----:B------:R-:W2:Y:S04]  /*3430*/  LDG.E R17, desc[UR8][R12.64] ;  /* 0x000000080c117981 */ /* 0x000ea8000c1e1900 */
[----:B------:R3:W5:Y:S04]  /*3440*/  LDG.E R18, desc[UR8][R12.64+0x400] ;  /* 0x000400080c127981 */ /* 0x000768000c1e1900 */
[----:B------:R3:W5:Y:S04]  /*3450*/  LDG.E R19, desc[UR8][R12.64+0x800] ;  /* 0x000800080c137981 */ /* 0x000768000c1e1900 */
[----:B------:R3:W5:Y:S04]  /*3460*/  LDG.E R4, desc[UR8][R12.64+0xc00] ;  /* 0x000c00080c047981 */ /* 0x000768000c1e1900 */
[----:B------:R3:W5:Y:S01]  /*3470*/  LDG.E R10, desc[UR8][R12.64+0x1000] ;  /* 0x001000080c0a7981 */ /* 0x000762000c1e1900 */
[----:B-1----:R-:W-:Y:S01]  /*3480*/  IADD3 R16, P1, P2, R0, UR6, R5 ;  /* 0x0000000600107c10 */ /* 0x002fe2000fa3e005 */
[----:B------:R-:W-:Y:S01]  /*3490*/  BSSY.RECONVERGENT B1, `(.L_x_750) ;  /* 0x0000012000017945 */ /* 0x000fe20003800200 */
[----:B------:R-:W-:-:S02]  /*34a0*/  IMAD.MOV.U32 R11, RZ, RZ, R6 ;  /* 0x000000ffff0b7224 */ /* 0x000fc400078e0006 */
[----:B------:R-:W-:Y:S01]  /*34b0*/  IMAD.MOV.U32 R14, RZ, RZ, R7 ;  /* 0x000000ffff0e7224 */ /* 0x000fe200078e0007 */
[----:B------:R-:W-:Y:S01]  /*34c0*/  IADD3.X R9, PT, PT, RZ, UR7, RZ, P1, P2 ;  /* 0x00000007ff097c10 */ /* 0x000fe20008fe44ff */
        /* <DEDUP_REMOVED lines=14> */
.L_x_751:
[----:B0-----:R-:W-:Y:S05]  /*35b0*/  BSYNC.RECONVERGENT B1 ;  /* 0x0000000000017941 */ /* 0x001fea0003800200 */
.L_x_750:
[----:B-----5:R-:W-:Y:S01]  /*35c0*/  FSETP.GEU.AND P0, PT, R11, R18, PT ;  /* 0x000000120b00720b */ /* 0x020fe20003f0e000 */
[----:B------:R-:W-:Y:S01]  /*35d0*/  BSSY.RECONVERGENT B1, `(.L_x_752) ;  /* 0x0000012000017945 */ /* 0x000fe20003800200 */
[----:B------:R-:W-:Y:S01]  /*35e0*/  IADD3 RZ, P1, PT, R16, 0x100, RZ ;  /* 0x0000010010ff7810 */ /* 0x000fe20007f3e0ff */
[----:B------:R-:W-:Y:S02]  /*35f0*/  IMAD.MOV.U32 R6, RZ, RZ, R11 ;  /* 0x000000ffff067224 */ /* 0x000fe400078e000b */
[----:B------:R-:W-:Y:S02]  /*3600*/  IMAD.MOV.U32 R12, RZ, RZ, R14 ;  /* 0x000000ffff0c7224 */ /* 0x000fe400078e000e */
[----:B------:R-:W-:Y:S02]  /*3610*/  IMAD.X R8, RZ, RZ, R9, P1 ;  /* 0x000000ffff087224 */ /* 0x000fe400008e0609 */
[----:B------:R-:W-:-:S04]  /*3620*/  IMAD.MOV.U32 R13, RZ, RZ, R15 ;  /* 0x000000ffff0d7224 */ /* 0x000fc800078e000f */
[----:B------:R-:W-:Y:S05]  /*3630*/  @!P0 BRA `(.L_x_753) ;  /* 0x00000000002c8947 */ /* 0x000fea0003800000 */
[----:B------:R-:W-:Y:S01]  /*3640*/  FSETP.GEU.AND P2, PT, R18, R11, PT ;  /* 0x0000000b1200720b */ /* 0x000fe20003f4e000 */
[----:B------:R-:W-:Y:S02]  /*3650*/  VIADD R12, R16, 0x100 ;  /* 0x00000100100c7836 */ /* 0x000fe40000000000 */
        /* <DEDUP_REMOVED lines=9> */
.L_x_753:
[----:B------:R-:W-:Y:S05]  /*36f0*/  BSYNC.RECONVERGENT B1 ;  /* 0x0000000000017941 */ /* 0x000fea0003800200 */
.L_x_752:
[----:B------:R-:W-:Y:S01]  /*3700*/  FSETP.GEU.AND P0, PT, R6, R19, PT ;  /* 0x000000130600720b */ /* 0x000fe20003f0e000 */
        /* <DEDUP_REMOVED lines=18> */
.L_x_755:
[----:B------:R-:W-:Y:S05]  /*3830*/  BSYNC.RECONVERGENT B1 ;  /* 0x0000000000017941 */ /* 0x000fea0003800200 */
.L_x_754:
[----:B------:R-:W-:Y:S01]  /*3840*/  FSETP.GEU.AND P0, PT, R7, R4, PT ;  /* 0x000000040700720b */ /* 0x000fe20003f0e000 */
[----:B------:R-:W-:Y:S01]  /*3850*/  BSSY.RECONVERGENT B1, `(.L_x_756) ;  /* 0x0000013000017945 */ /* 0x000fe20003800200 */
[C---:B------:R-:W-:Y:S01]  /*3860*/  IADD3 R15, P1, PT, R16.reuse, 0x300, RZ ;  /* 0x00000300100f7810 */ /* 0x040fe20007f3e0ff */
[----:B------:R-:W-:Y:S01]  /*3870*/  IMAD.MOV.U32 R11, RZ, RZ, R7 ;  /* 0x000000ffff0b7224 */ /* 0x000fe200078e0007 */
[----:B------:R-:W-:Y:S01]  /*3880*/  IADD3 R19, P2, PT, R16, 0x400, RZ ;  /* 0x0000040010137810 */ /* 0x000fe20007f5e0ff */
        /* <DEDUP_REMOVED lines=15> */
.L_x_757:
[----:B------:R-:W-:Y:S05]  /*3980*/  BSYNC.RECONVERGENT B1 ;  /* 0x0000000000017941 */ /* 0x000fea0003800200 */
.L_x_756:
[----:B------:R-:W-:Y:S01]  /*3990*/  FSETP.GEU.AND P0, PT, R11, R10, PT ;  /* 0x0000000a0b00720b */ /* 0x000fe20003f0e000 */
[----:B------:R-:W-:Y:S01]  /*39a0*/  BSSY.RECONVERGENT B1, `(.L_x_758) ;  /* 0x0000011000017945 */ /* 0x000fe20003800200 */
[----:B------:R-:W-:Y:S02]  /*39b0*/  IMAD.X R4, RZ, RZ, R9, P2 ;  /* 0x000000ffff047224 */ /* 0x000fe400010e0609 */
[----:B------:R-:W-:Y:S02]  /*39c0*/  IMAD.MOV.U32 R6, RZ, RZ, R11 ;  /* 0x000000ffff067224 */ /* 0x000fe400078e000b */
[----:B------:R-:W-:Y:S02]  /*39d0*/  IMAD.MOV.U32 R7, RZ, RZ, R12 ;  /* 0x000000ffff077224 */ /* 0x000fe400078e000c */
[----:B------:R-:W-:-:S05]  /*39e0*/  IMAD.MOV.U32 R8, RZ, RZ, R13 ;  /* 0x000000ffff087224 */ /* 0x000fca00078e000d */
        /* <DEDUP_REMOVED lines=12> */
.L_x_759:
[----:B------:R-:W-:Y:S05]  /*3ab0*/  BSYNC.RECONVERGENT B1 ;  /* 0x0000000000017941 */ /* 0x000fea0003800200 */
.L_x_758:
[C---:B------:R-:W-:Y:S02]  /*3ac0*/  VIADD R4, R5.reuse, 0xa00 ;  /* 0x00000a0005047836 */ /* 0x040fe40000000000 */
[----:B------:R-:W-:-:S03]  /*3ad0*/  VIADD R5, R5, 0x500 ;  /* 0x0000050005057836 */ /* 0x000fc60000000000 */
[----:B------:R-:W-:-:S13]  /*3ae0*/  ISETP.GT.AND P0, PT, R4, UR4, PT ;  /* 0x0000000404007c0c */ /* 0x000fda000bf04270 */
[----:B------:R-:W-:Y:S05]  /*3af0*/  @!P0 BRA `(.L_x_760) ;  /* 0xfffffff800488947 */ /* 0x000fea000383ffff */
.L_x_749:
        /* <DEDUP_REMOVED lines=14> */
[----:B------:R-:W-:Y:S01]  /*3be0*/  IMAD.IADD R11, R0, 0x1, R5 ;  /* 0x00000001000b7824 */ /* 0x000fe200078e0205 */
[----:B------:R-:W-:-:S04]  /*3bf0*/  LEA.HI R4, R15, 0x1, RZ, 0x18 ;  /* 0x000000010f047811 */ /* 0x000fc800078fc0ff */
[C---:B------:R-:W-:Y:S02]  /*3c00*/  IADD3 R14, P0, PT, R11.reuse, UR6, RZ ;  /* 0x000000060b0e7c10 */ /* 0x040fe4000ff1e0ff */
[----:B------:R-:W-:Y:S01]  /*3c10*/  LOP3.LUT R10, R4, 0x3, RZ, 0xc0, !PT ;  /* 0x00000003040a7812 */ /* 0x000fe200078ec0ff */
[----:B------:R-:W-:Y:S02]  /*3c20*/  IMAD.MOV.U32 R4, RZ, RZ, R0 ;  /* 0x000000ffff047224 */ /* 0x000fe400078e0000 */
[----:B------:R-:W-:Y:S02]  /*3c30*/  IMAD.X R16, RZ, RZ, UR7, P0 ;  /* 0x00000007ff107e24 */ /* 0x000fe400080e06ff */
[----:B------:R-:W-:Y:S02]  /*3c40*/  IMAD.MOV R10, RZ, RZ, -R10 ;  /* 0x000000ffff0a7224 */ /* 0x000fe400078e0a0a */
[----:B0-----:R-:W-:-:S04]  /*3c50*/  IMAD.WIDE.U32 R2, R11, 0x4, R2 ;  /* 0x000000040b027825 */ /* 0x001fc800078e0002 */
[----:B------:R-:W-:Y:S02]  /*3c60*/  IMAD.MOV.U32 R12, RZ, RZ, R2 ;  /* 0x000000ffff0c7224 */ /* 0x000fe400078e0002 */
[----:B------:R-:W-:-:S07]  /*3c70*/  IMAD.MOV.U32 R13, RZ, RZ, R3 ;  /* 0x000000ffff0d7224 */ /* 0x000fce00078e0003 */
.L_x_767:
        /* <DEDUP_REMOVED lines=23> */
.L_x_766:
[----:B------:R-:W-:Y:S05]  /*3df0*/  BSYNC.RECONVERGENT B3 ;  /* 0x0000000000037941 */ /* 0x000fea0003800200 */
.L_x_765:
[----:B------:R-:W-:Y:S01]  /*3e00*/  IADD3 R14, P0, PT, R14, 0x100, RZ ;  /* 0x000001000e0e7810 */ /* 0x000fe20007f1e0ff */
[----:B------:R-:W-:Y:S02]  /*3e10*/  VIADD R4, R4, 0x100 ;  /* 0x0000010004047836 */ /* 0x000fe40000000000 */
[----:B------:R-:W-:Y:S02]  /*3e20*/  IMAD.X R13, RZ, RZ, R13, P3 ;  /* 0x000000ffff0d7224 */ /* 0x000fe400018e060d */
[----:B------:R-:W-:Y:S01]  /*3e30*/  IMAD.X R16, RZ, RZ, R16, P0 ;  /* 0x000000ffff107224 */ /* 0x000fe200000e0610 */
[----:B------:R-:W-:Y:S07]  /*3e40*/  @P2 BRA `(.L_x_767) ;  /* 0xfffffffc008c2947 */ /* 0x000fee000383ffff */
.L_x_764:
[----:B------:R-:W-:Y:S05]  /*3e50*/  BSYNC.RECONVERGENT B2 ;  /* 0x0000000000027941 */ /* 0x000fea0003800200 */
.L_x_763:
[----:B------:R-:W-:-:S13]  /*3e60*/  ISETP.GE.U32.AND P0, PT, R15, 0x300, PT ;  /* 0x000003000f00780c */ /* 0x000fda0003f06070 */
[----:B------:R-:W-:Y:S05]  /*3e70*/  @!P0 BRA `(.L_x_762) ;  /* 0x0000000400cc8947 */ /* 0x000fea0003800000 */
[----:B------:R-:W0:Y:S01]  /*3e80*/  LDC.64 R14, c[0x0][0x380] ;  /* 0x0000e000ff0e7b82 */ /* 0x000e220000000a00 */
[----:B------:R-:W1:Y:S01]  /*3e90*/  LDCU.128 UR12, c[0x0][0x380] ;  /* 0x00007000ff0c77ac */ /* 0x000e620008000c00 */
[C---:B------:R-:W-:Y:S01]  /*3ea0*/  IADD3 R16, P1, PT, R4.reuse, R5, RZ ;  /* 0x0000000504107210 */ /* 0x040fe20007f3e0ff */
[----:B------:R-:W-:-:S04]  /*3eb0*/  IMAD.IADD R11, R4, 0x1, R5 ;  /* 0x00000001040b7824 */ /* 0x000fc800078e0205 */
[----:B------:R-:W-:Y:S01]  /*3ec0*/  IMAD.X R5, RZ, RZ, RZ, P1 ;  /* 0x000000ffff057224 */ /* 0x000fe200008e06ff */
[----:B------:R-:W2:Y:S01]  /*3ed0*/  LDC.64 R2, c[0x0][0x388] ;  /* 0x0000e200ff027b82 */ /* 0x000ea20000000a00 */
[C---:B-1----:R-:W-:Y:S02]  /*3ee0*/  LEA R17, P2, R16.reuse, UR12, 0x2 ;  /* 0x0000000c10117c11 */ /* 0x042fe4000f8410ff */
[----:B------:R-:W-:Y:S02]  /*3ef0*/  IADD3 R10, P0, PT, R11, UR14, RZ ;  /* 0x0000000e0b0a7c10 */ /* 0x000fe4000ff1e0ff */
[----:B------:R-:W-:Y:S01]  /*3f00*/  IADD3 R17, P1, PT, R17, 0xc00, RZ ;  /* 0x00000c0011117810 */ /* 0x000fe20007f3e0ff */
[----:B0-----:R-:W-:Y:S01]  /*3f10*/  IMAD.WIDE.U32 R14, R11, 0x4, R14 ;  /* 0x000000040b0e7825 */ /* 0x001fe200078e000e */
[----:B------:R-:W-:-:S03]  /*3f20*/  LEA.HI.X R16, R16, UR13, R5, 0x2, P2 ;  /* 0x0000000d10107c11 */ /* 0x000fc600090f1405 */
[----:B------:R-:W-:Y:S02]  /*3f30*/  IMAD.MOV.U32 R12, RZ, RZ, R14 ;  /* 0x000000ffff0c7224 */ /* 0x000fe400078e000e */
[----:B------:R-:W-:Y:S02]  /*3f40*/  IMAD.X R13, RZ, RZ, UR15, P0 ;  /* 0x0000000fff0d7e24 */ /* 0x000fe400080e06ff */
[----:B------:R-:W-:Y:S02]  /*3f50*/  VIADD R14, R4, 0x200 ;  /* 0x00000200040e7836 */ /* 0x000fe40000000000 */
[----:B--2---:R-:W-:-:S07]  /*3f60*/  IMAD.X R16, RZ, RZ, R16, P1 ;  /* 0x000000ffff107224 */ /* 0x004fce00008e0610 */
.L_x_776:
[----:B------:R-:W-:Y:S02]  /*3f70*/  IMAD.MOV.U32 R4, RZ, RZ, R12 ;  /* 0x000000ffff047224 */ /* 0x000fe400078e000c */
[----:B------:R-:W-:-:S05]  /*3f80*/  IMAD.MOV.U32 R5, RZ, RZ, R15 ;  /* 0x000000ffff057224 */ /* 0x000fca00078e000f */
[----:B------:R0:W2:Y:S02]  /*3f90*/  LDG.E R21, desc[UR8][R4.64] ;  /* 0x0000000804157981 */ /* 0x0000a4000c1e1900 */
[----:B0-----:R-:W-:Y:S02]  /*3fa0*/  IMAD.MOV.U32 R4, RZ, RZ, R17 ;  /* 0x000000ffff047224 */ /* 0x001fe400078e0011 */
[----:B------:R-:W-:-:S05]  /*3fb0*/  IMAD.MOV.U32 R5, RZ, RZ, R16 ;  /* 0x000000ffff057224 */ /* 0x000fca00078e0010 */
[----:B------:R0:W5:Y:S04]  /*3fc0*/  LDG.E R27, desc[UR8][R4.64+-0x800] ;  /* 0xfff80008041b7981 */ /* 0x000168000c1e1900 */
[----:B------:R0:W5:Y:S04]  /*3fd0*/  LDG.E R16, desc[UR8][R4.64+-0x400] ;  /* 0xfffc000804107981 */ /* 0x000168000c1e1900 */
[----:B------:R0:W5:Y:S01]  /*3fe0*/  LDG.E R17, desc[UR8][R4.64] ;  /* 0x0000000804117981 */ /* 0x000162000c1e1900 */
[----:B------:R-:W-:Y:S01]  /*3ff0*/  BSSY.RECONVERGENT B2, `(.L_x_768) ;  /* 0x0000012000027945 */ /* 0x000fe20003800200 */
[----:B------:R-:W-:-:S02]  /*4000*/  IMAD.MOV.U32 R18, RZ, RZ, R6 ;  /* 0x000000ffff127224 */ /* 0x000fc400078e0006 */
[----:B------:R-:W-:Y:S02]  /*4010*/  IMAD.MOV.U32 R20, RZ, RZ, R7 ;  /* 0x000000ffff147224 */ /* 0x000fe400078e0007 */
[----:B------:R-:W-:Y:S02]  /*4020*/  VIADD R19, R11, 0x100 ;  /* 0x000001000b137836 */ /* 0x000fe40000000000 */
        /* <DEDUP_REMOVED lines=14> */
.L_x_769:
[----:B------:R-:W-:Y:S05]  /*4110*/  BSYNC.RECONVERGENT B2 ;  /* 0x0000000000027941 */ /* 0x000fea0003800200 */
.L_x_768:
[----:B-----5:R-:W-:Y:S01]  /*4120*/  FSETP.GEU.AND P0, PT, R18, R27, PT ;  /* 0x0000001b1200720b */ /* 0x020fe20003f0e000 */
[----:B------:R-:W-:Y:S01]  /*4130*/  BSSY.RECONVERGENT B2, `(.L_x_770) ;  /* 0x0000013000027945 */ /* 0x000fe20003800200 */
[----:B------:R-:W-:Y:S01]  /*4140*/  IADD3 R23, P1, PT, R19, R2, RZ ;  /* 0x0000000213177210 */ /* 0x000fe20007f3e0ff */
[----:B------:R-:W-:Y:S02]  /*4150*/  VIADD R21, R11, 0x200 ;  /* 0x000002000b157836 */ /* 0x000fe40000000000 */
[----:B------:R-:W-:Y:S02]  /*4160*/  IMAD.MOV.U32 R19, RZ, RZ, R18 ;  /* 0x000000ffff137224 */ /* 0x000fe400078e0012 */
[----:B------:R-:W-:Y:S02]  /*4170*/  IMAD.X R25, RZ, RZ, R3, P1 ;  /* 0x000000ffff197224 */ /* 0x000fe400008e0603 */
[----:B------:R-:W-:Y:S02]  /*4180*/  IMAD.MOV.U32 R7, RZ, RZ, R20 ;  /* 0x000000ffff077224 */ /* 0x000fe400078e0014 */
[----:B------:R-:W-:-:S02]  /*4190*/  IMAD.MOV.U32 R6, RZ, RZ, R22 ;  /* 0x000000ffff067224 */ /* 0x000fc400078e0016 */
        /* <DEDUP_REMOVED lines=12> */
.L_x_771:
[----:B------:R-:W-:Y:S05]  /*4260*/  BSYNC.RECONVERGENT B2 ;  /* 0x0000000000027941 */ /* 0x000fea0003800200 */
.L_x_770:
[----:B------:R-:W-:Y:S01]  /*4270*/  FSETP.GEU.AND P0, PT, R19, R16, PT ;  /* 0x000000101300720b */ /* 0x000fe20003f0e000 */
[----:B------:R-:W-:Y:S01]  /*4280*/  VIADD R23, R11, 0x300 ;  /* 0x000003000b177836 */ /* 0x000fe20000000000 */
[-C--:B------:R-:W-:Y:S01]  /*4290*/  IADD3 R8, P1, PT, R21, R2.reuse, RZ ;  /* 0x0000000215087210 */ /* 0x080fe20007f3e0ff */
[----:B------:R-:W-:Y:S01]  /*42a0*/  BSSY.RECONVERGENT B2, `(.L_x_772) ;  /* 0x0000012000027945 */ /* 0x000fe20003800200 */
[----:B------:R-:W-:Y:S02]  /*42b0*/  IMAD.MOV.U32 R18, RZ, RZ, R19 ;  /* 0x000000ffff127224 */ /* 0x000fe400078e0013 */
[----:B------:R-:W-:Y:S01]  /*42c0*/  IADD3 R25, P2, PT, R23, R2, RZ ;  /* 0x0000000217197210 */ /* 0x000fe20007f5e0ff */
[----:B------:R-:W-:Y:S02]  /*42d0*/  IMAD.X R23, RZ, RZ, R3, P1 ;  /* 0x000000ffff177224 */ /* 0x000fe400008e0603 */
[----:B------:R-:W-:Y:S02]  /*42e0*/  IMAD.MOV.U32 R20, RZ, RZ, R7 ;  /* 0x000000ffff147224 */ /* 0x000fe400078e0007 */
[----:B------:R-:W-:-:S02]  /*42f0*/  IMAD.MOV.U32 R21, RZ, RZ, R6 ;  /* 0x000000ffff157224 */ /* 0x000fc400078e0006 */
[----:B------:R-:W-:Y:S06]  /*4300*/  @!P0 BRA `(.L_x_773) ;  /* 0x00000000002c8947 */ /* 0x000fec0003800000 */
        /* <DEDUP_REMOVED lines=11> */
.L_x_773:
[----:B------:R-:W-:Y:S05]  /*43c0*/  BSYNC.RECONVERGENT B2 ;  /* 0x0000000000027941 */ /* 0x000fea0003800200 */
.L_x_772:
        /* <DEDUP_REMOVED lines=18> */
.L_x_775:
[----:B------:R-:W-:Y:S05]  /*44f0*/  BSYNC.RECONVERGENT B2 ;  /* 0x0000000000027941 */ /* 0x000fea0003800200 */
.L_x_774:
[----:B------:R-:W-:Y:S01]  /*4500*/  VIADD R16, R14, 0x200 ;  /* 0x000002000e107836 */ /* 0x000fe20000000000 */
[----:B------:R-:W-:Y:S01]  /*4510*/  IADD3 R17, P2, PT, R4, 0x1000, RZ ;  /* 0x0000100004117810 */ /* 0x000fe20007f5e0ff */
[----:B------:R-:W-:Y:S01]  /*4520*/  VIADD R14, R14, 0x400 ;  /* 0x000004000e0e7836 */ /* 0x000fe20000000000 */
[----:B------:R-:W-:Y:S01]  /*4530*/  IADD3 R10, P1, PT, R10, 0x400, RZ ;  /* 0x000004000a0a7810 */ /* 0x000fe20007f3e0ff */
[----:B------:R-:W-:Y:S01]  /*4540*/  VIADD R11, R11, 0x400 ;  /* 0x000004000b0b7836 */ /* 0x000fe20000000000 */
[----:B------:R-:W-:Y:S01]  /*4550*/  ISETP.GE.AND P0, PT, R16, R9, PT ;  /* 0x000000091000720c */ /* 0x000fe20003f06270 */
[----:B------:R-:W-:Y:S01]  /*4560*/  IMAD.X R16, RZ, RZ, R5, P2 ;  /* 0x000000ffff107224 */ /* 0x000fe200010e0605 */
[----:B------:R-:W-:Y:S01]  /*4570*/  IADD3 R12, P2, PT, R12, 0x1000, RZ ;  /* 0x000010000c0c7810 */ /* 0x000fe20007f5e0ff */
[----:B------:R-:W-:-:S04]  /*4580*/  IMAD.X R13, RZ, RZ, R13, P1 ;  /* 0x000000ffff0d7224 */ /* 0x000fc800008e060d */
[----:B------:R-:W-:-:S06]  /*4590*/  IMAD.X R15, RZ, RZ, R15, P2 ;  /* 0x000000ffff0f7224 */ /* 0x000fcc00010e060f */
[----:B------:R-:W-:Y:S05]  /*45a0*/  @!P0 BRA `(.L_x_776) ;  /* 0xfffffff800708947 */ /* 0x000fea000383ffff */
.L_x_762:
[----:B------:R-:W-:Y:S05]  /*45b0*/  BSYNC.RECONVERGENT B1 ;  /* 0x0000000000017941 */ /* 0x000fea0003800200 */
.L_x_761:
        /* <DEDUP_REMOVED lines=22> */
.L_x_778:
[----:B------:R-:W-:Y:S05]  /*4720*/  BSYNC.RECONVERGENT B1 ;  /* 0x0000000000017941 */ /* 0x000fea0003800200 */
.L_x_777:
        /* <DEDUP_REMOVED lines=21> */
.L_x_780:
[----:B------:R-:W-:Y:S05]  /*4880*/  BSYNC.RECONVERGENT B1 ;  /* 0x0000000000017941 */ /* 0x000fea0003800200 */
.L_x_779:
        /* <DEDUP_REMOVED lines=21> */
.L_x_782:
[----:B------:R-:W-:Y:S05]  /*49e0*/  BSYNC.RECONVERGENT B1 ;  /* 0x0000000000017941 */ /* 0x000fea0003800200 */
.L_x_781:
        /* <DEDUP_REMOVED lines=21> */
.L_x_784:
[----:B------:R-:W-:Y:S05]  /*4b40*/  BSYNC.RECONVERGENT B1 ;  /* 0x0000000000017941 */ /* 0x000fea0003800200 */
.L_x_783:
        /* <DEDUP_REMOVED lines=22> */
.L_x_786:
[----:B------:R-:W-:Y:S05]  /*4cb0*/  BSYNC.RECONVERGENT B1 ;  /* 0x0000000000017941 */ /* 0x000fea0003800200 */
.L_x_785:
        /* <DEDUP_REMOVED lines=12> */
.L_x_788:
[----:B------:R-:W-:Y:S05]  /*4d80*/  BSYNC.RECONVERGENT B1 ;  /* 0x0000000000017941 */ /* 0x000fea0003800200 */
.L_x_787:
        /* <DEDUP_REMOVED lines=31> */
.L_x_790:
[----:B------:R-:W-:Y:S05]  /*4f80*/  BSYNC.RECONVERGENT B1 ;  /* 0x0000000000017941 */ /* 0x000fea0003800200 */
.L_x_789:
        /* <DEDUP_REMOVED lines=18> */
.L_x_792:
[----:B------:R-:W-:Y:S05]  /*50b0*/  BSYNC.RECONVERGENT B1 ;  /* 0x0000000000017941 */ /* 0x000fea0003800200 */
.L_x_791:
        /* <DEDUP_REMOVED lines=18> */
.L_x_794:
[----:B------:R-:W-:Y:S05]  /*51e0*/  BSYNC.RECONVERGENT B1 ;  /* 0x0000000000017941 */ /* 0x000fea0003800200 */
.L_x_793:
        /* <DEDUP_REMOVED lines=18> */
.L_x_796:
[----:B------:R-:W-:Y:S05]  /*5310*/  BSYNC.RECONVERGENT B1 ;  /* 0x0000000000017941 */ /* 0x000fea0003800200 */
.L_x_795:
        /* <DEDUP_REMOVED lines=18> */
.L_x_798:
[----:B------:R-:W-:Y:S05]  /*5440*/  BSYNC.RECONVERGENT B1 ;  /* 0x0000000000017941 */ /* 0x000fea0003800200 */
.L_x_797:
        /* <DEDUP_REMOVED lines=18> */
.L_x_800:
[----:B------:R-:W-:Y:S05]  /*5570*/  BSYNC.RECONVERGENT B1 ;  /* 0x0000000000017941 */ /* 0x000fea0003800200 */
.L_x_799:
        /* <DEDUP_REMOVED lines=17> */
.L_x_708:
[----:B------:R-:W-:Y:S05]  /*5690*/  BSYNC.RECONVERGENT B0 ;  /* 0x0000000000007941 */ /* 0x000fea0003800200 */
.L_x_675:
[----:B------:R-:W-:Y:S05]  /*56a0*/  @P1 EXIT ;  /* 0x000000000000194d */ /* 0x000fea0003800000 */
[----:B0-----:R-:W0:Y:S01]  /*56b0*/  LDC.64 R6, c[0x0][0x390] ;  /* 0x0000e400ff067b82 */ /* 0x001e220000000a00 */
[----:B------:R-:W-:Y:S02]  /*56c0*/  IMAD.MOV.U32 R5, RZ, RZ, R4 ;  /* 0x000000ffff057224 */ /* 0x000fe400078e0004 */
[----:B------:R-:W-:-:S05]  /*56d0*/  IMAD.MOV.U32 R4, RZ, RZ, R3 ;  /* 0x000000ffff047224 */ /* 0x000fca00078e0003 */
[----:B0-----:R-:W-:Y:S04]  /*56e0*/  STG.E.64 desc[UR8][R6.64+0x8], R4 ;  /* 0x0000080406007986 */ /* 0x001fe8000c101b08 */
[----:B------:R-:W-:Y:S01]  /*56f0*/  STG.E desc[UR8][R6.64], R2 ;  /* 0x0000000206007986 */ /* 0x000fe2000c101908 */
[----:B------:R-:W-:Y:S05]  /*5700*/  EXIT ;  /* 0x000000000000794d */ /* 0x000fea0003800000 */
.L_x_801:
        /* <DEDUP_REMOVED lines=15> */
.L_x_817:


//--------------------- .text._Z16compute_distancePfiS_S_i --------------------------
	.section	.text._Z16compute_distancePfiS_S_i,"ax",@progbits
	.align	128
        .global         _Z16compute_distancePfiS_S_i
        .type           _Z16compute_distancePfiS_S_i,@function
        .size           _Z16compute_distancePfiS_S_i,(.L_x_818 - _Z16compute_distancePfiS_S_i)
        .other          _Z16compute_distancePfiS_S_i,@"STO_CUDA_ENTRY STV_DEFAULT"
_Z16compute_distancePfiS_S_i:
.text._Z16compute_distancePfiS_S_i:
[----:B------:R-:W-:Y:S01]  /*0000*/  LDC R1, c[0x0][0x37c] ;  /* 0x0000df00ff017b82 */ /* 0x000fe20000000800 */
[----:B------:R-:W0:Y:S07]  /*0010*/  S2R R0, SR_TID.X ;  /* 0x0000000000007919 */ /* 0x000e2e0000002100 */
[----:B------:R-:W0:Y:S01]  /*0020*/  S2UR UR4, SR_CTAID.X ;  /* 0x00000000000479c3 */ /* 0x000e220000002500 */
[----:B------:R-:W1:Y:S07]  /*0030*/  LDCU UR5, c[0x0][0x388] ;  /* 0x00007100ff0577ac */ /* 0x000e6e0008000800 */
[----:B------:R-:W0:Y:S02]  /*0040*/  LDC R3, c[0x0][0x360] ;  /* 0x0000d800ff037b82 */ /* 0x000e240000000800 */
[----:B0-----:R-:W-:-:S05]  /*0050*/  IMAD R0, R3, UR4, R0 ;  /* 0x0000000403007c24 */ /* 0x001fca000f8e0200 */
[----:B-1----:R-:W-:-:S13]  /*0060*/  ISETP.GE.AND P0, PT, R0, UR5, PT ;  /* 0x0000000500007c0c */ /* 0x002fda000bf06270 */
[----:B------:R-:W-:Y:S05]  /*0070*/  @P0 EXIT ;  /* 0x000000000000094d */ /* 0x000fea0003800000 */
[----:B------:R-:W0:Y:S01]  /*0080*/  LDCU UR8, c[0x0][0x3a0] ;  /* 0x00007400ff0877ac */ /* 0x000e220008000800 */
[----:B------:R-:W-:Y:S01]  /*0090*/  HFMA2 R13, -RZ, RZ, 0, 0 ;  /* 0x00000000ff0d7431 */ /* 0x000fe200000001ff */
[----:B------:R-:W1:Y:S01]  /*00a0*/  LDCU.64 UR12, c[0x0][0x358] ;  /* 0x00006b00ff0c77ac */ /* 0x000e620008000a00 */
[----:B0-----:R-:W-:-:S09]  /*00b0*/  UISETP.GE.AND UP0, UPT, UR8, 0x1, UPT ;  /* 0x000000010800788c */ /* 0x001fd2000bf06270 */
[----:B-1----:R-:W-:Y:S05]  /*00c0*/  BRA.U !UP0, `(.L_x_802) ;  /* 0x0000000908dc7547 */ /* 0x002fea000b800000 */
[----:B------:R-:W-:Y:S01]  /*00d0*/  UISETP.GE.U32.AND UP1, UPT, UR8, 0x10, UPT ;  /* 0x000000100800788c */ /* 0x000fe2000bf26070 */
[----:B------:R-:W-:Y:S01]  /*00e0*/  IMAD R6, R0, 0xe, RZ ;  /* 0x0000000e00067824 */ /* 0x000fe200078e02ff */
[----:B------:R-:W-:Y:S01]  /*00f0*/  ULOP3.LUT UR9, UR8, 0xf, URZ, 0xc0, !UPT ;  /* 0x0000000f08097892 */ /* 0x000fe2000f8ec0ff */
[----:B------:R-:W-:Y:S02]  /*0100*/  MOV R13, RZ ;  /* 0x000000ff000d7202 */ /* 0x000fe40000000f00 */
[----:B------:R-:W-:Y:S01]  /*0110*/  MOV R7, RZ ;  /* 0x000000ff00077202 */ /* 0x000fe20000000f00 */
[----:B------:R-:W-:-:S03]  /*0120*/  UISETP.NE.AND UP0, UPT, UR9, URZ, UPT ;  /* 0x000000ff0900728c */ /* 0x000fc6000bf05270 */
[----:B------:R-:W-:Y:S08]  /*0130*/  BRA.U !UP1, `(.L_x_803) ;  /* 0x0000000509587547 */ /* 0x000ff0000b800000 */
[----:B------:R-:W0:Y:S01]  /*0140*/  LDCU.64 UR4, c[0x0][0x390] ;  /* 0x00007200ff0477ac */ /* 0x000e220008000a00 */
[----:B------:R-:W-:Y:S02]  /*0150*/  MOV R13, RZ ;  /* 0x000000ff000d7202 */ /* 0x000fe40000000f00 */
[----:B------:R-:W-:Y:S01]  /*0160*/  MOV R8, R6 ;  /* 0x0000000600087202 */ /* 0x000fe20000000f00 */
[----:B------:R-:W1:Y:S01]  /*0170*/  LDCU.64 UR6, c[0x0][0x380] ;  /* 0x00007000ff0677ac */ /* 0x000e620008000a00 */
[----:B------:R-:W-:-:S04]  /*0180*/  ULOP3.LUT UR10, UR8, 0x7ffffff0, URZ, 0xc0, !UPT ;  /* 0x7ffffff0080a7892 */ /* 0x000fc8000f8ec0ff */
[----:B------:R-:W-:Y:S02]  /*0190*/  UIADD3 UR11, UPT, UPT, -UR10, URZ, URZ ;  /* 0x000000ff0a0b7290 */ /* 0x000fe4000fffe1ff */
[----:B------:R-:W-:Y:S01]  /*01a0*/  MOV R7, UR10 ;  /* 0x0000000a00077c02 */ /* 0x000fe20008000f00 */
[----:B0-----:R-:W-:-:S04]  /*01b0*/  UIADD3 UR4, UP2, UPT, UR4, 0x20, URZ ;  /* 0x0000002004047890 */ /* 0x001fc8000ff5e0ff */
[----:B------:R-:W-:Y:S02]  /*01c0*/  UIADD3.X UR5, UPT, UPT, URZ, UR5, URZ, UP2, !UPT ;  /* 0x00000005ff057290 */ /* 0x000fe400097fe4ff */
[----:B-1----:R-:W-:Y:S01]  /*01d0*/  UIADD3 UR6, UP1, UPT, UR6, 0x20, URZ ;  /* 0x0000002006067890 */ /* 0x002fe2000ff3e0ff */
[----:B------:R-:W-:-:S03]  /*01e0*/  MOV R2, UR4 ;  /* 0x0000000400027c02 */ /* 0x000fc60008000f00 */
[----:B------:R-:W-:Y:S01]  /*01f0*/  MOV R3, UR5 ;  /* 0x0000000500037c02 */ /* 0x000fe20008000f00 */
[----:B------:R-:W-:-:S12]  /*0200*/  UIADD3.X UR7, UPT, UPT, URZ, UR7, URZ, UP1, !UPT ;  /* 0x00000007ff077290 */ /* 0x000fd80008ffe4ff */
.L_x_804:
[----:B------:R-:W-:Y:S01]  /*0210*/  MOV R4, UR6 ;  /* 0x0000000600047c02 */ /* 0x000fe20008000f00 */
[----:B------:R-:W2:Y:S01]  /*0220*/  LDG.E R10, desc[UR12][R2.64+-0x20] ;  /* 0xffffe00c020a7981 */ /* 0x000ea2000c1e1900 */
[----:B------:R-:W-:-:S03]  /*0230*/  MOV R5, UR7 ;  /* 0x0000000700057c02 */ /* 0x000fc60008000f00 */
[----:B------:R-:W3:Y:S01]  /*0240*/  LDG.E R25, desc[UR12][R2.64+-0x1c] ;  /* 0xffffe40c02197981 */ /* 0x000ee2000c1e1900 */
[----:B------:R-:W-:-:S03]  /*0250*/  IMAD.WIDE R4, R8, 0x4, R4 ;  /* 0x0000000408047825 */ /* 0x000fc600078e0204 */
[----:B------:R-:W4:Y:S04]  /*0260*/  LDG.E R15, desc[UR12][R2.64+-0x18] ;  /* 0xffffe80c020f7981 */ /* 0x000f28000c1e1900 */
[----:B------:R-:W2:Y:S04]  /*0270*/  LDG.E R9, desc[UR12][R4.64+-0x20] ;  /* 0xffffe00c04097981 */ /* 0x000ea8000c1e1900 */
[----:B------:R-:W3:Y:S04]  /*0280*/  LDG.E R24, desc[UR12][R4.64+-0x1c] ;  /* 0xffffe40c04187981 */ /* 0x000ee8000c1e1900 */
[----:B------:R-:W4:Y:S04]  /*0290*/  LDG.E R16, desc[UR12][R4.64+-0x18] ;  /* 0xffffe80c04107981 */ /* 0x000f28000c1e1900 */
[----:B------:R-:W5:Y:S04]  /*02a0*/  LDG.E R17, desc[UR12][R2.64+-0x14] ;  /* 0xffffec0c02117981 */ /* 0x000f68000c1e1900 */
        /* <DEDUP_REMOVED lines=8> */
[----:B------:R-:W5:Y:S01]  /*0330*/  LDG.E R26, desc[UR12][R2.64+0x1c] ;  /* 0x00001c0c021a7981 */ /* 0x000f62000c1e1900 */
[----:B--2---:R-:W-:-:S03]  /*0340*/  FADD R14, R9, -R10 ;  /* 0x8000000a090e7221 */ /* 0x004fc60000000000 */
[----:B------:R-:W2:Y:S01]  /*0350*/  LDG.E R9, desc[UR12][R2.64+-0x4] ;  /* 0xfffffc0c02097981 */ /* 0x000ea2000c1e1900 */
[----:B------:R-:W-:Y:S01]  /*0360*/  FADD R23, |R14|, R13 ;  /* 0x0000000d0e177221 */ /* 0x000fe20000000200 */
[----:B---3--:R-:W-:Y:S02]  /*0370*/  FADD R24, R24, -R25 ;  /* 0x8000001918187221 */ /* 0x008fe40000000000 */
[----:B------:R-:W2:Y:S02]  /*0380*/  LDG.E R10, desc[UR12][R4.64+-0x4] ;  /* 0xfffffc0c040a7981 */ /* 0x000ea4000c1e1900 */
[----:B------:R-:W-:Y:S01]  /*0390*/  FADD R23, R23, |R24| ;  /* 0x4000001817177221 */ /* 0x000fe20000000000 */
[----:B----4-:R-:W-:Y:S01]  /*03a0*/  FADD R24, R16, -R15 ;  /* 0x8000000f10187221 */ /* 0x010fe20000000000 */
[----:B------:R-:W3:Y:S04]  /*03b0*/  LDG.E R14, desc[UR12][R2.64] ;  /* 0x0000000c020e7981 */ /* 0x000ee8000c1e1900 */
[----:B------:R-:W3:Y:S01]  /*03c0*/  LDG.E R13, desc[UR12][R4.64] ;  /* 0x0000000c040d7981 */ /* 0x000ee2000c1e1900 */
[----:B------:R-:W-:Y:S01]  /*03d0*/  FADD R23, R23, |R24| ;  /* 0x4000001817177221 */ /* 0x000fe20000000000 */
[----:B-----5:R-:W-:-:S02]  /*03e0*/  FADD R24, R18, -R17 ;  /* 0x8000001112187221 */ /* 0x020fc40000000000 */
[----:B------:R-:W4:Y:S04]  /*03f0*/  LDG.E R15, desc[UR12][R2.64+0x4] ;  /* 0x0000040c020f7981 */ /* 0x000f28000c1e1900 */
[----:B------:R-:W4:Y:S01]  /*0400*/  LDG.E R16, desc[UR12][R4.64+0x4] ;  /* 0x0000040c04107981 */ /* 0x000f22000c1e1900 */
[----:B------:R-:W-:Y:S01]  /*0410*/  FADD R23, R23, |R24| ;  /* 0x4000001817177221 */ /* 0x000fe20000000000 */
[----:B------:R-:W-:Y:S02]  /*0420*/  FADD R24, R20, -R19 ;  /* 0x8000001314187221 */ /* 0x000fe40000000000 */
[----:B------:R-:W5:Y:S04]  /*0430*/  LDG.E R17, desc[UR12][R2.64+0x8] ;  /* 0x0000080c02117981 */ /* 0x000f68000c1e1900 */
[----:B------:R-:W5:Y:S01]  /*0440*/  LDG.E R18, desc[UR12][R4.64+0x8] ;  /* 0x0000080c04127981 */ /* 0x000f62000c1e1900 */
[----:B------:R-:W-:Y:S01]  /*0450*/  FADD R23, R23, |R24| ;  /* 0x4000001817177221 */ /* 0x000fe20000000000 */
[----:B------:R-:W-:-:S02]  /*0460*/  FADD R24, R22, -R21 ;  /* 0x8000001516187221 */ /* 0x000fc40000000000 */
[----:B------:R-:W5:Y:S04]  /*0470*/  LDG.E R19, desc[UR12][R2.64+0xc] ;  /* 0x00000c0c02137981 */ /* 0x000f68000c1e1900 */
[----:B------:R-:W5:Y:S01]  /*0480*/  LDG.E R20, desc[UR12][R4.64+0xc] ;  /* 0x00000c0c04147981 */ /* 0x000f62000c1e1900 */
[----:B------:R-:W-:-:S03]  /*0490*/  FADD R23, R23, |R24| ;  /* 0x4000001817177221 */ /* 0x000fc60000000000 */
[----:B------:R-:W5:Y:S04]  /*04a0*/  LDG.E R21, desc[UR12][R2.64+0x10] ;  /* 0x0000100c02157981 */ /* 0x000f68000c1e1900 */
[----:B------:R-:W5:Y:S01]  /*04b0*/  LDG.E R22, desc[UR12][R4.64+0x10] ;  /* 0x0000100c04167981 */ /* 0x000f62000c1e1900 */
[----:B------:R-:W-:-:S03]  /*04c0*/  FADD R28, R11, -R12 ;  /* 0x8000000c0b1c7221 */ /* 0x000fc60000000000 */
[----:B------:R-:W5:Y:S04]  /*04d0*/  LDG.E R24, desc[UR12][R2.64+0x14] ;  /* 0x0000140c02187981 */ /* 0x000f68000c1e1900 */
[----:B------:R-:W5:Y:S04]  /*04e0*/  LDG.E R25, desc[UR12][R4.64+0x14] ;  /* 0x0000140c04197981 */ /* 0x000f68000c1e1900 */
[----:B------:R0:W5:Y:S04]  /*04f0*/  LDG.E R11, desc[UR12][R2.64+0x18] ;  /* 0x0000180c020b7981 */ /* 0x000168000c1e1900 */
[----:B------:R-:W5:Y:S01]  /*0500*/  LDG.E R12, desc[UR12][R4.64+0x18] ;  /* 0x0000180c040c7981 */ /* 0x000f62000c1e1900 */
[----:B------:R-:W-:Y:S01]  /*0510*/  FADD R23, R23, |R28| ;  /* 0x4000001c17177221 */ /* 0x000fe20000000000 */
[----:B------:R-:W-:-:S04]  /*0520*/  UIADD3 UR11, UPT, UPT, UR11, 0x10, URZ ;  /* 0x000000100b0b7890 */ /* 0x000fc8000fffe0ff */
[----:B------:R-:W-:Y:S01]  /*0530*/  UISETP.NE.AND UP1, UPT, UR11, URZ, UPT ;  /* 0x000000ff0b00728c */ /* 0x000fe2000bf25270 */
[----:B0-----:R-:W-:Y:S01]  /*0540*/  IADD3 R2, P0, PT, R2, 0x40, RZ ;  /* 0x0000004002027810 */ /* 0x001fe20007f1e0ff */
[----:B------:R-:W-:Y:S01]  /*0550*/  FADD R27, R27, -R26 ;  /* 0x8000001a1b1b7221 */ /* 0x000fe20000000000 */
[----:B------:R-:W-:Y:S02]  /*0560*/  IADD3 R8, PT, PT, R8, 0x10, RZ ;  /* 0x0000001008087810 */ /* 0x000fe40007ffe0ff */
[----:B------:R-:W-:Y:S01]  /*0570*/  IADD3.X R3, PT, PT, RZ, R3, RZ, P0, !PT ;  /* 0x00000003ff037210 */ /* 0x000fe200007fe4ff */
[----:B--2---:R-:W-:-:S04]  /*0580*/  FADD R10, R10, -R9 ;  /* 0x800000090a0a7221 */ /* 0x004fc80000000000 */
[----:B------:R-:W-:Y:S01]  /*0590*/  FADD R10, R23, |R10| ;  /* 0x4000000a170a7221 */ /* 0x000fe20000000000 */
[----:B---3--:R-:W-:-:S04]  /*05a0*/  FADD R13, R13, -R14 ;  /* 0x8000000e0d0d7221 */ /* 0x008fc80000000000 */
[----:B------:R-:W-:Y:S01]  /*05b0*/  FADD R10, R10, |R13| ;  /* 0x4000000d0a0a7221 */ /* 0x000fe20000000000 */
[----:B----4-:R-:W-:-:S04]  /*05c0*/  FADD R15, R16, -R15 ;  /* 0x8000000f100f7221 */ /* 0x010fc80000000000 */
[----:B------:R-:W-:Y:S01]  /*05d0*/  FADD R10, R10, |R15| ;  /* 0x4000000f0a0a7221 */ /* 0x000fe20000000000 */
[----:B-----5:R-:W-:-:S04]  /*05e0*/  FADD R17, R18, -R17 ;  /* 0x8000001112117221 */ /* 0x020fc80000000000 */
[----:B------:R-:W-:Y:S01]  /*05f0*/  FADD R10, R10, |R17| ;  /* 0x400000110a0a7221 */ /* 0x000fe20000000000 */
[----:B------:R-:W-:-:S04]  /*0600*/  FADD R19, R20, -R19 ;  /* 0x8000001314137221 */ /* 0x000fc80000000000 */
[----:B------:R-:W-:Y:S01]  /*0610*/  FADD R10, R10, |R19| ;  /* 0x400000130a0a7221 */ /* 0x000fe20000000000 */
[----:B------:R-:W-:-:S04]  /*0620*/  FADD R21, R22, -R21 ;  /* 0x8000001516157221 */ /* 0x000fc80000000000 */
[----:B------:R-:W-:Y:S01]  /*0630*/  FADD R10, R10, |R21| ;  /* 0x400000150a0a7221 */ /* 0x000fe20000000000 */
[----:B------:R-:W-:-:S04]  /*0640*/  FADD R25, R25, -R24 ;  /* 0x8000001819197221 */ /* 0x000fc80000000000 */
[----:B------:R-:W-:Y:S01]  /*0650*/  FADD R10, R10, |R25| ;  /* 0x400000190a0a7221 */ /* 0x000fe20000000000 */
[----:B------:R-:W-:-:S04]  /*0660*/  FADD R11, R12, -R11 ;  /* 0x8000000b0c0b7221 */ /* 0x000fc80000000000 */
[----:B------:R-:W-:-:S04]  /*0670*/  FADD R10, R10, |R11| ;  /* 0x4000000b0a0a7221 */ /* 0x000fc80000000000 */
[----:B------:R-:W-:Y:S01]  /*0680*/  FADD R13, R10, |R27| ;  /* 0x4000001b0a0d7221 */ /* 0x000fe20000000000 */
[----:B------:R-:W-:Y:S06]  /*0690*/  BRA.U UP1, `(.L_x_804) ;  /* 0xfffffff901dc7547 */ /* 0x000fec000b83ffff */
.L_x_803:
[----:B------:R-:W-:Y:S05]  /*06a0*/  BRA.U !UP0, `(.L_x_802) ;  /* 0x0000000508647547 */ /* 0x000fea000b800000 */
[----:B------:R-:W-:Y:S02]  /*06b0*/  UISETP.GE.U32.AND UP0, UPT, UR9, 0x8, UPT ;  /* 0x000000080900788c */ /* 0x000fe4000bf06070 */
[----:B------:R-:W-:-:S04]  /*06c0*/  ULOP3.LUT UR5, UR8, 0x7, URZ, 0xc0, !UPT ;  /* 0x0000000708057892 */ /* 0x000fc8000f8ec0ff */
[----:B------:R-:W-:-:S03]  /*06d0*/  UISETP.NE.AND UP1, UPT, UR5, URZ, UPT ;  /* 0x000000ff0500728c */ /* 0x000fc6000bf25270 */
[----:B------:R-:W-:Y:S08]  /*06e0*/  BRA.U !UP0, `(.L_x_805) ;  /* 0x0000000108987547 */ /* 0x000ff0000b800000 */
[----:B------:R-:W0:Y:S01]  /*06f0*/  LDC.64 R4, c[0x0][0x380] ;  /* 0x0000e000ff047b82 */ /* 0x000e220000000a00 */
[----:B------:R-:W-:-:S07]  /*0700*/  IADD3 R9, PT, PT, R6, R7, RZ ;  /* 0x0000000706097210 */ /* 0x000fce0007ffe0ff */
[----:B------:R-:W1:Y:S01]  /*0710*/  LDC.64 R2, c[0x0][0x390] ;  /* 0x0000e400ff027b82 */ /* 0x000e620000000a00 */
[----:B0-----:R-:W-:-:S05]  /*0720*/  IMAD.WIDE R4, R9, 0x4, R4 ;  /* 0x0000000409047825 */ /* 0x001fca00078e0204 */
[----:B------:R-:W2:Y:S01]  /*0730*/  LDG.E R18, desc[UR12][R4.64] ;  /* 0x0000000c04127981 */ /* 0x000ea2000c1e1900 */
[----:B-1----:R-:W-:-:S03]  /*0740*/  IMAD.WIDE.U32 R2, R7, 0x4, R2 ;  /* 0x0000000407027825 */ /* 0x002fc600078e0002 */
[----:B------:R-:W3:Y:S04]  /*0750*/  LDG.E R20, desc[UR12][R4.64+0x4] ;  /* 0x0000040c04147981 */ /* 0x000ee8000c1e1900 */
[----:B------:R-:W2:Y:S04]  /*0760*/  LDG.E R21, desc[UR12][R2.64] ;  /* 0x0000000c02157981 */ /* 0x000ea8000c1e1900 */
[----:B------:R-:W3:Y:S04]  /*0770*/  LDG.E R23, desc[UR12][R2.64+0x4] ;  /* 0x0000040c02177981 */ /* 0x000ee8000c1e1900 */
[----:B------:R-:W4:Y:S04]  /*0780*/  LDG.E R22, desc[UR12][R4.64+0x8] ;  /* 0x0000080c04167981 */ /* 0x000f28000c1e1900 */
        /* <DEDUP_REMOVED lines=11> */
[----:B------:R-:W-:Y:S01]  /*0840*/  IADD3 R7, PT, PT, R7, 0x8, RZ ;  /* 0x0000000807077810 */ /* 0x000fe20007ffe0ff */
        /* <DEDUP_REMOVED lines=15> */
[----:B------:R-:W-:-:S07]  /*0940*/  FADD R13, R8, |R19| ;  /* 0x40000013080d7221 */ /* 0x000fce0000000000 */
.L_x_805:
        /* <DEDUP_REMOVED lines=26> */
[----:B------:R-:W-:-:S07]  /*0af0*/  FADD R13, R8, |R17| ;  /* 0x40000011080d7221 */ /* 0x000fce0000000000 */
.L_x_806:
[----:B------:R-:W-:Y:S05]  /*0b00*/  BRA.U !UP1, `(.L_x_802) ;  /* 0x00000001094c7547 */ /* 0x000fea000b800000 */
[----:B------:R-:W0:Y:S01]  /*0b10*/  LDC.64 R4, c[0x0][0x390] ;  /* 0x0000e400ff047b82 */ /* 0x000e220000000a00 */
[----:B------:R-:W-:Y:S01]  /*0b20*/  IADD3 R9, PT, PT, R6, R7, RZ ;  /* 0x0000000706097210 */ /* 0x000fe20007ffe0ff */
[----:B------:R-:W-:-:S06]  /*0b30*/  UIADD3 UR4, UPT, UPT, -UR4, URZ, URZ ;  /* 0x000000ff04047290 */ /* 0x000fcc000fffe1ff */
[----:B------:R-:W1:Y:S01]  /*0b40*/  LDC.64 R2, c[0x0][0x380] ;  /* 0x0000e000ff027b82 */ /* 0x000e620000000a00 */
[----:B0-----:R-:W-:-:S03]  /*0b50*/  IMAD.WIDE.U32 R4, R7, 0x4, R4 ;  /* 0x0000000407047825 */ /* 0x001fc600078e0004 */
[----:B------:R-:W-:Y:S02]  /*0b60*/  MOV R6, R4 ;  /* 0x0000000400067202 */ /* 0x000fe40000000f00 */
[----:B------:R-:W-:-:S07]  /*0b70*/  MOV R11, R5 ;  /* 0x00000005000b7202 */ /* 0x000fce0000000f00 */
.L_x_807:
[----:B-1----:R-:W-:Y:S01]  /*0b80*/  IMAD.WIDE R4, R9, 0x4, R2 ;  /* 0x0000000409047825 */ /* 0x002fe200078e0202 */
[----:B------:R-:W-:-:S05]  /*0b90*/  MOV R7, R11 ;  /* 0x0000000b00077202 */ /* 0x000fca0000000f00 */
[----:B------:R-:W2:Y:S04]  /*0ba0*/  LDG.E R4, desc[UR12][R4.64] ;  /* 0x0000000c04047981 */ /* 0x000ea8000c1e1900 */
[----:B------:R0:W2:Y:S01]  /*0bb0*/  LDG.E R7, desc[UR12][R6.64] ;  /* 0x0000000c06077981 */ /* 0x0000a2000c1e1900 */
[----:B------:R-:W-:Y:S01]  /*0bc0*/  UIADD3 UR4, UPT, UPT, UR4, 0x1, URZ ;  /* 0x0000000104047890 */ /* 0x000fe2000fffe0ff */
[----:B------:R-:W-:-:S03]  /*0bd0*/  IADD3 R9, PT, PT, R9, 0x1, RZ ;  /* 0x0000000109097810 */ /* 0x000fc60007ffe0ff */
[----:B------:R-:W-:Y:S01]  /*0be0*/  UISETP.NE.AND UP0, UPT, UR4, URZ, UPT ;  /* 0x000000ff0400728c */ /* 0x000fe2000bf05270 */
[----:B0-----:R-:W-:-:S04]  /*0bf0*/  IADD3 R6, P0, PT, R6, 0x4, RZ ;  /* 0x0000000406067810 */ /* 0x001fc80007f1e0ff */
[----:B------:R-:W-:Y:S01]  /*0c00*/  IADD3.X R11, PT, PT, RZ, R11, RZ, P0, !PT ;  /* 0x0000000bff0b7210 */ /* 0x000fe200007fe4ff */
[----:B--2---:R-:W-:-:S04]  /*0c10*/  FADD R8, R4, -R7 ;  /* 0x8000000704087221 */ /* 0x004fc80000000000 */
[----:B------:R-:W-:Y:S01]  /*0c20*/  FADD R13, |R8|, R13 ;  /* 0x0000000d080d7221 */ /* 0x000fe20000000200 */
[----:B------:R-:W-:Y:S06]  /*0c30*/  BRA.U UP0, `(.L_x_807) ;  /* 0xfffffffd00d07547 */ /* 0x000fec000b83ffff */
.L_x_802:
[----:B------:R-:W0:Y:S02]  /*0c40*/  LDC.64 R2, c[0x0][0x398] ;  /* 0x0000e600ff027b82 */ /* 0x000e240000000a00 */
[----:B0-----:R-:W-:-:S05]  /*0c50*/  IMAD.WIDE R2, R0, 0x4, R2 ;  /* 0x0000000400027825 */ /* 0x001fca00078e0202 */
[----:B------:R-:W2:Y:S02]  /*0c60*/  LDG.E R0, desc[UR12][R2.64] ;  /* 0x0000000c02007981 */ /* 0x000ea4000c1e1900 */
[----:B--2---:R-:W-:-:S05]  /*0c70*/  FADD R13, R0, R13 ;  /* 0x0000000d000d7221 */ /* 0x004fca0000000000 */
[----:B------:R-:W-:Y:S01]  /*0c80*/  STG.E desc[UR12][R2.64], R13 ;  /* 0x0000000d02007986 */ /* 0x000fe2000c10190c */
[----:B------:R-:W-:Y:S05]  /*0c90*/  EXIT ;  /* 0x000000000000794d */ /* 0x000fea0003800000 */
.L_x_808:
        /* <DEDUP_REMOVED lines=14> */
.L_x_818:


//--------------------- .nv.shared._ZN3cub18CUB_300001_SM_10006detail11EmptyKernelIvEEvv --------------------------
	.section	.nv.shared._ZN3cub18CUB_300001_SM_10006detail11EmptyKernelIvEEvv,"aw",@nobits
	.sectionflags	@""
	.align	16
	.zero		1024


//--------------------- .nv.shared.reserved.0     --------------------------
	.section	.nv.shared.reserved.0,"aw",@nobits
	.weak		__nv_reservedSMEM_offset_0_alias
	.size		__nv_reservedSMEM_offset_0_alias, 0, 64
	.other		__nv_reservedSMEM_offset_0_alias,@"STO_CUDA_RESERVED_SHARED STV_DEFAULT"
__nv_reservedSMEM_offset_0_alias:
	.zero		0
	.zero		64


//--------------------- .nv.global                --------------------------
	.section	.nv.global,"aw",@nobits
.nv.global:
	.type		_ZN34_INTERNAL_6e22d316_4_k_cu_7fbbe9356thrust24THRUST_300001_SM_1000_NS12placeholders2_8E,@object
	.size		_ZN34_INTERNAL_6e22d316_4_k_cu_7fbbe9356thrust24THRUST_300001_SM_1000_NS12placeholders2_8E,(_ZN34_INTERNAL_6e22d316_4_k_cu_7fbbe9354cuda3std3__436_GLOBAL__N__6e22d316_4_k_cu_7fbbe9356ignoreE - _ZN34_INTERNAL_6e22d316_4_k_cu_7fbbe9356thrust24THRUST_300001_SM_1000_NS12placeholders2_8E)
_ZN34_INTERNAL_6e22d316_4_k_cu_7fbbe9356thrust24THRUST_300001_SM_1000_NS12placeholders2_8E:
	.zero		1
	.type		_ZN34_INTERNAL_6e22d316_4_k_cu_7fbbe9354cuda3std3__436_GLOBAL__N__6e22d316_4_k_cu_7fbbe9356ignoreE,@object
	.size		_ZN34_INTERNAL_6e22d316_4_k_cu_7fbbe9354cuda3std3__436_GLOBAL__N__6e22d316_4_k_cu_7fbbe9356ignoreE,(_ZN34_INTERNAL_6e22d316_4_k_cu_7fbbe9354cuda3std6ranges3__45__cpo4dataE - _ZN34_INTERNAL_6e22d316_4_k_cu_7fbbe9354cuda3std3__436_GLOBAL__N__6e22d316_4_k_cu_7fbbe9356ignoreE)
_ZN34_INTERNAL_6e22d316_4_k_cu_7fbbe9354cuda3std3__436_GLOBAL__N__6e22d316_4_k_cu_7fbbe9356ignoreE:
	.zero		1
	.type		_ZN34_INTERNAL_6e22d316_4_k_cu_7fbbe9354cuda3std6ranges3__45__cpo4dataE,@object
	.size		_ZN34_INTERNAL_6e22d316_4_k_cu_7fbbe9354cuda3std6ranges3__45__cpo4dataE,(_ZN34_INTERNAL_6e22d316_4_k_cu_7fbbe9356thrust24THRUST_300001_SM_1000_NS6system3cpp3parE - _ZN34_INTERNAL_6e22d316_4_k_cu_7fbbe9354cuda3std6ranges3__45__cpo4dataE)
_ZN34_INTERNAL_6e22d316_4_k_cu_7fbbe9354cuda3std6ranges3__45__cpo4dataE:
	.zero		1
	.type		_ZN34_INTERNAL_6e22d316_4_k_cu_7fbbe9356thrust24THRUST_300001_SM_1000_NS6system3cpp3parE,@object
	.size		_ZN34_INTERNAL_6e22d316_4_k_cu_7fbbe9356thrust24THRUST_300001_SM_1000_NS6system3cpp3parE,(_ZN34_INTERNAL_6e22d316_4_k_cu_7fbbe9354cuda3std3__45__cpo5beginE - _ZN34_INTERNAL_6e22d316_4_k_cu_7fbbe9356thrust24THRUST_300001_SM_1000_NS6system3cpp3parE)
_ZN34_INTERNAL_6e22d316_4_k_cu_7fbbe9356thrust24THRUST_300001_SM_1000_NS6system3cpp3parE:
	.zero		1
	.type		_ZN34_INTERNAL_6e22d316_4_k_cu_7fbbe9354cuda3std3__45__cpo5beginE,@object
	.size		_ZN34_INTERNAL_6e22d316_4_k_cu_7fbbe9354cuda3std3__45__cpo5beginE,(_ZN34_INTERNAL_6e22d316_4_k_cu_7fbbe9354cuda3std6ranges3__45__cpo5beginE - _ZN34_INTERNAL_6e22d316_4_k_cu_7fbbe9354cuda3std3__45__cpo5beginE)
_ZN34_INTERNAL_6e22d316_4_k_cu_7fbbe9354cuda3std3__45__cpo5beginE:
	.zero		1
	.type		_ZN34_INTERNAL_6e22d316_4_k_cu_7fbbe9354cuda3std6ranges3__45__cpo5beginE,@object
	.size		_ZN34_INTERNAL_6e22d316_4_k_cu_7fbbe9354cuda3std6ranges3__45__cpo5beginE,(_ZN34_INTERNAL_6e22d316_4_k_cu_7fbbe9356thrust24THRUST_300001_SM_1000_NS6deviceE - _ZN34_INTERNAL_6e22d316_4_k_cu_7fbbe9354cuda3std6ranges3__45__cpo5beginE)
_ZN34_INTERNAL_6e22d316_4_k_cu_7fbbe9354cuda3std6ranges3__45__cpo5beginE:
	.zero		1
	.type		_ZN34_INTERNAL_6e22d316_4_k_cu_7fbbe9356thrust24THRUST_300001_SM_1000_NS6deviceE,@object
	.size		_ZN34_INTERNAL_6e22d316_4_k_cu_7fbbe9356thrust24THRUST_300001_SM_1000_NS6deviceE,(_ZN34_INTERNAL_6e22d316_4_k_cu_7fbbe9354cuda3std3__47nulloptE - _ZN34_INTERNAL_6e22d316_4_k_cu_7fbbe9356thrust24THRUST_300001_SM_1000_NS6deviceE)
_ZN34_INTERNAL_6e22d316_4_k_cu_7fbbe9356thrust24THRUST_300001_SM_1000_NS6deviceE:
	.zero		1
	.type		_ZN34_INTERNAL_6e22d316_4_k_cu_7fbbe9354cuda3std3__47nulloptE,@object
	.size		_ZN34_INTERNAL_6e22d316_4_k_cu_7fbbe9354cuda3std3__47nulloptE,(_ZN34_INTERNAL_6e22d316_4_k_cu_7fbbe9354cuda3std6ranges3__45__cpo8distanceE - _ZN34_INTERNAL_6e22d316_4_k_cu_7fbbe9354cuda3std3__47nulloptE)
_ZN34_INTERNAL_6e22d316_4_k_cu_7fbbe9354cuda3std3__47nulloptE:
	.zero		1
	.type		_ZN34_INTERNAL_6e22d316_4_k_cu_7fbbe9354cuda3std6ranges3__45__cpo8distanceE,@object
	.size		_ZN34_INTERNAL_6e22d316_4_k_cu_7fbbe9354cuda3std6ranges3__45__cpo8distanceE,(_ZN34_INTERNAL_6e22d316_4_k_cu_7fbbe9356thrust24THRUST_300001_SM_1000_NS12placeholders2_4E - _ZN34_INTERNAL_6e22d316_4_k_cu_7fbbe9354cuda3std6ranges3__45__cpo8distanceE)
_ZN34_INTERNAL_6e22d316_4_k_cu_7fbbe9354cuda3std6ranges3__45__cpo8distanceE:
	.zero		1
	.type		_ZN34_INTERNAL_6e22d316_4_k_cu_7fbbe9356thrust24THRUST_300001_SM_1000_NS12placeholders2_4E,@object
	.size		_ZN34_INTERNAL_6e22d316_4_k_cu_7fbbe9356thrust24THRUST_300001_SM_1000_NS12placeholders2_4E,(_ZN34_INTERNAL_6e22d316_4_k_cu_7fbbe9354cuda3std3__45__cpo6rbeginE - _ZN34_INTERNAL_6e22d316_4_k_cu_7fbbe9356thrust24THRUST_300001_SM_1000_NS12placeholders2_4E)
_ZN34_INTERNAL_6e22d316_4_k_cu_7fbbe9356thrust24THRUST_300001_SM_1000_NS12placeholders2_4E:
	.zero		1
	.type		_ZN34_INTERNAL_6e22d316_4_k_cu_7fbbe9354cuda3std3__45__cpo6rbeginE,@object
	.size		_ZN34_INTERNAL_6e22d316_4_k_cu_7fbbe9354cuda3std3__45__cpo6rbeginE,(_ZN34_INTERNAL_6e22d316_4_k_cu_7fbbe9354cuda3std6ranges3__45__cpo7advanceE - _ZN34_INTERNAL_6e22d316_4_k_cu_7fbbe9354cuda3std3__45__cpo6rbeginE)
_ZN34_INTERNAL_6e22d316_4_k_cu_7fbbe9354cuda3std3__45__cpo6rbeginE:
	.zero		1
	.type		_ZN34_INTERNAL_6e22d316_4_k_cu_7fbbe9354cuda3std6ranges3__45__cpo7advanceE,@object
	.size		_ZN34_INTERNAL_6e22d316_4_k_cu_7fbbe9354cuda3std6ranges3__45__cpo7advanceE,(_ZN34_INTERNAL_6e22d316_4_k_cu_7fbbe9356thrust24THRUST_300001_SM_1000_NS12placeholders3_10E - _ZN34_INTERNAL_6e22d316_4_k_cu_7fbbe9354cuda3std6ranges3__45__cpo7advanceE)
_ZN34_INTERNAL_6e22d316_4_k_cu_7fbbe9354cuda3std6ranges3__45__cpo7advanceE:
	.zero		1
	.type		_ZN34_INTERNAL_6e22d316_4_k_cu_7fbbe9356thrust24THRUST_300001_SM_1000_NS12placeholders3_10E,@object
	.size		_ZN34_INTERNAL_6e22d316_4_k_cu_7fbbe9356thrust24THRUST_300001_SM_1000_NS12placeholders3_10E,(_ZN34_INTERNAL_6e22d316_4_k_cu_7fbbe9354cuda3std3__48in_placeE - _ZN34_INTERNAL_6e22d316_4_k_cu_7fbbe9356thrust24THRUST_300001_SM_1000_NS12placeholders3_10E)
_ZN34_INTERNAL_6e22d316_4_k_cu_7fbbe9356thrust24THRUST_300001_SM_1000_NS12placeholders3_10E:
	.zero		1
	.type		_ZN34_INTERNAL_6e22d316_4_k_cu_7fbbe9354cuda3std3__48in_placeE,@object
	.size		_ZN34_INTERNAL_6e22d316_4_k_cu_7fbbe9354cuda3std3__48in_placeE,(_ZN34_INTERNAL_6e22d316_4_k_cu_7fbbe9354cuda3std6ranges3__45__cpo4sizeE - _ZN34_INTERNAL_6e22d316_4_k_cu_7fbbe9354cuda3std3__48in_placeE)
_ZN34_INTERNAL_6e22d316_4_k_cu_7fbbe9354cuda3std3__48in_placeE:
	.zero		1
	.type		_ZN34_INTERNAL_6e22d316_4_k_cu_7fbbe9354cuda3std6ranges3__45__cpo4sizeE,@object
	.size		_ZN34_INTERNAL_6e22d316_4_k_cu_7fbbe9354cuda3std6ranges3__45__cpo4sizeE,(_ZN34_INTERNAL_6e22d316_4_k_cu_7fbbe9356thrust24THRUST_300001_SM_1000_NS12placeholders2_2E - _ZN34_INTERNAL_6e22d316_4_k_cu_7fbbe9354cuda3std6ranges3__45__cpo4sizeE)
_ZN34_INTERNAL_6e22d316_4_k_cu_7fbbe9354cuda3std6ranges3__45__cpo4sizeE:
	.zero		1
	.type		_ZN34_INTERNAL_6e22d316_4_k_cu_7fbbe9356thrust24THRUST_300001_SM_1000_NS12placeholders2_2E,@object
	.size		_ZN34_INTERNAL_6e22d316_4_k_cu_7fbbe9356thrust24THRUST_300001_SM_1000_NS12placeholders2_2E,(_ZN34_INTERNAL_6e22d316_4_k_cu_7fbbe9354cuda3std3__45__cpo6cbeginE - _ZN34_INTERNAL_6e22d316_4_k_cu_7fbbe9356thrust24THRUST_300001_SM_1000_NS12placeholders2_2E)
_ZN34_INTERNAL_6e22d316_4_k_cu_7fbbe9356thrust24THRUST_300001_SM_1000_NS12placeholders2_2E:
	.zero		1
	.type		_ZN34_INTERNAL_6e22d316_4_k_cu_7fbbe9354cuda3std3__45__cpo6cbeginE,@object
	.size		_ZN34_INTERNAL_6e22d316_4_k_cu_7fbbe9354cuda3std3__45__cpo6cbeginE,(_ZN34_INTERNAL_6e22d316_4_k_cu_7fbbe9354cuda3std6ranges3__45__cpo6cbeginE - _ZN34_INTERNAL_6e22d316_4_k_cu_7fbbe9354cuda3std3__45__cpo6cbeginE)
_ZN34_INTERNAL_6e22d316_4_k_cu_7fbbe9354cuda3std3__45__cpo6cbeginE:
	.zero		1
	.type		_ZN34_INTERNAL_6e22d316_4_k_cu_7fbbe9354cuda3std6ranges3__45__cpo6cbeginE,@object
	.size		_ZN34_INTERNAL_6e22d316_4_k_cu_7fbbe9354cuda3std6ranges3__45__cpo6cbeginE,(_ZN34_INTERNAL_6e22d316_4_k_cu_7fbbe9356thrust24THRUST_300001_SM_1000_NS12placeholders2_6E - _ZN34_INTERNAL_6e22d316_4_k_cu_7fbbe9354cuda3std6ranges3__45__cpo6cbeginE)
_ZN34_INTERNAL_6e22d316_4_k_cu_7fbbe9354cuda3std6ranges3__45__cpo6cbeginE:
	.zero		1
	.type		_ZN34_INTERNAL_6e22d316_4_k_cu_7fbbe9356thrust24THRUST_300001_SM_1000_NS12placeholders2_6E,@object
	.size		_ZN34_INTERNAL_6e22d316_4_k_cu_7fbbe9356thrust24THRUST_300001_SM_1000_NS12placeholders2_6E,(_ZN34_INTERNAL_6e22d316_4_k_cu_7fbbe9354cuda3std3__45__cpo7crbeginE - _ZN34_INTERNAL_6e22d316_4_k_cu_7fbbe9356thrust24THRUST_300001_SM_1000_NS12placeholders2_6E)
_ZN34_INTERNAL_6e22d316_4_k_cu_7fbbe9356thrust24THRUST_300001_SM_1000_NS12placeholders2_6E:
	.zero		1
	.type		_ZN34_INTERNAL_6e22d316_4_k_cu_7fbbe9354cuda3std3__45__cpo7crbeginE,@object
	.size		_ZN34_INTERNAL_6e22d316_4_k_cu_7fbbe9354cuda3std3__45__cpo7crbeginE,(_ZN34_INTERNAL_6e22d316_4_k_cu_7fbbe9354cuda3std6ranges3__45__cpo4nextE - _ZN34_INTERNAL_6e22d316_4_k_cu_7fbbe9354cuda3std3__45__cpo7crbeginE)
_ZN34_INTERNAL_6e22d316_4_k_cu_7fbbe9354cuda3std3__45__cpo7crbeginE:
	.zero		1
	.type		_ZN34_INTERNAL_6e22d316_4_k_cu_7fbbe9354cuda3std6ranges3__45__cpo4nextE,@object
	.size		_ZN34_INTERNAL_6e22d316_4_k_cu_7fbbe9354cuda3std6ranges3__45__cpo4nextE,(_ZN34_INTERNAL_6e22d316_4_k_cu_7fbbe9354cuda3std6ranges3__45__cpo4swapE - _ZN34_INTERNAL_6e22d316_4_k_cu_7fbbe9354cuda3std6ranges3__45__cpo4nextE)
_ZN34_INTERNAL_6e22d316_4_k_cu_7fbbe9354cuda3std6ranges3__45__cpo4nextE:
	.zero		1
	.type		_ZN34_INTERNAL_6e22d316_4_k_cu_7fbbe9354cuda3std6ranges3__45__cpo4swapE,@object
	.size		_ZN34_INTERNAL_6e22d316_4_k_cu_7fbbe9354cuda3std6ranges3__45__cpo4swapE,(_ZN34_INTERNAL_6e22d316_4_k_cu_7fbbe9356thrust24THRUST_300001_SM_1000_NS8cuda_cub10par_nosyncE - _ZN34_INTERNAL_6e22d316_4_k_cu_7fbbe9354cuda3std6ranges3__45__cpo4swapE)
_ZN34_INTERNAL_6e22d316_4_k_cu_7fbbe9354cuda3std6ranges3__45__cpo4swapE:
	.zero		1
	.type		_ZN34_INTERNAL_6e22d316_4_k_cu_7fbbe9356thrust24THRUST_300001_SM_1000_NS8cuda_cub10par_nosyncE,@object
	.size		_ZN34_INTERNAL_6e22d316_4_k_cu_7fbbe9356thrust24THRUST_300001_SM_1000_NS8cuda_cub10par_nosyncE,(_ZN34_INTERNAL_6e22d316_4_k_cu_7fbbe9356thrust24THRUST_300001_SM_1000_NS3seqE - _ZN34_INTERNAL_6e22d316_4_k_cu_7fbbe9356thrust24THRUST_300001_SM_1000_NS8cuda_cub10par_nosyncE)
_ZN34_INTERNAL_6e22d316_4_k_cu_7fbbe9356thrust24THRUST_300001_SM_1000_NS8cuda_cub10par_nosyncE:
	.zero		1
	.type		_ZN34_INTERNAL_6e22d316_4_k_cu_7fbbe9356thrust24THRUST_300001_SM_1000_NS3seqE,@object
	.size		_ZN34_INTERNAL_6e22d316_4_k_cu_7fbbe9356thrust24THRUST_300001_SM_1000_NS3seqE,(_ZN34_INTERNAL_6e22d316_4_k_cu_7fbbe9354cuda3std3__420unreachable_sentinelE - _ZN34_INTERNAL_6e22d316_4_k_cu_7fbbe9356thrust24THRUST_300001_SM_1000_NS3seqE)
_ZN34_INTERNAL_6e22d316_4_k_cu_7fbbe9356thrust24THRUST_300001_SM_1000_NS3seqE:
	.zero		1
	.type		_ZN34_INTERNAL_6e22d316_4_k_cu_7fbbe9354cuda3std3__420unreachable_sentinelE,@object
	.size		_ZN34_INTERNAL_6e22d316_4_k_cu_7fbbe9354cuda3std3__420unreachable_sentinelE,(_ZN34_INTERNAL_6e22d316_4_k_cu_7fbbe9354cuda3std6ranges3__45__cpo5ssizeE - _ZN34_INTERNAL_6e22d316_4_k_cu_7fbbe9354cuda3std3__420unreachable_sentinelE)
_ZN34_INTERNAL_6e22d316_4_k_cu_7fbbe9354cuda3std3__420unreachable_sentinelE:
	.zero		1
	.type		_ZN34_INTERNAL_6e22d316_4_k_cu_7fbbe9354cuda3std6ranges3__45__cpo5ssizeE,@object
	.size		_ZN34_INTERNAL_6e22d316_4_k_cu_7fbbe9354cuda3std6ranges3__45__cpo5ssizeE,(_ZN34_INTERNAL_6e22d316_4_k_cu_7fbbe9356thrust24THRUST_300001_SM_1000_NS12placeholders2_3E - _ZN34_INTERNAL_6e22d316_4_k_cu_7fbbe9354cuda3std6ranges3__45__cpo5ssizeE)
_ZN34_INTERNAL_6e22d316_4_k_cu_7fbbe9354cuda3std6ranges3__45__cpo5ssizeE:
	.zero		1
	.type		_ZN34_INTERNAL_6e22d316_4_k_cu_7fbbe9356thrust24THRUST_300001_SM_1000_NS12placeholders2_3E,@object
	.size		_ZN34_INTERNAL_6e22d316_4_k_cu_7fbbe9356thrust24THRUST_300001_SM_1000_NS12placeholders2_3E,(_ZN34_INTERNAL_6e22d316_4_k_cu_7fbbe9354cuda3std3__45__cpo4cendE - _ZN34_INTERNAL_6e22d316_4_k_cu_7fbbe9356thrust24THRUST_300001_SM_1000_NS12placeholders2_3E)
_ZN34_INTERNAL_6e22d316_4_k_cu_7fbbe9356thrust24THRUST_300001_SM_1000_NS12placeholders2_3E:
	.zero		1
	.type		_ZN34_INTERNAL_6e22d316_4_k_cu_7fbbe9354cuda3std3__45__cpo4cendE,@object
	.size		_ZN34_INTERNAL_6e22d316_4_k_cu_7fbbe9354cuda3std3__45__cpo4cendE,(_ZN34_INTERNAL_6e22d316_4_k_cu_7fbbe9354cuda3std6ranges3__45__cpo4cendE - _ZN34_INTERNAL_6e22d316_4_k_cu_7fbbe9354cuda3std3__45__cpo4cendE)
_ZN34_INTERNAL_6e22d316_4_k_cu_7fbbe9354cuda3std3__45__cpo4cendE:
	.zero		1
	.type		_ZN34_INTERNAL_6e22d316_4_k_cu_7fbbe9354cuda3std6ranges3__45__cpo4cendE,@object
	.size		_ZN34_INTERNAL_6e22d316_4_k_cu_7fbbe9354cuda3std6ranges3__45__cpo4cendE,(_ZN34_INTERNAL_6e22d316_4_k_cu_7fbbe9356thrust24THRUST_300001_SM_1000_NS12placeholders2_7E - _ZN34_INTERNAL_6e22d316_4_k_cu_7fbbe9354cuda3std6ranges3__45__cpo4cendE)
_ZN34_INTERNAL_6e22d316_4_k_cu_7fbbe9354cuda3std6ranges3__45__cpo4cendE:
	.zero		1
	.type		_ZN34_INTERNAL_6e22d316_4_k_cu_7fbbe9356thrust24THRUST_300001_SM_1000_NS12placeholders2_7E,@object
	.size		_ZN34_INTERNAL_6e22d316_4_k_cu_7fbbe9356thrust24THRUST_300001_SM_1000_NS12placeholders2_7E,(_ZN34_INTERNAL_6e22d316_4_k_cu_7fbbe9354cuda3std3__45__cpo5crendE - _ZN34_INTERNAL_6e22d316_4_k_cu_7fbbe9356thrust24THRUST_300001_SM_1000_NS12placeholders2_7E)
_ZN34_INTERNAL_6e22d316_4_k_cu_7fbbe9356thrust24THRUST_300001_SM_1000_NS12placeholders2_7E:
	.zero		1
	.type		_ZN34_INTERNAL_6e22d316_4_k_cu_7fbbe9354cuda3std3__45__cpo5crendE,@object
	.size		_ZN34_INTERNAL_6e22d316_4_k_cu_7fbbe9354cuda3std3__45__cpo5crendE,(_ZN34_INTERNAL_6e22d316_4_k_cu_7fbbe9354cuda3std6ranges3__45__cpo4prevE - _ZN34_INTERNAL_6e22d316_4_k_cu_7fbbe9354cuda3std3__45__cpo5crendE)
_ZN34_INTERNAL_6e22d316_4_k_cu_7fbbe9354cuda3std3__45__cpo5crendE:
	.zero		1
	.type		_ZN34_INTERNAL_6e22d316_4_k_cu_7fbbe9354cuda3std6ranges3__45__cpo4prevE,@object
	.size		_ZN34_INTERNAL_6e22d316_4_k_cu_7fbbe9354cuda3std6ranges3__45__cpo4prevE,(_ZN34_INTERNAL_6e22d316_4_k_cu_7fbbe9354cuda3std6ranges3__45__cpo9iter_moveE - _ZN34_INTERNAL_6e22d316_4_k_cu_7fbbe9354cuda3std6ranges3__45__cpo4prevE)
_ZN34_INTERNAL_6e22d316_4_k_cu_7fbbe9354cuda3std6ranges3__45__cpo4prevE:
	.zero		1
	.type		_ZN34_INTERNAL_6e22d316_4_k_cu_7fbbe9354cuda3std6ranges3__45__cpo9iter_moveE,@object
	.size		_ZN34_INTERNAL_6e22d316_4_k_cu_7fbbe9354cuda3std6ranges3__45__cpo9iter_moveE,(_ZN34_INTERNAL_6e22d316_4_k_cu_7fbbe9356thrust24THRUST_300001_SM_1000_NS6system6detail10sequential3seqE - _ZN34_INTERNAL_6e22d316_4_k_cu_7fbbe9354cuda3std6ranges3__45__cpo9iter_moveE)
_ZN34_INTERNAL_6e22d316_4_k_cu_7fbbe9354cuda3std6ranges3__45__cpo9iter_moveE:
	.zero		1
	.type		_ZN34_INTERNAL_6e22d316_4_k_cu_7fbbe9356thrust24THRUST_300001_SM_1000_NS6system6detail10sequential3seqE,@object
	.size		_ZN34_INTERNAL_6e22d316_4_k_cu_7fbbe9356thrust24THRUST_300001_SM_1000_NS6system6detail10sequential3seqE,(_ZN34_INTERNAL_6e22d316_4_k_cu_7fbbe9356thrust24THRUST_300001_SM_1000_NS12placeholders2_9E - _ZN34_INTERNAL_6e22d316_4_k_cu_7fbbe9356thrust24THRUST_300001_SM_1000_NS6system6detail10sequential3seqE)
_ZN34_INTERNAL_6e22d316_4_k_cu_7fbbe9356thrust24THRUST_300001_SM_1000_NS6system6detail10sequential3seqE:
	.zero		1
	.type		_ZN34_INTERNAL_6e22d316_4_k_cu_7fbbe9356thrust24THRUST_300001_SM_1000_NS12placeholders2_9E,@object
	.size		_ZN34_INTERNAL_6e22d316_4_k_cu_7fbbe9356thrust24THRUST_300001_SM_1000_NS12placeholders2_9E,(_ZN34_INTERNAL_6e22d316_4_k_cu_7fbbe9354cuda3std3__419piecewise_constructE - _ZN34_INTERNAL_6e22d316_4_k_cu_7fbbe9356thrust24THRUST_300001_SM_1000_NS12placeholders2_9E)
_ZN34_INTERNAL_6e22d316_4_k_cu_7fbbe9356thrust24THRUST_300001_SM_1000_NS12placeholders2_9E:
	.zero		1
	.type		_ZN34_INTERNAL_6e22d316_4_k_cu_7fbbe9354cuda3std3__419piecewise_constructE,@object
	.size		_ZN34_INTERNAL_6e22d316_4_k_cu_7fbbe9354cuda3std3__419piecewise_constructE,(_ZN34_INTERNAL_6e22d316_4_k_cu_7fbbe9354cuda3std6ranges3__45__cpo5cdataE - _ZN34_INTERNAL_6e22d316_4_k_cu_7fbbe9354cuda3std3__419piecewise_constructE)
_ZN34_INTERNAL_6e22d316_4_k_cu_7fbbe9354cuda3std3__419piecewise_constructE:
	.zero		1
	.type		_ZN34_INTERNAL_6e22d316_4_k_cu_7fbbe9354cuda3std6ranges3__45__cpo5cdataE,@object
	.size		_ZN34_INTERNAL_6e22d316_4_k_cu_7fbbe9354cuda3std6ranges3__45__cpo5cdataE,(_ZN34_INTERNAL_6e22d316_4_k_cu_7fbbe9356thrust24THRUST_300001_SM_1000_NS12placeholders2_1E - _ZN34_INTERNAL_6e22d316_4_k_cu_7fbbe9354cuda3std6ranges3__45__cpo5cdataE)
_ZN34_INTERNAL_6e22d316_4_k_cu_7fbbe9354cuda3std6ranges3__45__cpo5cdataE:
	.zero		1
	.type		_ZN34_INTERNAL_6e22d316_4_k_cu_7fbbe9356thrust24THRUST_300001_SM_1000_NS12placeholders2_1E,@object
	.size		_ZN34_INTERNAL_6e22d316_4_k_cu_7fbbe9356thrust24THRUST_300001_SM_1000_NS12placeholders2_1E,(_ZN34_INTERNAL_6e22d316_4_k_cu_7fbbe9354cuda3std3__45__cpo3endE - _ZN34_INTERNAL_6e22d316_4_k_cu_7fbbe9356thrust24THRUST_300001_SM_1000_NS12placeholders2_1E)
_ZN34_INTERNAL_6e22d316_4_k_cu_7fbbe9356thrust24THRUST_300001_SM_1000_NS12placeholders2_1E:
	.zero		1
	.type		_ZN34_INTERNAL_6e22d316_4_k_cu_7fbbe9354cuda3std3__45__cpo3endE,@object
	.size		_ZN34_INTERNAL_6e22d316_4_k_cu_7fbbe9354cuda3std3__45__cpo3endE,(_ZN34_INTERNAL_6e22d316_4_k_cu_7fbbe9354cuda3std6ranges3__45__cpo3endE - _ZN34_INTERNAL_6e22d316_4_k_cu_7fbbe9354cuda3std3__45__cpo3endE)
_ZN34_INTERNAL_6e22d316_4_k_cu_7fbbe9354cuda3std3__45__cpo3endE:
	.zero		1
	.type		_ZN34_INTERNAL_6e22d316_4_k_cu_7fbbe9354cuda3std6ranges3__45__cpo3endE,@object
	.size		_ZN34_INTERNAL_6e22d316_4_k_cu_7fbbe9354cuda3std6ranges3__45__cpo3endE,(_ZN34_INTERNAL_6e22d316_4_k_cu_7fbbe9356thrust24THRUST_300001_SM_1000_NS12placeholders2_5E - _ZN34_INTERNAL_6e22d316_4_k_cu_7fbbe9354cuda3std6ranges3__45__cpo3endE)
_ZN34_INTERNAL_6e22d316_4_k_cu_7fbbe9354cuda3std6ranges3__45__cpo3endE:
	.zero		1
	.type		_ZN34_INTERNAL_6e22d316_4_k_cu_7fbbe9356thrust24THRUST_300001_SM_1000_NS12placeholders2_5E,@object
	.size		_ZN34_INTERNAL_6e22d316_4_k_cu_7fbbe9356thrust24THRUST_300001_SM_1000_NS12placeholders2_5E,(_ZN34_INTERNAL_6e22d316_4_k_cu_7fbbe9354cuda3std3__45__cpo4rendE - _ZN34_INTERNAL_6e22d316_4_k_cu_7fbbe9356thrust24THRUST_300001_SM_1000_NS12placeholders2_5E)
_ZN34_INTERNAL_6e22d316_4_k_cu_7fbbe9356thrust24THRUST_300001_SM_1000_NS12placeholders2_5E:
	.zero		1
	.type		_ZN34_INTERNAL_6e22d316_4_k_cu_7fbbe9354cuda3std3__45__cpo4rendE,@object
	.size		_ZN34_INTERNAL_6e22d316_4_k_cu_7fbbe9354cuda3std3__45__cpo4rendE,(_ZN34_INTERNAL_6e22d316_4_k_cu_7fbbe9354cuda3std6ranges3__45__cpo9iter_swapE - _ZN34_INTERNAL_6e22d316_4_k_cu_7fbbe9354cuda3std3__45__cpo4rendE)
_ZN34_INTERNAL_6e22d316_4_k_cu_7fbbe9354cuda3std3__45__cpo4rendE:
	.zero		1
	.type		_ZN34_INTERNAL_6e22d316_4_k_cu_7fbbe9354cuda3std6ranges3__45__cpo9iter_swapE,@object
	.size		_ZN34_INTERNAL_6e22d316_4_k_cu_7fbbe9354cuda3std6ranges3__45__cpo9iter_swapE,(_ZN34_INTERNAL_6e22d316_4_k_cu_7fbbe9354cuda3std3__48unexpectE - _ZN34_INTERNAL_6e22d316_4_k_cu_7fbbe9354cuda3std6ranges3__45__cpo9iter_swapE)
_ZN34_INTERNAL_6e22d316_4_k_cu_7fbbe9354cuda3std6ranges3__45__cpo9iter_swapE:
	.zero		1
	.type		_ZN34_INTERNAL_6e22d316_4_k_cu_7fbbe9354cuda3std3__48unexpectE,@object
	.size		_ZN34_INTERNAL_6e22d316_4_k_cu_7fbbe9354cuda3std3__48unexpectE,(_ZN34_INTERNAL_6e22d316_4_k_cu_7fbbe9356thrust24THRUST_300001_SM_1000_NS8cuda_cub3parE - _ZN34_INTERNAL_6e22d316_4_k_cu_7fbbe9354cuda3std3__48unexpectE)
_ZN34_INTERNAL_6e22d316_4_k_cu_7fbbe9354cuda3std3__48unexpectE:
	.zero		1
	.type		_ZN34_INTERNAL_6e22d316_4_k_cu_7fbbe9356thrust24THRUST_300001_SM_1000_NS8cuda_cub3parE,@object
	.size		_ZN34_INTERNAL_6e22d316_4_k_cu_7fbbe9356thrust24THRUST_300001_SM_1000_NS8cuda_cub3parE,(.L_29 - _ZN34_INTERNAL_6e22d316_4_k_cu_7fbbe9356thrust24THRUST_300001_SM_1000_NS8cuda_cub3parE)
_ZN34_INTERNAL_6e22d316_4_k_cu_7fbbe9356thrust24THRUST_300001_SM_1000_NS8cuda_cub3parE:
	.zero		1
.L_29:


//--------------------- .nv.shared._ZN6thrust24THRUST_300001_SM_1000_NS8cuda_cub4core6detail13_kernel_agentINS1_8__reduce11ReduceAgentIPN4cuda3std3__45tupleIJflEEESC_SB_lNS1_9__extrema9arg_min_fIflNS9_4lessIfEEEEEEJSC_SC_iSH_EEEvDpT0_ --------------------------
	.section	.nv.shared._ZN6thrust24THRUST_300001_SM_1000_NS8cuda_cub4core6detail13_kernel_agentINS1_8__reduce11ReduceAgentIPN4cuda3std3__45tupleIJflEEESC_SB_lNS1_9__extrema9arg_min_fIflNS9_4lessIfEEEEEEJSC_SC_iSH_EEEvDpT0_,"aw",@nobits
	.sectionflags	@""
	.align	16
	.zero		1024


//--------------------- .nv.shared._ZN6thrust24THRUST_300001_SM_1000_NS8cuda_cub4core6detail13_kernel_agentINS1_8__reduce10DrainAgentIlEEJN3cub18CUB_300001_SM_10009GridQueueIyEElEEEvDpT0_ --------------------------
	.section	.nv.shared._ZN6thrust24THRUST_300001_SM_1000_NS8cuda_cub4core6detail13_kernel_agentINS1_8__reduce10DrainAgentIlEEJN3cub18CUB_300001_SM_10009GridQueueIyEElEEEvDpT0_,"aw",@nobits
	.sectionflags	@""
	.align	16
	.zero		1024


//--------------------- .nv.shared._ZN6thrust24THRUST_300001_SM_1000_NS8cuda_cub4core6detail13_kernel_agentINS1_8__reduce11ReduceAgentINS0_12zip_iteratorIN4cuda3std3__45tupleIJNS0_6detail15normal_iteratorINS0_10device_ptrIfEEEENS0_17counting_iteratorIlNS0_11use_defaultESI_SI_EEEEEEEPNSB_IJflEEESM_lNS1_9__extrema9arg_min_fIflNSA_4lessIfEEEEEEJSL_SN_lN3cub18CUB_300001_SM_100013GridEvenShareIlEENSV_9GridQueueIyEESS_EEEvDpT0_ --------------------------
	.section	.nv.shared._ZN6thrust24THRUST_300001_SM_1000_NS8cuda_cub4core6detail13_kernel_agentINS1_8__reduce11ReduceAgentINS0_12zip_iteratorIN4cuda3std3__45tupleIJNS0_6detail15normal_iteratorINS0_10device_ptrIfEEEENS0_17counting_iteratorIlNS0_11use_defaultESI_SI_EEEEEEEPNSB_IJflEEESM_lNS1_9__extrema9arg_min_fIflNSA_4lessIfEEEEEEJSL_SN_lN3cub18CUB_300001_SM_100013GridEvenShareIlEENSV_9GridQueueIyEESS_EEEvDpT0_,"aw",@nobits
	.sectionflags	@""
	.align	16
	.zero		1024


//--------------------- .nv.shared._ZN6thrust24THRUST_300001_SM_1000_NS8cuda_cub4core6detail13_kernel_agentINS1_8__reduce11ReduceAgentINS0_12zip_iteratorIN4cuda3std3__45tupleIJNS0_6detail15normal_iteratorINS0_10device_ptrIfEEEENS0_17counting_iteratorIlNS0_11use_defaultESI_SI_EEEEEEEPNSB_IJflEEESM_lNS1_9__extrema9arg_min_fIflNSA_4lessIfEEEEEEJSL_SN_lSS_EEEvDpT0_ --------------------------
	.section	.nv.shared._ZN6thrust24THRUST_300001_SM_1000_NS8cuda_cub4core6detail13_kernel_agentINS1_8__reduce11ReduceAgentINS0_12zip_iteratorIN4cuda3std3__45tupleIJNS0_6detail15normal_iteratorINS0_10device_ptrIfEEEENS0_17counting_iteratorIlNS0_11use_defaultESI_SI_EEEEEEEPNSB_IJflEEESM_lNS1_9__extrema9arg_min_fIflNSA_4lessIfEEEEEEJSL_SN_lSS_EEEvDpT0_,"aw",@nobits
	.sectionflags	@""
	.align	16
	.zero		1024


//--------------------- .nv.shared._ZN6thrust24THRUST_300001_SM_1000_NS8cuda_cub4core6detail13_kernel_agentINS1_8__reduce11ReduceAgentIPN4cuda3std3__45tupleIJflEEESC_SB_iNS1_9__extrema9arg_min_fIflNS9_4lessIfEEEEEEJSC_SC_iSH_EEEvDpT0_ --------------------------
	.section	.nv.shared._ZN6thrust24THRUST_300001_SM_1000_NS8cuda_cub4core6detail13_kernel_agentINS1_8__reduce11ReduceAgentIPN4cuda3std3__45tupleIJflEEESC_SB_iNS1_9__extrema9arg_min_fIflNS9_4lessIfEEEEEEJSC_SC_iSH_EEEvDpT0_,"aw",@nobits
	.sectionflags	@""
	.align	16
	.zero		1024


//--------------------- .nv.shared._ZN6thrust24THRUST_300001_SM_1000_NS8cuda_cub4core6detail13_kernel_agentINS1_8__reduce10DrainAgentIiEEJN3cub18CUB_300001_SM_10009GridQueueIjEEiEEEvDpT0_ --------------------------
	.section	.nv.shared._ZN6thrust24THRUST_300001_SM_1000_NS8cuda_cub4core6detail13_kernel_agentINS1_8__reduce10DrainAgentIiEEJN3cub18CUB_300001_SM_10009GridQueueIjEEiEEEvDpT0_,"aw",@nobits
	.sectionflags	@""
	.align	16
	.zero		1024


//--------------------- .nv.shared._ZN6thrust24THRUST_300001_SM_1000_NS8cuda_cub4core6detail13_kernel_agentINS1_8__reduce11ReduceAgentINS0_12zip_iteratorIN4cuda3std3__45tupleIJNS0_6detail15normal_iteratorINS0_10device_ptrIfEEEENS0_17counting_iteratorIlNS0_11use_defaultESI_SI_EEEEEEEPNSB_IJflEEESM_iNS1_9__extrema9arg_min_fIflNSA_4lessIfEEEEEEJSL_SN_iN3cub18CUB_300001_SM_100013GridEvenShareIiEENSV_9GridQueueIjEESS_EEEvDpT0_ --------------------------
	.section	.nv.shared._ZN6thrust24THRUST_300001_SM_1000_NS8cuda_cub4core6detail13_kernel_agentINS1_8__reduce11ReduceAgentINS0_12zip_iteratorIN4cuda3std3__45tupleIJNS0_6detail15normal_iteratorINS0_10device_ptrIfEEEENS0_17counting_iteratorIlNS0_11use_defaultESI_SI_EEEEEEEPNSB_IJflEEESM_iNS1_9__extrema9arg_min_fIflNSA_4lessIfEEEEEEJSL_SN_iN3cub18CUB_300001_SM_100013GridEvenShareIiEENSV_9GridQueueIjEESS_EEEvDpT0_,"aw",@nobits
	.sectionflags	@""
	.align	16
	.zero		1024


//--------------------- .nv.shared._ZN6thrust24THRUST_300001_SM_1000_NS8cuda_cub4core6detail13_kernel_agentINS1_8__reduce11ReduceAgentINS0_12zip_iteratorIN4cuda3std3__45tupleIJNS0_6detail15normal_iteratorINS0_10device_ptrIfEEEENS0_17counting_iteratorIlNS0_11use_defaultESI_SI_EEEEEEEPNSB_IJflEEESM_iNS1_9__extrema9arg_min_fIflNSA_4lessIfEEEEEEJSL_SN_iSS_EEEvDpT0_ --------------------------
	.section	.nv.shared._ZN6thrust24THRUST_300001_SM_1000_NS8cuda_cub4core6detail13_kernel_agentINS1_8__reduce11ReduceAgentINS0_12zip_iteratorIN4cuda3std3__45tupleIJNS0_6detail15normal_iteratorINS0_10device_ptrIfEEEENS0_17counting_iteratorIlNS0_11use_defaultESI_SI_EEEEEEEPNSB_IJflEEESM_iNS1_9__extrema9arg_min_fIflNSA_4lessIfEEEEEEJSL_SN_iSS_EEEvDpT0_,"aw",@nobits
	.sectionflags	@""
	.align	16
	.zero		1024


//--------------------- .nv.shared._Z16compute_distancePfiS_S_i --------------------------
	.section	.nv.shared._Z16compute_distancePfiS_S_i,"aw",@nobits
	.sectionflags	@""
	.align	16
	.zero		1024


//--------------------- .nv.constant0._ZN3cub18CUB_300001_SM_10006detail11EmptyKernelIvEEvv --------------------------
	.section	.nv.constant0._ZN3cub18CUB_300001_SM_10006detail11EmptyKernelIvEEvv,"a",@progbits
	.sectionflags	@""
	.align	4
.nv.constant0._ZN3cub18CUB_300001_SM_10006detail11EmptyKernelIvEEvv:
	.zero		896


//--------------------- .nv.constant0._ZN6thrust24THRUST_300001_SM_1000_NS8cuda_cub4core6detail13_kernel_agentINS1_8__reduce11ReduceAgentIPN4cuda3std3__45tupleIJflEEESC_SB_lNS1_9__extrema9arg_min_fIflNS9_4lessIfEEEEEEJSC_SC_iSH_EEEvDpT0_ --------------------------
	.section	.nv.constant0._ZN6thrust24THRUST_300001_SM_1000_NS8cuda_cub4core6detail13_kernel_agentINS1_8__reduce11ReduceAgentIPN4cuda3std3__45tupleIJflEEESC_SB_lNS1_9__extrema9arg_min_fIflNS9_4lessIfEEEEEEJSC_SC_iSH_EEEvDpT0_,"a",@progbits
	.sectionflags	@""
	.align	4
.nv.constant0._ZN6thrust24THRUST_300001_SM_1000_NS8cuda_cub4core6detail13_kernel_agentINS1_8__reduce11ReduceAgentIPN4cuda3std3__45tupleIJflEEESC_SB_lNS1_9__extrema9arg_min_fIflNS9_4lessIfEEEEEEJSC_SC_iSH_EEEvDpT0_:
	.zero		917


//--------------------- .nv.constant0._ZN6thrust24THRUST_300001_SM_1000_NS8cuda_cub4core6detail13_kernel_agentINS1_8__reduce10DrainAgentIlEEJN3cub18CUB_300001_SM_10009GridQueueIyEElEEEvDpT0_ --------------------------
	.section	.nv.constant0._ZN6thrust24THRUST_300001_SM_1000_NS8cuda_cub4core6detail13_kernel_agentINS1_8__reduce10DrainAgentIlEEJN3cub18CUB_300001_SM_10009GridQueueIyEElEEEvDpT0_,"a",@progbits
	.sectionflags	@""
	.align	4
.nv.constant0._ZN6thrust24THRUST_300001_SM_1000_NS8cuda_cub4core6detail13_kernel_agentINS1_8__reduce10DrainAgentIlEEJN3cub18CUB_300001_SM_10009GridQueueIyEElEEEvDpT0_:
	.zero		912


//--------------------- .nv.constant0._ZN6thrust24THRUST_300001_SM_1000_NS8cuda_cub4core6detail13_kernel_agentINS1_8__reduce11ReduceAgentINS0_12zip_iteratorIN4cuda3std3__45tupleIJNS0_6detail15normal_iteratorINS0_10device_ptrIfEEEENS0_17counting_iteratorIlNS0_11use_defaultESI_SI_EEEEEEEPNSB_IJflEEESM_lNS1_9__extrema9arg_min_fIflNSA_4lessIfEEEEEEJSL_SN_lN3cub18CUB_300001_SM_100013GridEvenShareIlEENSV_9GridQueueIyEESS_EEEvDpT0_ --------------------------
	.section	.nv.constant0._ZN6thrust24THRUST_300001_SM_1000_NS8cuda_cub4core6detail13_kernel_agentINS1_8__reduce11ReduceAgentINS0_12zip_iteratorIN4cuda3std3__45tupleIJNS0_6detail15normal_iteratorINS0_10device_ptrIfEEEENS0_17counting_iteratorIlNS0_11use_defaultESI_SI_EEEEEEEPNSB_IJflEEESM_lNS1_9__extrema9arg_min_fIflNSA_4lessIfEEEEEEJSL_SN_lN3cub18CUB_300001_SM_100013GridEvenShareIlEENSV_9GridQueueIyEESS_EEEvDpT0_,"a",@progbits
	.sectionflags	@""
	.align	4
.nv.constant0._ZN6thrust24THRUST_300001_SM_1000_NS8cuda_cub4core6detail13_kernel_agentINS1_8__reduce11ReduceAgentINS0_12zip_iteratorIN4cuda3std3__45tupleIJNS0_6detail15normal_iteratorINS0_10device_ptrIfEEEENS0_17counting_iteratorIlNS0_11use_defaultESI_SI_EEEEEEEPNSB_IJflEEESM_lNS1_9__extrema9arg_min_fIflNSA_4lessIfEEEEEEJSL_SN_lN3cub18CUB_300001_SM_100013GridEvenShareIlEENSV_9GridQueueIyEESS_EEEvDpT0_:
	.zero		1009


//--------------------- .nv.constant0._ZN6thrust24THRUST_300001_SM_1000_NS8cuda_cub4core6detail13_kernel_agentINS1_8__reduce11ReduceAgentINS0_12zip_iteratorIN4cuda3std3__45tupleIJNS0_6detail15normal_iteratorINS0_10device_ptrIfEEEENS0_17counting_iteratorIlNS0_11use_defaultESI_SI_EEEEEEEPNSB_IJflEEESM_lNS1_9__extrema9arg_min_fIflNSA_4lessIfEEEEEEJSL_SN_lSS_EEEvDpT0_ --------------------------
	.section	.nv.constant0._ZN6thrust24THRUST_300001_SM_1000_NS8cuda_cub4core6detail13_kernel_agentINS1_8__reduce11ReduceAgentINS0_12zip_iteratorIN4cuda3std3__45tupleIJNS0_6detail15normal_iteratorINS0_10device_ptrIfEEEENS0_17counting_iteratorIlNS0_11use_defaultESI_SI_EEEEEEEPNSB_IJflEEESM_lNS1_9__extrema9arg_min_fIflNSA_4lessIfEEEEEEJSL_SN_lSS_EEEvDpT0_,"a",@progbits
	.sectionflags	@""
	.align	4
.nv.constant0._ZN6thrust24THRUST_300001_SM_1000_NS8cuda_cub4core6detail13_kernel_agentINS1_8__reduce11ReduceAgentINS0_12zip_iteratorIN4cuda3std3__45tupleIJNS0_6detail15normal_iteratorINS0_10device_ptrIfEEEENS0_17counting_iteratorIlNS0_11use_defaultESI_SI_EEEEEEEPNSB_IJflEEESM_lNS1_9__extrema9arg_min_fIflNSA_4lessIfEEEEEEJSL_SN_lSS_EEEvDpT0_:
	.zero		929


//--------------------- .nv.constant0._ZN6thrust24THRUST_300001_SM_1000_NS8cuda_cub4core6detail13_kernel_agentINS1_8__reduce11ReduceAgentIPN4cuda3std3__45tupleIJflEEESC_SB_iNS1_9__extrema9arg_min_fIflNS9_4lessIfEEEEEEJSC_SC_iSH_EEEvDpT0_ --------------------------
	.section	.nv.constant0._ZN6thrust24THRUST_300001_SM_1000_NS8cuda_cub4core6detail13_kernel_agentINS1_8__reduce11ReduceAgentIPN4cuda3std3__45tupleIJflEEESC_SB_iNS1_9__extrema9arg_min_fIflNS9_4lessIfEEEEEEJSC_SC_iSH_EEEvDpT0_,"a",@progbits
	.sectionflags	@""
	.align	4
.nv.constant0._ZN6thrust24THRUST_300001_SM_1000_NS8cuda_cub4core6detail13_kernel_agentINS1_8__reduce11ReduceAgentIPN4cuda3std3__45tupleIJflEEESC_SB_iNS1_9__extrema9arg_min_fIflNS9_4lessIfEEEEEEJSC_SC_iSH_EEEvDpT0_:
	.zero		917


//--------------------- .nv.constant0._ZN6thrust24THRUST_300001_SM_1000_NS8cuda_cub4core6detail13_kernel_agentINS1_8__reduce10DrainAgentIiEEJN3cub18CUB_300001_SM_10009GridQueueIjEEiEEEvDpT0_ --------------------------
	.section	.nv.constant0._ZN6thrust24THRUST_300001_SM_1000_NS8cuda_cub4core6detail13_kernel_agentINS1_8__reduce10DrainAgentIiEEJN3cub18CUB_300001_SM_10009GridQueueIjEEiEEEvDpT0_,"a",@progbits
	.sectionflags	@""
	.align	4
.nv.constant0._ZN6thrust24THRUST_300001_SM_1000_NS8cuda_cub4core6detail13_kernel_agentINS1_8__reduce10DrainAgentIiEEJN3cub18CUB_300001_SM_10009GridQueueIjEEiEEEvDpT0_:
	.zero		908


//--------------------- .nv.constant0._ZN6thrust24THRUST_300001_SM_1000_NS8cuda_cub4core6detail13_kernel_agentINS1_8__reduce11ReduceAgentINS0_12zip_iteratorIN4cuda3std3__45tupleIJNS0_6detail15normal_iteratorINS0_10device_ptrIfEEEENS0_17counting_iteratorIlNS0_11use_defaultESI_SI_EEEEEEEPNSB_IJflEEESM_iNS1_9__extrema9arg_min_fIflNSA_4lessIfEEEEEEJSL_SN_iN3cub18CUB_300001_SM_100013GridEvenShareIiEENSV_9GridQueueIjEESS_EEEvDpT0_ --------------------------
	.section	.nv.constant0._ZN6thrust24THRUST_300001_SM_1000_NS8cuda_cub4core6detail13_kernel_agentINS1_8__reduce11ReduceAgentINS0_12zip_iteratorIN4cuda3std3__45tupleIJNS0_6detail15normal_iteratorINS0_10device_ptrIfEEEENS0_17counting_iteratorIlNS0_11use_defaultESI_SI_EEEEEEEPNSB_IJflEEESM_iNS1_9__extrema9arg_min_fIflNSA_4lessIfEEEEEEJSL_SN_iN3cub18CUB_300001_SM_100013GridEvenShareIiEENSV_9GridQueueIjEESS_EEEvDpT0_,"a",@progbits
	.sectionflags	@""
	.align	4
.nv.constant0._ZN6thrust24THRUST_300001_SM_1000_NS8cuda_cub4core6detail13_kernel_agentINS1_8__reduce11ReduceAgentINS0_12zip_iteratorIN4cuda3std3__45tupleIJNS0_6detail15normal_iteratorINS0_10device_ptrIfEEEENS0_17counting_iteratorIlNS0_11use_defaultESI_SI_EEEEEEEPNSB_IJflEEESM_iNS1_9__extrema9arg_min_fIflNSA_4lessIfEEEEEEJSL_SN_iN3cub18CUB_300001_SM_100013GridEvenShareIiEENSV_9GridQueueIjEESS_EEEvDpT0_:
	.zero		977


//--------------------- .nv.constant0._ZN6thrust24THRUST_300001_SM_1000_NS8cuda_cub4core6detail13_kernel_agentINS1_8__reduce11ReduceAgentINS0_12zip_iteratorIN4cuda3std3__45tupleIJNS0_6detail15normal_iteratorINS0_10device_ptrIfEEEENS0_17counting_iteratorIlNS0_11use_defaultESI_SI_EEEEEEEPNSB_IJflEEESM_iNS1_9__extrema9arg_min_fIflNSA_4lessIfEEEEEEJSL_SN_iSS_EEEvDpT0_ --------------------------
	.section	.nv.constant0._ZN6thrust24THRUST_300001_SM_1000_NS8cuda_cub4core6detail13_kernel_agentINS1_8__reduce11ReduceAgentINS0_12zip_iteratorIN4cuda3std3__45tupleIJNS0_6detail15normal_iteratorINS0_10device_ptrIfEEEENS0_17counting_iteratorIlNS0_11use_defaultESI_SI_EEEEEEEPNSB_IJflEEESM_iNS1_9__extrema9arg_min_fIflNSA_4lessIfEEEEEEJSL_SN_iSS_EEEvDpT0_,"a",@progbits
	.sectionflags	@""
	.align	4
.nv.constant0._ZN6thrust24THRUST_300001_SM_1000_NS8cuda_cub4core6detail13_kernel_agentINS1_8__reduce11ReduceAgentINS0_12zip_iteratorIN4cuda3std3__45tupleIJNS0_6detail15normal_iteratorINS0_10device_ptrIfEEEENS0_17counting_iteratorIlNS0_11use_defaultESI_SI_EEEEEEEPNSB_IJflEEESM_iNS1_9__extrema9arg_min_fIflNSA_4lessIfEEEEEEJSL_SN_iSS_EEEvDpT0_:
	.zero		925


//--------------------- .nv.constant0._Z16compute_distancePfiS_S_i --------------------------
	.section	.nv.constant0._Z16compute_distancePfiS_S_i,"a",@progbits
	.sectionflags	@""
	.align	4
.nv.constant0._Z16compute_distancePfiS_S_i:
	.zero		932


//--------------------- SYMBOLS --------------------------

	.type		.nv.reservedSmem.offset0,@object
	.size		.nv.reservedSmem.offset0,0x4
	.type		.nv.reservedSmem.cap,@object
	.size		.nv.reservedSmem.cap,0x4
